//
// Generated by NVIDIA NVVM Compiler
//
// Compiler Build ID: CL-36424714
// Cuda compilation tools, release 13.0, V13.0.88
// Based on NVVM 20.0.0
//

.version 9.0
.target sm_100
.address_size 64

	// .globl	_Z6mardasiiiiiiiiPfS_S_ffi

.visible .entry _Z6mardasiiiiiiiiPfS_S_ffi(
	.param .u32 _Z6mardasiiiiiiiiPfS_S_ffi_param_0,
	.param .u32 _Z6mardasiiiiiiiiPfS_S_ffi_param_1,
	.param .u32 _Z6mardasiiiiiiiiPfS_S_ffi_param_2,
	.param .u32 _Z6mardasiiiiiiiiPfS_S_ffi_param_3,
	.param .u32 _Z6mardasiiiiiiiiPfS_S_ffi_param_4,
	.param .u32 _Z6mardasiiiiiiiiPfS_S_ffi_param_5,
	.param .u32 _Z6mardasiiiiiiiiPfS_S_ffi_param_6,
	.param .u32 _Z6mardasiiiiiiiiPfS_S_ffi_param_7,
	.param .u64 .ptr .align 1 _Z6mardasiiiiiiiiPfS_S_ffi_param_8,
	.param .u64 .ptr .align 1 _Z6mardasiiiiiiiiPfS_S_ffi_param_9,
	.param .u64 .ptr .align 1 _Z6mardasiiiiiiiiPfS_S_ffi_param_10,
	.param .f32 _Z6mardasiiiiiiiiPfS_S_ffi_param_11,
	.param .f32 _Z6mardasiiiiiiiiPfS_S_ffi_param_12,
	.param .u32 _Z6mardasiiiiiiiiPfS_S_ffi_param_13
)
{
	.reg .pred 	%p<7>;
	.reg .b32 	%r<33>;
	.reg .b64 	%rd<11>;

	ld.param.u32 	%r12, [_Z6mardasiiiiiiiiPfS_S_ffi_param_6];
	ld.param.u64 	%rd2, [_Z6mardasiiiiiiiiPfS_S_ffi_param_8];
	cvta.to.global.u64 	%rd1, %rd2;
	mov.u32 	%r13, %tid.x;
	mov.u32 	%r14, %ntid.x;
	mov.u32 	%r15, %ctaid.x;
	mad.lo.s32 	%r31, %r14, %r15, %r13;
	mov.u32 	%r16, %nctaid.x;
	mul.lo.s32 	%r2, %r14, %r16;
	setp.ge.s32 	%p1, %r31, %r12;
	@%p1 bra 	$L__BB0_7;
	add.s32 	%r17, %r31, %r2;
	max.s32 	%r18, %r12, %r17;
	setp.lt.s32 	%p2, %r17, %r12;
	selp.u32 	%r19, 1, 0, %p2;
	add.s32 	%r20, %r17, %r19;
	sub.s32 	%r21, %r18, %r20;
	div.u32 	%r22, %r21, %r2;
	add.s32 	%r3, %r22, %r19;
	and.b32  	%r23, %r3, 3;
	setp.eq.s32 	%p3, %r23, 3;
	@%p3 bra 	$L__BB0_4;
	add.s32 	%r24, %r3, 1;
	and.b32  	%r25, %r24, 3;
	neg.s32 	%r29, %r25;
$L__BB0_3:
	.pragma "nounroll";
	mul.wide.s32 	%rd3, %r31, 4;
	add.s64 	%rd4, %rd1, %rd3;
	mov.b32 	%r26, 1148846080;
	st.global.u32 	[%rd4], %r26;
	add.s32 	%r31, %r31, %r2;
	add.s32 	%r29, %r29, 1;
	setp.ne.s32 	%p4, %r29, 0;
	@%p4 bra 	$L__BB0_3;
$L__BB0_4:
	setp.lt.u32 	%p5, %r3, 3;
	@%p5 bra 	$L__BB0_7;
	mul.wide.s32 	%rd7, %r2, 4;
	shl.b32 	%r28, %r2, 2;
$L__BB0_6:
	mul.wide.s32 	%rd5, %r31, 4;
	add.s64 	%rd6, %rd1, %rd5;
	mov.b32 	%r27, 1148846080;
	st.global.u32 	[%rd6], %r27;
	add.s64 	%rd8, %rd6, %rd7;
	st.global.u32 	[%rd8], %r27;
	add.s64 	%rd9, %rd8, %rd7;
	st.global.u32 	[%rd9], %r27;
	add.s64 	%rd10, %rd9, %rd7;
	st.global.u32 	[%rd10], %r27;
	add.s32 	%r31, %r28, %r31;
	setp.lt.s32 	%p6, %r31, %r12;
	@%p6 bra 	$L__BB0_6;
$L__BB0_7:
	ret;

}
	// .globl	_Z20poisson_solve_1it_cuiiiiiiiPfS_S_ffi
.visible .entry _Z20poisson_solve_1it_cuiiiiiiiPfS_S_ffi(
	.param .u32 _Z20poisson_solve_1it_cuiiiiiiiPfS_S_ffi_param_0,
	.param .u32 _Z20poisson_solve_1it_cuiiiiiiiPfS_S_ffi_param_1,
	.param .u32 _Z20poisson_solve_1it_cuiiiiiiiPfS_S_ffi_param_2,
	.param .u32 _Z20poisson_solve_1it_cuiiiiiiiPfS_S_ffi_param_3,
	.param .u32 _Z20poisson_solve_1it_cuiiiiiiiPfS_S_ffi_param_4,
	.param .u32 _Z20poisson_solve_1it_cuiiiiiiiPfS_S_ffi_param_5,
	.param .u32 _Z20poisson_solve_1it_cuiiiiiiiPfS_S_ffi_param_6,
	.param .u64 .ptr .align 1 _Z20poisson_solve_1it_cuiiiiiiiPfS_S_ffi_param_7,
	.param .u64 .ptr .align 1 _Z20poisson_solve_1it_cuiiiiiiiPfS_S_ffi_param_8,
	.param .u64 .ptr .align 1 _Z20poisson_solve_1it_cuiiiiiiiPfS_S_ffi_param_9,
	.param .f32 _Z20poisson_solve_1it_cuiiiiiiiPfS_S_ffi_param_10,
	.param .f32 _Z20poisson_solve_1it_cuiiiiiiiPfS_S_ffi_param_11,
	.param .u32 _Z20poisson_solve_1it_cuiiiiiiiPfS_S_ffi_param_12
)
{
	.reg .pred 	%p<9>;
	.reg .b32 	%r<48>;
	.reg .b32 	%f<21>;
	.reg .b64 	%rd<25>;
	.reg .b64 	%fd<8>;

	ld.param.u32 	%r7, [_Z20poisson_solve_1it_cuiiiiiiiPfS_S_ffi_param_0];
	ld.param.u32 	%r9, [_Z20poisson_solve_1it_cuiiiiiiiPfS_S_ffi_param_1];
	ld.param.u32 	%r11, [_Z20poisson_solve_1it_cuiiiiiiiPfS_S_ffi_param_2];
	ld.param.u32 	%r4, [_Z20poisson_solve_1it_cuiiiiiiiPfS_S_ffi_param_4];
	ld.param.u32 	%r5, [_Z20poisson_solve_1it_cuiiiiiiiPfS_S_ffi_param_5];
	ld.param.u64 	%rd1, [_Z20poisson_solve_1it_cuiiiiiiiPfS_S_ffi_param_7];
	ld.param.u64 	%rd2, [_Z20poisson_solve_1it_cuiiiiiiiPfS_S_ffi_param_8];
	ld.param.u64 	%rd3, [_Z20poisson_solve_1it_cuiiiiiiiPfS_S_ffi_param_9];
	ld.param.f32 	%f1, [_Z20poisson_solve_1it_cuiiiiiiiPfS_S_ffi_param_10];
	ld.param.f32 	%f2, [_Z20poisson_solve_1it_cuiiiiiiiPfS_S_ffi_param_11];
	ld.param.u32 	%r6, [_Z20poisson_solve_1it_cuiiiiiiiPfS_S_ffi_param_12];
	mov.u32 	%r13, %tid.x;
	mov.u32 	%r14, %ntid.x;
	mov.u32 	%r15, %ctaid.x;
	mad.lo.s32 	%r16, %r14, %r15, %r13;
	div.s32 	%r17, %r16, %r5;
	mul.lo.s32 	%r18, %r17, %r5;
	sub.s32 	%r19, %r16, %r18;
	div.s32 	%r20, %r17, %r4;
	mul.lo.s32 	%r21, %r20, %r4;
	sub.s32 	%r22, %r17, %r21;
	mul.lo.s32 	%r23, %r22, %r19;
	mul.lo.s32 	%r24, %r23, %r20;
	setp.eq.s32 	%p1, %r24, 0;
	add.s32 	%r25, %r7, -1;
	setp.ge.s32 	%p2, %r20, %r25;
	add.s32 	%r26, %r9, -1;
	setp.ge.s32 	%p3, %r22, %r26;
	or.pred  	%p4, %p2, %p3;
	or.pred  	%p5, %p4, %p1;
	add.s32 	%r27, %r11, -1;
	setp.ge.s32 	%p6, %r19, %r27;
	or.pred  	%p7, %p5, %p6;
	@%p7 bra 	$L__BB1_3;
	add.s32 	%r28, %r22, %r19;
	add.s32 	%r29, %r28, %r20;
	shr.u32 	%r30, %r29, 31;
	add.s32 	%r31, %r29, %r30;
	and.b32  	%r32, %r31, -2;
	sub.s32 	%r33, %r29, %r32;
	setp.eq.s32 	%p8, %r33, %r6;
	@%p8 bra 	$L__BB1_3;
	cvta.to.global.u64 	%rd4, %rd1;
	add.s32 	%r35, %r21, %r4;
	add.s32 	%r36, %r35, %r22;
	mad.lo.s32 	%r37, %r36, %r5, %r19;
	mul.wide.s32 	%rd5, %r37, 4;
	add.s64 	%rd6, %rd4, %rd5;
	ld.global.f32 	%f3, [%rd6];
	add.s32 	%r38, %r20, -1;
	mad.lo.s32 	%r39, %r38, %r4, %r22;
	mad.lo.s32 	%r40, %r39, %r5, %r19;
	mul.wide.s32 	%rd7, %r40, 4;
	add.s64 	%rd8, %rd4, %rd7;
	ld.global.f32 	%f4, [%rd8];
	add.f32 	%f5, %f3, %f4;
	add.s32 	%r41, %r22, %r21;
	mul.lo.s32 	%r42, %r41, %r5;
	add.s32 	%r43, %r42, %r5;
	add.s32 	%r44, %r43, %r19;
	mul.wide.s32 	%rd9, %r44, 4;
	add.s64 	%rd10, %rd4, %rd9;
	ld.global.f32 	%f6, [%rd10];
	add.f32 	%f7, %f5, %f6;
	add.s32 	%r45, %r41, -1;
	mad.lo.s32 	%r46, %r45, %r5, %r19;
	mul.wide.s32 	%rd11, %r46, 4;
	add.s64 	%rd12, %rd4, %rd11;
	ld.global.f32 	%f8, [%rd12];
	add.f32 	%f9, %f7, %f8;
	cvt.s64.s32 	%rd13, %r42;
	cvt.s64.s32 	%rd14, %r19;
	add.s64 	%rd15, %rd14, %rd13;
	shl.b64 	%rd16, %rd15, 2;
	add.s64 	%rd17, %rd4, %rd16;
	ld.global.f32 	%f10, [%rd17+4];
	add.f32 	%f11, %f9, %f10;
	ld.global.f32 	%f12, [%rd17+-4];
	add.f32 	%f13, %f11, %f12;
	cvt.f64.f32 	%fd1, %f13;
	div.rn.f64 	%fd2, %fd1, 0d4018000000000000;
	add.s32 	%r47, %r46, %r5;
	mul.wide.s32 	%rd18, %r5, 4;
	add.s64 	%rd19, %rd12, %rd18;
	ld.global.f32 	%f14, [%rd19];
	cvt.f64.f32 	%fd3, %f14;
	sub.f64 	%fd4, %fd2, %fd3;
	mul.f32 	%f15, %f2, %f2;
	cvta.to.global.u64 	%rd20, %rd2;
	mul.wide.s32 	%rd21, %r47, 4;
	add.s64 	%rd22, %rd20, %rd21;
	ld.global.f32 	%f16, [%rd22];
	mul.f32 	%f17, %f15, %f16;
	cvt.f64.f32 	%fd5, %f17;
	div.rn.f64 	%fd6, %fd5, 0d4018000000000000;
	sub.f64 	%fd7, %fd4, %fd6;
	cvt.rn.f32.f64 	%f18, %fd7;
	cvta.to.global.u64 	%rd23, %rd3;
	add.s64 	%rd24, %rd23, %rd21;
	st.global.f32 	[%rd24], %f18;
	ld.global.f32 	%f19, [%rd19];
	fma.rn.f32 	%f20, %f1, %f18, %f19;
	st.global.f32 	[%rd19], %f20;
$L__BB1_3:
	ret;

}
	// .globl	_Z17before_poisson_cuiiiPfS_S_S_S_
.visible .entry _Z17before_poisson_cuiiiPfS_S_S_S_(
	.param .u32 _Z17before_poisson_cuiiiPfS_S_S_S__param_0,
	.param .u32 _Z17before_poisson_cuiiiPfS_S_S_S__param_1,
	.param .u32 _Z17before_poisson_cuiiiPfS_S_S_S__param_2,
	.param .u64 .ptr .align 1 _Z17before_poisson_cuiiiPfS_S_S_S__param_3,
	.param .u64 .ptr .align 1 _Z17before_poisson_cuiiiPfS_S_S_S__param_4,
	.param .u64 .ptr .align 1 _Z17before_poisson_cuiiiPfS_S_S_S__param_5,
	.param .u64 .ptr .align 1 _Z17before_poisson_cuiiiPfS_S_S_S__param_6,
	.param .u64 .ptr .align 1 _Z17before_poisson_cuiiiPfS_S_S_S__param_7
)
{
	.reg .pred 	%p<25>;
	.reg .b32 	%r<67>;
	.reg .b32 	%f<36>;
	.reg .b64 	%rd<39>;
	.reg .b64 	%fd<6>;

	ld.param.u32 	%r25, [_Z17before_poisson_cuiiiPfS_S_S_S__param_0];
	ld.param.u32 	%r26, [_Z17before_poisson_cuiiiPfS_S_S_S__param_1];
	ld.param.u32 	%r27, [_Z17before_poisson_cuiiiPfS_S_S_S__param_2];
	ld.param.u64 	%rd6, [_Z17before_poisson_cuiiiPfS_S_S_S__param_3];
	ld.param.u64 	%rd7, [_Z17before_poisson_cuiiiPfS_S_S_S__param_4];
	ld.param.u64 	%rd8, [_Z17before_poisson_cuiiiPfS_S_S_S__param_5];
	ld.param.u64 	%rd9, [_Z17before_poisson_cuiiiPfS_S_S_S__param_6];
	ld.param.u64 	%rd10, [_Z17before_poisson_cuiiiPfS_S_S_S__param_7];
	cvta.to.global.u64 	%rd1, %rd9;
	cvta.to.global.u64 	%rd2, %rd8;
	cvta.to.global.u64 	%rd3, %rd10;
	mov.u32 	%r28, %tid.x;
	mov.u32 	%r29, %ntid.x;
	mov.u32 	%r30, %ctaid.x;
	mad.lo.s32 	%r66, %r29, %r30, %r28;
	mov.u32 	%r31, %nctaid.x;
	mul.lo.s32 	%r2, %r29, %r31;
	add.s32 	%r32, %r25, 3;
	add.s32 	%r3, %r26, 3;
	add.s32 	%r4, %r27, 3;
	mul.lo.s32 	%r33, %r3, %r32;
	mul.lo.s32 	%r5, %r33, %r4;
	ld.global.f32 	%f1, [%rd3+40];
	setp.ge.s32 	%p1, %r66, %r5;
	@%p1 bra 	$L__BB2_14;
	ld.global.f32 	%f2, [%rd3];
	ld.global.f32 	%f3, [%rd3+4];
	ld.global.f32 	%f4, [%rd3+44];
	ld.global.f32 	%f6, [%rd3+96];
	mul.f32 	%f7, %f1, %f6;
	mul.f32 	%f5, %f6, %f7;
	add.s32 	%r34, %r66, %r2;
	max.s32 	%r35, %r5, %r34;
	setp.lt.s32 	%p2, %r34, %r5;
	selp.u32 	%r36, 1, 0, %p2;
	add.s32 	%r37, %r34, %r36;
	sub.s32 	%r38, %r35, %r37;
	div.u32 	%r39, %r38, %r2;
	add.s32 	%r6, %r39, %r36;
	and.b32  	%r40, %r6, 3;
	setp.eq.s32 	%p3, %r40, 3;
	mov.u32 	%r63, %r66;
	@%p3 bra 	$L__BB2_4;
	add.s32 	%r41, %r6, 1;
	and.b32  	%r42, %r41, 3;
	neg.s32 	%r61, %r42;
	mov.u32 	%r63, %r66;
$L__BB2_3:
	.pragma "nounroll";
	mul.wide.s32 	%rd11, %r63, 4;
	add.s64 	%rd12, %rd1, %rd11;
	add.s64 	%rd13, %rd2, %rd11;
	ld.global.f32 	%f8, [%rd13];
	mul.f32 	%f9, %f5, %f8;
	div.rn.f32 	%f10, %f9, 0f40C00000;
	st.global.f32 	[%rd12], %f10;
	add.s32 	%r63, %r63, %r2;
	add.s32 	%r61, %r61, 1;
	setp.ne.s32 	%p4, %r61, 0;
	@%p4 bra 	$L__BB2_3;
$L__BB2_4:
	setp.lt.u32 	%p5, %r6, 3;
	@%p5 bra 	$L__BB2_5;
	bra.uni 	$L__BB2_15;
$L__BB2_5:
	add.s32 	%r13, %r25, -1;
	add.s32 	%r14, %r26, -1;
	add.s32 	%r15, %r27, -1;
	cvt.f64.f32 	%fd2, %f1;
	div.rn.f64 	%fd1, %fd2, 0d4018000000000000;
	cvt.s64.s32 	%rd29, %r27;
	mov.u32 	%r65, %r66;
$L__BB2_6:
	div.s32 	%r44, %r65, %r4;
	mul.lo.s32 	%r45, %r44, %r4;
	sub.s32 	%r46, %r65, %r45;
	div.s32 	%r47, %r44, %r3;
	mul.lo.s32 	%r48, %r47, %r3;
	sub.s32 	%r49, %r44, %r48;
	setp.ge.s32 	%p7, %r47, %r13;
	min.s32 	%r50, %r47, %r49;
	setp.lt.s32 	%p8, %r50, 1;
	setp.ge.s32 	%p9, %r49, %r14;
	or.pred  	%p10, %p7, %p9;
	or.pred  	%p11, %p10, %p8;
	setp.lt.s32 	%p12, %r46, 1;
	or.pred  	%p13, %p12, %p11;
	setp.ge.s32 	%p14, %r46, %r15;
	or.pred  	%p15, %p13, %p14;
	@%p15 bra 	$L__BB2_8;
	cvt.s64.s32 	%rd26, %r65;
	mul.wide.s32 	%rd27, %r65, 4;
	add.s64 	%rd28, %rd1, %rd27;
	ld.global.f32 	%f23, [%rd28+-4];
	sub.s64 	%rd30, %rd26, %rd29;
	shl.b64 	%rd31, %rd30, 2;
	add.s64 	%rd32, %rd1, %rd31;
	ld.global.f32 	%f24, [%rd32+-12];
	add.f32 	%f25, %f23, %f24;
	mul.lo.s32 	%r52, %r4, %r3;
	sub.s32 	%r53, %r65, %r52;
	mul.wide.s32 	%rd33, %r53, 4;
	add.s64 	%rd34, %rd1, %rd33;
	ld.global.f32 	%f26, [%rd34];
	add.f32 	%f27, %f25, %f26;
	cvt.f64.f32 	%fd3, %f27;
	ld.global.f32 	%f28, [%rd28];
	cvt.f64.f32 	%fd4, %f28;
	fma.rn.f64 	%fd5, %fd1, %fd3, %fd4;
	cvt.rn.f32.f64 	%f29, %fd5;
	st.global.f32 	[%rd28], %f29;
	bra.uni 	$L__BB2_9;
$L__BB2_8:
	mul.wide.s32 	%rd24, %r65, 4;
	add.s64 	%rd25, %rd1, %rd24;
	mov.b32 	%r51, 0;
	st.global.u32 	[%rd25], %r51;
$L__BB2_9:
	add.s32 	%r65, %r65, %r2;
	setp.lt.s32 	%p16, %r65, %r5;
	@%p16 bra 	$L__BB2_6;
	cvta.to.global.u64 	%rd4, %rd6;
	cvta.to.global.u64 	%rd5, %rd7;
$L__BB2_11:
	div.s32 	%r54, %r66, %r4;
	mul.lo.s32 	%r55, %r54, %r4;
	sub.s32 	%r21, %r66, %r55;
	div.s32 	%r23, %r54, %r3;
	mul.lo.s32 	%r56, %r23, %r3;
	sub.s32 	%r22, %r54, %r56;
	mul.lo.s32 	%r57, %r22, %r21;
	mul.lo.s32 	%r58, %r57, %r23;
	setp.eq.s32 	%p17, %r58, 0;
	setp.ge.s32 	%p18, %r23, %r13;
	setp.ge.s32 	%p19, %r22, %r14;
	or.pred  	%p20, %p18, %p19;
	or.pred  	%p21, %p20, %p17;
	setp.ge.s32 	%p22, %r21, %r15;
	or.pred  	%p23, %p21, %p22;
	@%p23 bra 	$L__BB2_13;
	mad.lo.s32 	%r59, %r23, %r3, %r22;
	mad.lo.s32 	%r60, %r59, %r4, %r21;
	mul.wide.s32 	%rd35, %r60, 4;
	add.s64 	%rd36, %rd4, %rd35;
	ld.global.f32 	%f30, [%rd36];
	add.s64 	%rd37, %rd5, %rd35;
	ld.global.f32 	%f31, [%rd37];
	mul.f32 	%f32, %f2, %f31;
	fma.rn.f32 	%f33, %f3, %f30, %f32;
	neg.f32 	%f34, %f33;
	div.rn.f32 	%f35, %f34, %f4;
	add.s64 	%rd38, %rd2, %rd35;
	st.global.f32 	[%rd38], %f35;
$L__BB2_13:
	add.s32 	%r66, %r66, %r2;
	setp.lt.s32 	%p24, %r66, %r5;
	@%p24 bra 	$L__BB2_11;
$L__BB2_14:
	ret;
$L__BB2_15:
	mul.wide.s32 	%rd14, %r63, 4;
	add.s64 	%rd15, %rd2, %rd14;
	ld.global.f32 	%f11, [%rd15];
	mul.f32 	%f12, %f5, %f11;
	div.rn.f32 	%f13, %f12, 0f40C00000;
	add.s64 	%rd16, %rd1, %rd14;
	st.global.f32 	[%rd16], %f13;
	mul.wide.s32 	%rd17, %r2, 4;
	add.s64 	%rd18, %rd15, %rd17;
	ld.global.f32 	%f14, [%rd18];
	mul.f32 	%f15, %f5, %f14;
	div.rn.f32 	%f16, %f15, 0f40C00000;
	add.s64 	%rd19, %rd16, %rd17;
	st.global.f32 	[%rd19], %f16;
	add.s64 	%rd20, %rd18, %rd17;
	ld.global.f32 	%f17, [%rd20];
	mul.f32 	%f18, %f5, %f17;
	div.rn.f32 	%f19, %f18, 0f40C00000;
	add.s64 	%rd21, %rd19, %rd17;
	st.global.f32 	[%rd21], %f19;
	add.s64 	%rd22, %rd20, %rd17;
	ld.global.f32 	%f20, [%rd22];
	mul.f32 	%f21, %f5, %f20;
	div.rn.f32 	%f22, %f21, 0f40C00000;
	add.s64 	%rd23, %rd21, %rd17;
	st.global.f32 	[%rd23], %f22;
	shl.b32 	%r43, %r2, 2;
	add.s32 	%r63, %r43, %r63;
	setp.lt.s32 	%p6, %r63, %r5;
	@%p6 bra 	$L__BB2_15;
	bra.uni 	$L__BB2_5;

}
	// .globl	_Z16after_poisson_cuiiiPfS_S_S_S_S_S_S_S_S_S_S_S_S_S_S_S_S_S_S_S_S_S_S_S_S_
.visible .entry _Z16after_poisson_cuiiiPfS_S_S_S_S_S_S_S_S_S_S_S_S_S_S_S_S_S_S_S_S_S_S_S_S_(
	.param .u32 _Z16after_poisson_cuiiiPfS_S_S_S_S_S_S_S_S_S_S_S_S_S_S_S_S_S_S_S_S_S_S_S_S__param_0,
	.param .u32 _Z16after_poisson_cuiiiPfS_S_S_S_S_S_S_S_S_S_S_S_S_S_S_S_S_S_S_S_S_S_S_S_S__param_1,
	.param .u32 _Z16after_poisson_cuiiiPfS_S_S_S_S_S_S_S_S_S_S_S_S_S_S_S_S_S_S_S_S_S_S_S_S__param_2,
	.param .u64 .ptr .align 1 _Z16after_poisson_cuiiiPfS_S_S_S_S_S_S_S_S_S_S_S_S_S_S_S_S_S_S_S_S_S_S_S_S__param_3,
	.param .u64 .ptr .align 1 _Z16after_poisson_cuiiiPfS_S_S_S_S_S_S_S_S_S_S_S_S_S_S_S_S_S_S_S_S_S_S_S_S__param_4,
	.param .u64 .ptr .align 1 _Z16after_poisson_cuiiiPfS_S_S_S_S_S_S_S_S_S_S_S_S_S_S_S_S_S_S_S_S_S_S_S_S__param_5,
	.param .u64 .ptr .align 1 _Z16after_poisson_cuiiiPfS_S_S_S_S_S_S_S_S_S_S_S_S_S_S_S_S_S_S_S_S_S_S_S_S__param_6,
	.param .u64 .ptr .align 1 _Z16after_poisson_cuiiiPfS_S_S_S_S_S_S_S_S_S_S_S_S_S_S_S_S_S_S_S_S_S_S_S_S__param_7,
	.param .u64 .ptr .align 1 _Z16after_poisson_cuiiiPfS_S_S_S_S_S_S_S_S_S_S_S_S_S_S_S_S_S_S_S_S_S_S_S_S__param_8,
	.param .u64 .ptr .align 1 _Z16after_poisson_cuiiiPfS_S_S_S_S_S_S_S_S_S_S_S_S_S_S_S_S_S_S_S_S_S_S_S_S__param_9,
	.param .u64 .ptr .align 1 _Z16after_poisson_cuiiiPfS_S_S_S_S_S_S_S_S_S_S_S_S_S_S_S_S_S_S_S_S_S_S_S_S__param_10,
	.param .u64 .ptr .align 1 _Z16after_poisson_cuiiiPfS_S_S_S_S_S_S_S_S_S_S_S_S_S_S_S_S_S_S_S_S_S_S_S_S__param_11,
	.param .u64 .ptr .align 1 _Z16after_poisson_cuiiiPfS_S_S_S_S_S_S_S_S_S_S_S_S_S_S_S_S_S_S_S_S_S_S_S_S__param_12,
	.param .u64 .ptr .align 1 _Z16after_poisson_cuiiiPfS_S_S_S_S_S_S_S_S_S_S_S_S_S_S_S_S_S_S_S_S_S_S_S_S__param_13,
	.param .u64 .ptr .align 1 _Z16after_poisson_cuiiiPfS_S_S_S_S_S_S_S_S_S_S_S_S_S_S_S_S_S_S_S_S_S_S_S_S__param_14,
	.param .u64 .ptr .align 1 _Z16after_poisson_cuiiiPfS_S_S_S_S_S_S_S_S_S_S_S_S_S_S_S_S_S_S_S_S_S_S_S_S__param_15,
	.param .u64 .ptr .align 1 _Z16after_poisson_cuiiiPfS_S_S_S_S_S_S_S_S_S_S_S_S_S_S_S_S_S_S_S_S_S_S_S_S__param_16,
	.param .u64 .ptr .align 1 _Z16after_poisson_cuiiiPfS_S_S_S_S_S_S_S_S_S_S_S_S_S_S_S_S_S_S_S_S_S_S_S_S__param_17,
	.param .u64 .ptr .align 1 _Z16after_poisson_cuiiiPfS_S_S_S_S_S_S_S_S_S_S_S_S_S_S_S_S_S_S_S_S_S_S_S_S__param_18,
	.param .u64 .ptr .align 1 _Z16after_poisson_cuiiiPfS_S_S_S_S_S_S_S_S_S_S_S_S_S_S_S_S_S_S_S_S_S_S_S_S__param_19,
	.param .u64 .ptr .align 1 _Z16after_poisson_cuiiiPfS_S_S_S_S_S_S_S_S_S_S_S_S_S_S_S_S_S_S_S_S_S_S_S_S__param_20,
	.param .u64 .ptr .align 1 _Z16after_poisson_cuiiiPfS_S_S_S_S_S_S_S_S_S_S_S_S_S_S_S_S_S_S_S_S_S_S_S_S__param_21,
	.param .u64 .ptr .align 1 _Z16after_poisson_cuiiiPfS_S_S_S_S_S_S_S_S_S_S_S_S_S_S_S_S_S_S_S_S_S_S_S_S__param_22,
	.param .u64 .ptr .align 1 _Z16after_poisson_cuiiiPfS_S_S_S_S_S_S_S_S_S_S_S_S_S_S_S_S_S_S_S_S_S_S_S_S__param_23,
	.param .u64 .ptr .align 1 _Z16after_poisson_cuiiiPfS_S_S_S_S_S_S_S_S_S_S_S_S_S_S_S_S_S_S_S_S_S_S_S_S__param_24,
	.param .u64 .ptr .align 1 _Z16after_poisson_cuiiiPfS_S_S_S_S_S_S_S_S_S_S_S_S_S_S_S_S_S_S_S_S_S_S_S_S__param_25,
	.param .u64 .ptr .align 1 _Z16after_poisson_cuiiiPfS_S_S_S_S_S_S_S_S_S_S_S_S_S_S_S_S_S_S_S_S_S_S_S_S__param_26,
	.param .u64 .ptr .align 1 _Z16after_poisson_cuiiiPfS_S_S_S_S_S_S_S_S_S_S_S_S_S_S_S_S_S_S_S_S_S_S_S_S__param_27,
	.param .u64 .ptr .align 1 _Z16after_poisson_cuiiiPfS_S_S_S_S_S_S_S_S_S_S_S_S_S_S_S_S_S_S_S_S_S_S_S_S__param_28
)
{
	.reg .pred 	%p<184>;
	.reg .b32 	%r<309>;
	.reg .b32 	%f<237>;
	.reg .b64 	%rd<288>;
	.reg .b64 	%fd<96>;

	ld.param.u32 	%r131, [_Z16after_poisson_cuiiiPfS_S_S_S_S_S_S_S_S_S_S_S_S_S_S_S_S_S_S_S_S_S_S_S_S__param_0];
	ld.param.u32 	%r132, [_Z16after_poisson_cuiiiPfS_S_S_S_S_S_S_S_S_S_S_S_S_S_S_S_S_S_S_S_S_S_S_S_S__param_1];
	ld.param.u32 	%r133, [_Z16after_poisson_cuiiiPfS_S_S_S_S_S_S_S_S_S_S_S_S_S_S_S_S_S_S_S_S_S_S_S_S__param_2];
	ld.param.u64 	%rd40, [_Z16after_poisson_cuiiiPfS_S_S_S_S_S_S_S_S_S_S_S_S_S_S_S_S_S_S_S_S_S_S_S_S__param_3];
	ld.param.u64 	%rd41, [_Z16after_poisson_cuiiiPfS_S_S_S_S_S_S_S_S_S_S_S_S_S_S_S_S_S_S_S_S_S_S_S_S__param_4];
	ld.param.u64 	%rd32, [_Z16after_poisson_cuiiiPfS_S_S_S_S_S_S_S_S_S_S_S_S_S_S_S_S_S_S_S_S_S_S_S_S__param_5];
	ld.param.u64 	%rd42, [_Z16after_poisson_cuiiiPfS_S_S_S_S_S_S_S_S_S_S_S_S_S_S_S_S_S_S_S_S_S_S_S_S__param_6];
	ld.param.u64 	%rd33, [_Z16after_poisson_cuiiiPfS_S_S_S_S_S_S_S_S_S_S_S_S_S_S_S_S_S_S_S_S_S_S_S_S__param_7];
	ld.param.u64 	%rd43, [_Z16after_poisson_cuiiiPfS_S_S_S_S_S_S_S_S_S_S_S_S_S_S_S_S_S_S_S_S_S_S_S_S__param_8];
	ld.param.u64 	%rd44, [_Z16after_poisson_cuiiiPfS_S_S_S_S_S_S_S_S_S_S_S_S_S_S_S_S_S_S_S_S_S_S_S_S__param_9];
	ld.param.u64 	%rd45, [_Z16after_poisson_cuiiiPfS_S_S_S_S_S_S_S_S_S_S_S_S_S_S_S_S_S_S_S_S_S_S_S_S__param_10];
	ld.param.u64 	%rd46, [_Z16after_poisson_cuiiiPfS_S_S_S_S_S_S_S_S_S_S_S_S_S_S_S_S_S_S_S_S_S_S_S_S__param_11];
	ld.param.u64 	%rd34, [_Z16after_poisson_cuiiiPfS_S_S_S_S_S_S_S_S_S_S_S_S_S_S_S_S_S_S_S_S_S_S_S_S__param_15];
	ld.param.u64 	%rd35, [_Z16after_poisson_cuiiiPfS_S_S_S_S_S_S_S_S_S_S_S_S_S_S_S_S_S_S_S_S_S_S_S_S__param_16];
	ld.param.u64 	%rd47, [_Z16after_poisson_cuiiiPfS_S_S_S_S_S_S_S_S_S_S_S_S_S_S_S_S_S_S_S_S_S_S_S_S__param_17];
	ld.param.u64 	%rd48, [_Z16after_poisson_cuiiiPfS_S_S_S_S_S_S_S_S_S_S_S_S_S_S_S_S_S_S_S_S_S_S_S_S__param_18];
	ld.param.u64 	%rd49, [_Z16after_poisson_cuiiiPfS_S_S_S_S_S_S_S_S_S_S_S_S_S_S_S_S_S_S_S_S_S_S_S_S__param_19];
	ld.param.u64 	%rd50, [_Z16after_poisson_cuiiiPfS_S_S_S_S_S_S_S_S_S_S_S_S_S_S_S_S_S_S_S_S_S_S_S_S__param_20];
	ld.param.u64 	%rd51, [_Z16after_poisson_cuiiiPfS_S_S_S_S_S_S_S_S_S_S_S_S_S_S_S_S_S_S_S_S_S_S_S_S__param_21];
	ld.param.u64 	%rd52, [_Z16after_poisson_cuiiiPfS_S_S_S_S_S_S_S_S_S_S_S_S_S_S_S_S_S_S_S_S_S_S_S_S__param_25];
	ld.param.u64 	%rd53, [_Z16after_poisson_cuiiiPfS_S_S_S_S_S_S_S_S_S_S_S_S_S_S_S_S_S_S_S_S_S_S_S_S__param_26];
	ld.param.u64 	%rd54, [_Z16after_poisson_cuiiiPfS_S_S_S_S_S_S_S_S_S_S_S_S_S_S_S_S_S_S_S_S_S_S_S_S__param_27];
	cvta.to.global.u64 	%rd1, %rd51;
	cvta.to.global.u64 	%rd2, %rd43;
	cvta.to.global.u64 	%rd3, %rd42;
	cvta.to.global.u64 	%rd4, %rd35;
	cvta.to.global.u64 	%rd5, %rd45;
	cvta.to.global.u64 	%rd6, %rd33;
	cvta.to.global.u64 	%rd7, %rd46;
	cvta.to.global.u64 	%rd8, %rd44;
	cvta.to.global.u64 	%rd9, %rd32;
	cvta.to.global.u64 	%rd10, %rd34;
	cvta.to.global.u64 	%rd11, %rd53;
	cvta.to.global.u64 	%rd12, %rd52;
	cvta.to.global.u64 	%rd13, %rd50;
	cvta.to.global.u64 	%rd14, %rd48;
	cvta.to.global.u64 	%rd15, %rd49;
	cvta.to.global.u64 	%rd16, %rd47;
	cvta.to.global.u64 	%rd17, %rd41;
	cvta.to.global.u64 	%rd18, %rd40;
	cvta.to.global.u64 	%rd55, %rd54;
	mov.u32 	%r134, %tid.x;
	mov.u32 	%r135, %ntid.x;
	mov.u32 	%r136, %ctaid.x;
	mad.lo.s32 	%r308, %r135, %r136, %r134;
	mov.u32 	%r137, %nctaid.x;
	mul.lo.s32 	%r2, %r135, %r137;
	add.s32 	%r3, %r131, 3;
	add.s32 	%r4, %r132, 3;
	add.s32 	%r5, %r133, 3;
	mul.lo.s32 	%r6, %r4, %r3;
	mul.lo.s32 	%r7, %r6, %r5;
	ld.global.f32 	%f1, [%rd55+28];
	ld.global.f32 	%f2, [%rd55+64];
	ld.global.f32 	%f3, [%rd55+68];
	ld.global.f32 	%f4, [%rd55+72];
	ld.global.f32 	%f5, [%rd55+76];
	ld.global.f32 	%f6, [%rd55+80];
	ld.global.f32 	%f7, [%rd55+84];
	ld.global.f32 	%f8, [%rd55+92];
	ld.global.f32 	%f9, [%rd55+96];
	ld.global.f32 	%f10, [%rd55+100];
	ld.global.f32 	%f11, [%rd55+104];
	ld.global.f32 	%f12, [%rd55+108];
	ld.global.f32 	%f13, [%rd55+112];
	ld.global.f32 	%f14, [%rd55+116];
	ld.global.f32 	%f15, [%rd55+120];
	setp.ge.s32 	%p1, %r308, %r7;
	@%p1 bra 	$L__BB3_24;
	add.s32 	%r8, %r131, -1;
	mov.u32 	%r283, %r308;
$L__BB3_2:
	div.s32 	%r138, %r283, %r5;
	mul.lo.s32 	%r139, %r138, %r5;
	sub.s32 	%r11, %r283, %r139;
	div.s32 	%r13, %r138, %r4;
	mul.lo.s32 	%r140, %r13, %r4;
	sub.s32 	%r12, %r138, %r140;
	setp.ge.s32 	%p2, %r13, %r8;
	setp.ge.s32 	%p3, %r12, %r132;
	or.pred  	%p4, %p3, %p2;
	setp.ge.s32 	%p5, %r11, %r133;
	or.pred  	%p6, %p5, %p4;
	@%p6 bra 	$L__BB3_4;
	mad.lo.s32 	%r141, %r13, %r4, %r12;
	mad.lo.s32 	%r142, %r141, %r5, %r11;
	mul.wide.s32 	%rd56, %r142, 4;
	add.s64 	%rd57, %rd1, %rd56;
	ld.global.f32 	%f21, [%rd57];
	add.s32 	%r143, %r141, %r4;
	mad.lo.s32 	%r144, %r143, %r5, %r11;
	mul.wide.s32 	%rd58, %r144, 4;
	add.s64 	%rd59, %rd1, %rd58;
	ld.global.f32 	%f22, [%rd59];
	sub.f32 	%f23, %f21, %f22;
	div.rn.f32 	%f24, %f23, %f9;
	add.s64 	%rd60, %rd10, %rd56;
	st.global.f32 	[%rd60], %f24;
	add.s64 	%rd61, %rd18, %rd58;
	ld.global.f32 	%f25, [%rd61];
	add.s64 	%rd62, %rd18, %rd56;
	ld.global.f32 	%f26, [%rd62];
	sub.f32 	%f27, %f25, %f26;
	div.rn.f32 	%f28, %f27, %f9;
	add.s64 	%rd63, %rd9, %rd56;
	st.global.f32 	[%rd63], %f28;
	add.s64 	%rd64, %rd17, %rd58;
	ld.global.f32 	%f29, [%rd64];
	add.s64 	%rd65, %rd17, %rd56;
	ld.global.f32 	%f30, [%rd65];
	sub.f32 	%f31, %f29, %f30;
	div.rn.f32 	%f32, %f31, %f9;
	add.s64 	%rd66, %rd6, %rd56;
	st.global.f32 	[%rd66], %f32;
$L__BB3_4:
	add.s32 	%r283, %r283, %r2;
	setp.lt.s32 	%p7, %r283, %r7;
	@%p7 bra 	$L__BB3_2;
	add.s32 	%r9, %r132, -1;
	mul.wide.s32 	%rd69, %r5, 4;
	mov.u32 	%r284, %r308;
$L__BB3_6:
	div.s32 	%r145, %r284, %r5;
	mul.lo.s32 	%r146, %r145, %r5;
	sub.s32 	%r17, %r284, %r146;
	div.s32 	%r19, %r145, %r4;
	mul.lo.s32 	%r147, %r19, %r4;
	sub.s32 	%r18, %r145, %r147;
	setp.ge.s32 	%p8, %r19, %r131;
	setp.ge.s32 	%p9, %r18, %r9;
	or.pred  	%p10, %p8, %p9;
	setp.ge.s32 	%p11, %r17, %r133;
	or.pred  	%p12, %p11, %p10;
	@%p12 bra 	$L__BB3_8;
	mad.lo.s32 	%r148, %r19, %r4, %r18;
	mad.lo.s32 	%r149, %r148, %r5, %r17;
	mul.wide.s32 	%rd67, %r149, 4;
	add.s64 	%rd68, %rd1, %rd67;
	ld.global.f32 	%f33, [%rd68];
	add.s32 	%r150, %r149, %r5;
	add.s64 	%rd70, %rd68, %rd69;
	ld.global.f32 	%f34, [%rd70];
	sub.f32 	%f35, %f33, %f34;
	div.rn.f32 	%f36, %f35, %f9;
	add.s64 	%rd71, %rd4, %rd67;
	st.global.f32 	[%rd71], %f36;
	mul.wide.s32 	%rd72, %r150, 4;
	add.s64 	%rd73, %rd18, %rd72;
	ld.global.f32 	%f37, [%rd73];
	add.s64 	%rd74, %rd18, %rd67;
	ld.global.f32 	%f38, [%rd74];
	sub.f32 	%f39, %f37, %f38;
	div.rn.f32 	%f40, %f39, %f9;
	add.s64 	%rd75, %rd3, %rd67;
	st.global.f32 	[%rd75], %f40;
	add.s64 	%rd76, %rd17, %rd72;
	ld.global.f32 	%f41, [%rd76];
	add.s64 	%rd77, %rd17, %rd67;
	ld.global.f32 	%f42, [%rd77];
	sub.f32 	%f43, %f41, %f42;
	div.rn.f32 	%f44, %f43, %f9;
	add.s64 	%rd78, %rd2, %rd67;
	st.global.f32 	[%rd78], %f44;
$L__BB3_8:
	add.s32 	%r284, %r284, %r2;
	setp.lt.s32 	%p13, %r284, %r7;
	@%p13 bra 	$L__BB3_6;
	add.s32 	%r15, %r133, -1;
	mov.u32 	%r288, %r308;
$L__BB3_10:
	div.s32 	%r151, %r288, %r5;
	mul.lo.s32 	%r152, %r151, %r5;
	sub.s32 	%r29, %r288, %r152;
	div.s32 	%r31, %r151, %r4;
	mul.lo.s32 	%r153, %r31, %r4;
	sub.s32 	%r30, %r151, %r153;
	setp.ge.s32 	%p14, %r31, %r131;
	setp.ge.s32 	%p15, %r30, %r132;
	or.pred  	%p16, %p15, %p14;
	setp.ge.s32 	%p17, %r29, %r15;
	or.pred  	%p18, %p16, %p17;
	@%p18 bra 	$L__BB3_12;
	ld.param.u64 	%rd285, [_Z16after_poisson_cuiiiPfS_S_S_S_S_S_S_S_S_S_S_S_S_S_S_S_S_S_S_S_S_S_S_S_S__param_24];
	ld.param.u64 	%rd283, [_Z16after_poisson_cuiiiPfS_S_S_S_S_S_S_S_S_S_S_S_S_S_S_S_S_S_S_S_S_S_S_S_S__param_23];
	ld.param.u64 	%rd281, [_Z16after_poisson_cuiiiPfS_S_S_S_S_S_S_S_S_S_S_S_S_S_S_S_S_S_S_S_S_S_S_S_S__param_22];
	mad.lo.s32 	%r154, %r31, %r4, %r30;
	mad.lo.s32 	%r155, %r154, %r5, %r29;
	mul.wide.s32 	%rd79, %r155, 4;
	add.s64 	%rd80, %rd1, %rd79;
	ld.global.f32 	%f45, [%rd80];
	ld.global.f32 	%f46, [%rd80+4];
	sub.f32 	%f47, %f45, %f46;
	div.rn.f32 	%f48, %f47, %f9;
	cvta.to.global.u64 	%rd81, %rd285;
	add.s64 	%rd82, %rd81, %rd79;
	st.global.f32 	[%rd82], %f48;
	add.s64 	%rd83, %rd18, %rd79;
	ld.global.f32 	%f49, [%rd83+4];
	ld.global.f32 	%f50, [%rd83];
	sub.f32 	%f51, %f49, %f50;
	div.rn.f32 	%f52, %f51, %f9;
	cvta.to.global.u64 	%rd84, %rd281;
	add.s64 	%rd85, %rd84, %rd79;
	st.global.f32 	[%rd85], %f52;
	add.s64 	%rd86, %rd17, %rd79;
	ld.global.f32 	%f53, [%rd86+4];
	ld.global.f32 	%f54, [%rd86];
	sub.f32 	%f55, %f53, %f54;
	div.rn.f32 	%f56, %f55, %f9;
	cvta.to.global.u64 	%rd87, %rd283;
	add.s64 	%rd88, %rd87, %rd79;
	st.global.f32 	[%rd88], %f56;
$L__BB3_12:
	add.s32 	%r288, %r288, %r2;
	setp.lt.s32 	%p19, %r288, %r7;
	@%p19 bra 	$L__BB3_10;
	add.s32 	%r156, %r308, %r2;
	max.s32 	%r157, %r7, %r156;
	setp.lt.s32 	%p20, %r156, %r7;
	selp.u32 	%r158, 1, 0, %p20;
	add.s32 	%r159, %r156, %r158;
	sub.s32 	%r160, %r157, %r159;
	div.u32 	%r161, %r160, %r2;
	add.s32 	%r21, %r161, %r158;
	and.b32  	%r162, %r21, 3;
	setp.eq.s32 	%p21, %r162, 3;
	mov.u32 	%r287, %r308;
	@%p21 bra 	$L__BB3_16;
	add.s32 	%r163, %r21, 1;
	and.b32  	%r164, %r163, 3;
	neg.s32 	%r285, %r164;
	mov.u32 	%r287, %r308;
$L__BB3_15:
	.pragma "nounroll";
	mul.wide.s32 	%rd89, %r287, 4;
	add.s64 	%rd90, %rd7, %rd89;
	mov.b32 	%r165, 0;
	st.global.u32 	[%rd90], %r165;
	add.s64 	%rd91, %rd8, %rd89;
	st.global.u32 	[%rd91], %r165;
	add.s64 	%rd92, %rd5, %rd89;
	st.global.u32 	[%rd92], %r165;
	add.s32 	%r287, %r287, %r2;
	add.s32 	%r285, %r285, 1;
	setp.ne.s32 	%p22, %r285, 0;
	@%p22 bra 	$L__BB3_15;
$L__BB3_16:
	setp.lt.u32 	%p23, %r21, 3;
	mov.u32 	%r290, %r308;
	@%p23 bra 	$L__BB3_18;
$L__BB3_17:
	mul.wide.s32 	%rd93, %r287, 4;
	add.s64 	%rd94, %rd7, %rd93;
	mov.b32 	%r166, 0;
	st.global.u32 	[%rd94], %r166;
	add.s64 	%rd95, %rd8, %rd93;
	st.global.u32 	[%rd95], %r166;
	add.s64 	%rd96, %rd5, %rd93;
	st.global.u32 	[%rd96], %r166;
	add.s32 	%r167, %r287, %r2;
	mul.wide.s32 	%rd97, %r167, 4;
	add.s64 	%rd98, %rd7, %rd97;
	st.global.u32 	[%rd98], %r166;
	add.s64 	%rd99, %rd8, %rd97;
	st.global.u32 	[%rd99], %r166;
	add.s64 	%rd100, %rd5, %rd97;
	st.global.u32 	[%rd100], %r166;
	add.s32 	%r168, %r167, %r2;
	mul.wide.s32 	%rd101, %r168, 4;
	add.s64 	%rd102, %rd7, %rd101;
	st.global.u32 	[%rd102], %r166;
	add.s64 	%rd103, %rd8, %rd101;
	st.global.u32 	[%rd103], %r166;
	add.s64 	%rd104, %rd5, %rd101;
	st.global.u32 	[%rd104], %r166;
	add.s32 	%r169, %r168, %r2;
	mul.wide.s32 	%rd105, %r169, 4;
	add.s64 	%rd106, %rd7, %rd105;
	st.global.u32 	[%rd106], %r166;
	add.s64 	%rd107, %rd8, %rd105;
	st.global.u32 	[%rd107], %r166;
	add.s64 	%rd108, %rd5, %rd105;
	st.global.u32 	[%rd108], %r166;
	add.s32 	%r287, %r169, %r2;
	setp.lt.s32 	%p24, %r287, %r7;
	mov.u32 	%r290, %r308;
	@%p24 bra 	$L__BB3_17;
$L__BB3_18:
	div.s32 	%r170, %r290, %r5;
	mul.lo.s32 	%r171, %r170, %r5;
	sub.s32 	%r36, %r290, %r171;
	div.s32 	%r38, %r170, %r4;
	mul.lo.s32 	%r172, %r38, %r4;
	sub.s32 	%r37, %r170, %r172;
	setp.eq.s32 	%p25, %r38, 0;
	setp.eq.s32 	%p26, %r36, 0;
	or.pred  	%p27, %p25, %p26;
	setp.ge.s32 	%p28, %r38, %r8;
	setp.ge.s32 	%p29, %r37, %r9;
	or.pred  	%p30, %p28, %p29;
	or.pred  	%p31, %p30, %p27;
	setp.ge.s32 	%p32, %r36, %r15;
	or.pred  	%p33, %p31, %p32;
	@%p33 bra 	$L__BB3_20;
	ld.param.u64 	%rd277, [_Z16after_poisson_cuiiiPfS_S_S_S_S_S_S_S_S_S_S_S_S_S_S_S_S_S_S_S_S_S_S_S_S__param_15];
	ld.param.u64 	%rd275, [_Z16after_poisson_cuiiiPfS_S_S_S_S_S_S_S_S_S_S_S_S_S_S_S_S_S_S_S_S_S_S_S_S__param_7];
	mul.lo.s32 	%r173, %r38, %r4;
	add.s32 	%r174, %r173, %r37;
	mad.lo.s32 	%r175, %r174, %r5, %r36;
	cvta.to.global.u64 	%rd109, %rd277;
	mul.wide.s32 	%rd110, %r175, 4;
	add.s64 	%rd111, %rd109, %rd110;
	ld.global.f32 	%f57, [%rd111];
	mul.wide.s32 	%rd112, %r5, 4;
	add.s64 	%rd113, %rd111, %rd112;
	ld.global.f32 	%f58, [%rd113];
	add.f32 	%f59, %f57, %f58;
	sub.s32 	%r176, %r173, %r4;
	add.s32 	%r177, %r176, %r37;
	mad.lo.s32 	%r178, %r177, %r5, %r36;
	mul.wide.s32 	%rd114, %r178, 4;
	add.s64 	%rd115, %rd109, %rd114;
	ld.global.f32 	%f60, [%rd115];
	add.f32 	%f61, %f59, %f60;
	add.s64 	%rd116, %rd115, %rd112;
	ld.global.f32 	%f62, [%rd116];
	add.f32 	%f63, %f61, %f62;
	mul.f32 	%f64, %f63, 0f3E800000;
	add.s64 	%rd117, %rd7, %rd110;
	st.global.f32 	[%rd117], %f64;
	add.s64 	%rd118, %rd9, %rd110;
	ld.global.f32 	%f65, [%rd118];
	add.s64 	%rd119, %rd118, %rd112;
	ld.global.f32 	%f66, [%rd119];
	add.f32 	%f67, %f65, %f66;
	add.s64 	%rd120, %rd9, %rd114;
	ld.global.f32 	%f68, [%rd120];
	add.f32 	%f69, %f67, %f68;
	add.s64 	%rd121, %rd120, %rd112;
	ld.global.f32 	%f70, [%rd121];
	add.f32 	%f71, %f69, %f70;
	mul.f32 	%f72, %f71, 0f3E800000;
	add.s64 	%rd122, %rd8, %rd110;
	st.global.f32 	[%rd122], %f72;
	cvta.to.global.u64 	%rd123, %rd275;
	add.s64 	%rd124, %rd123, %rd110;
	ld.global.f32 	%f73, [%rd124];
	add.s64 	%rd125, %rd124, %rd112;
	ld.global.f32 	%f74, [%rd125];
	add.f32 	%f75, %f73, %f74;
	add.s64 	%rd126, %rd123, %rd114;
	ld.global.f32 	%f76, [%rd126];
	add.f32 	%f77, %f75, %f76;
	add.s64 	%rd127, %rd126, %rd112;
	ld.global.f32 	%f78, [%rd127];
	add.f32 	%f79, %f77, %f78;
	mul.f32 	%f80, %f79, 0f3E800000;
	add.s64 	%rd128, %rd5, %rd110;
	st.global.f32 	[%rd128], %f80;
$L__BB3_20:
	add.s32 	%r290, %r290, %r2;
	setp.lt.s32 	%p34, %r290, %r7;
	mov.u32 	%r291, %r308;
	@%p34 bra 	$L__BB3_18;
$L__BB3_21:
	div.s32 	%r179, %r291, %r5;
	mul.lo.s32 	%r180, %r179, %r5;
	sub.s32 	%r45, %r291, %r180;
	div.s32 	%r47, %r179, %r4;
	mul.lo.s32 	%r181, %r47, %r4;
	sub.s32 	%r46, %r179, %r181;
	setp.eq.s32 	%p35, %r47, 0;
	setp.eq.s32 	%p36, %r45, 0;
	or.pred  	%p37, %p35, %p36;
	setp.ge.s32 	%p38, %r47, %r8;
	setp.ge.s32 	%p39, %r46, %r9;
	or.pred  	%p40, %p38, %p39;
	or.pred  	%p41, %p40, %p37;
	setp.ge.s32 	%p42, %r45, %r15;
	or.pred  	%p43, %p41, %p42;
	@%p43 bra 	$L__BB3_23;
	ld.param.u64 	%rd279, [_Z16after_poisson_cuiiiPfS_S_S_S_S_S_S_S_S_S_S_S_S_S_S_S_S_S_S_S_S_S_S_S_S__param_16];
	mad.lo.s32 	%r182, %r47, %r4, %r46;
	mad.lo.s32 	%r183, %r182, %r5, %r45;
	add.s32 	%r184, %r183, %r5;
	mul.wide.s32 	%rd129, %r184, 4;
	add.s64 	%rd130, %rd18, %rd129;
	ld.global.f32 	%f81, [%rd130];
	mul.wide.s32 	%rd131, %r183, 4;
	add.s64 	%rd132, %rd18, %rd131;
	ld.global.f32 	%f82, [%rd132];
	add.f32 	%f83, %f81, %f82;
	cvt.f64.f32 	%fd5, %f83;
	mul.f64 	%fd6, %fd5, 0dBFE0000000000000;
	cvt.f64.f32 	%fd7, %f12;
	mul.f64 	%fd8, %fd6, %fd7;
	cvta.to.global.u64 	%rd133, %rd279;
	add.s64 	%rd134, %rd133, %rd131;
	ld.global.f32 	%f84, [%rd134];
	cvt.f64.f32 	%fd9, %f84;
	mul.f64 	%fd10, %fd8, %fd9;
	add.s64 	%rd135, %rd3, %rd131;
	ld.global.f32 	%f85, [%rd135];
	mul.f32 	%f86, %f14, %f85;
	cvt.f64.f32 	%fd11, %f86;
	sub.f64 	%fd12, %fd10, %fd11;
	mul.f32 	%f87, %f1, %f10;
	cvt.f64.f32 	%fd13, %f87;
	mul.f64 	%fd14, %fd13, 0dBFE0000000000000;
	mul.f64 	%fd15, %fd14, %fd5;
	add.s64 	%rd136, %rd7, %rd131;
	ld.global.f32 	%f88, [%rd136];
	cvt.f64.f32 	%fd16, %f88;
	mul.f64 	%fd17, %fd15, %fd16;
	mul.f32 	%f89, %f2, %f4;
	mul.f32 	%f90, %f4, %f89;
	cvt.f64.f32 	%fd18, %f90;
	div.rn.f64 	%fd19, %fd17, %fd18;
	add.f64 	%fd20, %fd12, %fd19;
	add.s64 	%rd137, %rd8, %rd131;
	ld.global.f32 	%f91, [%rd137];
	mul.f32 	%f92, %f10, %f14;
	mul.f32 	%f93, %f92, %f91;
	div.rn.f32 	%f94, %f93, %f4;
	cvt.f64.f32 	%fd21, %f94;
	sub.f64 	%fd22, %fd20, %fd21;
	cvt.f64.f32 	%fd23, %f6;
	div.rn.f64 	%fd24, %fd22, %fd23;
	cvt.rn.f32.f64 	%f95, %fd24;
	add.s64 	%rd138, %rd14, %rd131;
	st.global.f32 	[%rd138], %f95;
	add.s64 	%rd139, %rd17, %rd129;
	ld.global.f32 	%f96, [%rd139];
	add.s64 	%rd140, %rd17, %rd131;
	ld.global.f32 	%f97, [%rd140];
	add.f32 	%f98, %f96, %f97;
	cvt.f64.f32 	%fd25, %f98;
	mul.f64 	%fd26, %fd25, 0d3FE0000000000000;
	cvt.f64.f32 	%fd27, %f13;
	mul.f64 	%fd28, %fd26, %fd27;
	ld.global.f32 	%f99, [%rd134];
	cvt.f64.f32 	%fd29, %f99;
	mul.f64 	%fd30, %fd28, %fd29;
	add.s64 	%rd141, %rd2, %rd131;
	ld.global.f32 	%f100, [%rd141];
	mul.f32 	%f101, %f15, %f100;
	cvt.f64.f32 	%fd31, %f101;
	sub.f64 	%fd32, %fd30, %fd31;
	mul.f32 	%f102, %f1, %f11;
	cvt.f64.f32 	%fd33, %f102;
	mul.f64 	%fd34, %fd33, 0dBFE0000000000000;
	mul.f64 	%fd35, %fd34, %fd25;
	ld.global.f32 	%f103, [%rd136];
	cvt.f64.f32 	%fd36, %f103;
	mul.f64 	%fd37, %fd35, %fd36;
	mul.f32 	%f104, %f3, %f5;
	mul.f32 	%f105, %f5, %f104;
	cvt.f64.f32 	%fd38, %f105;
	div.rn.f64 	%fd39, %fd37, %fd38;
	add.f64 	%fd40, %fd32, %fd39;
	add.s64 	%rd142, %rd5, %rd131;
	ld.global.f32 	%f106, [%rd142];
	mul.f32 	%f107, %f11, %f15;
	mul.f32 	%f108, %f107, %f106;
	div.rn.f32 	%f109, %f108, %f5;
	cvt.f64.f32 	%fd41, %f109;
	add.f64 	%fd42, %fd40, %fd41;
	cvt.f64.f32 	%fd43, %f7;
	div.rn.f64 	%fd44, %fd42, %fd43;
	cvt.rn.f32.f64 	%f110, %fd44;
	add.s64 	%rd143, %rd13, %rd131;
	st.global.f32 	[%rd143], %f110;
$L__BB3_23:
	add.s32 	%r291, %r291, %r2;
	setp.lt.s32 	%p44, %r291, %r7;
	@%p44 bra 	$L__BB3_21;
$L__BB3_24:
	mul.lo.s32 	%r40, %r5, %r3;
	setp.ge.s32 	%p45, %r308, %r40;
	@%p45 bra 	$L__BB3_36;
	add.s32 	%r41, %r131, -1;
	add.s32 	%r42, %r133, -1;
	add.s32 	%r43, %r132, -2;
	mov.u32 	%r295, %r308;
$L__BB3_26:
	div.s32 	%r58, %r295, %r5;
	mul.lo.s32 	%r185, %r58, %r5;
	sub.s32 	%r57, %r295, %r185;
	setp.eq.s32 	%p46, %r58, 0;
	setp.eq.s32 	%p47, %r57, 0;
	or.pred  	%p48, %p46, %p47;
	setp.ge.s32 	%p49, %r58, %r41;
	setp.ge.s32 	%p50, %r57, %r42;
	or.pred  	%p51, %p49, %p50;
	or.pred  	%p52, %p51, %p48;
	@%p52 bra 	$L__BB3_35;
	mul.lo.s32 	%r59, %r58, %r4;
	mad.lo.s32 	%r60, %r59, %r5, %r57;
	mul.wide.s32 	%rd144, %r60, 4;
	add.s64 	%rd19, %rd14, %rd144;
	ld.global.f32 	%f111, [%rd19];
	setp.leu.f32 	%p53, %f111, 0f00000000;
	@%p53 bra 	$L__BB3_29;
	mov.b32 	%r186, 0;
	st.global.u32 	[%rd19], %r186;
$L__BB3_29:
	add.s64 	%rd20, %rd13, %rd144;
	ld.global.f32 	%f112, [%rd20];
	setp.leu.f32 	%p54, %f112, 0f00000000;
	@%p54 bra 	$L__BB3_31;
	mov.b32 	%r187, 0;
	st.global.u32 	[%rd20], %r187;
$L__BB3_31:
	add.s32 	%r188, %r43, %r59;
	mad.lo.s32 	%r61, %r188, %r5, %r57;
	mul.wide.s32 	%rd146, %r61, 4;
	add.s64 	%rd21, %rd14, %rd146;
	ld.global.f32 	%f113, [%rd21];
	setp.geu.f32 	%p55, %f113, 0f00000000;
	@%p55 bra 	$L__BB3_33;
	mov.b32 	%r189, 0;
	st.global.u32 	[%rd21], %r189;
$L__BB3_33:
	add.s64 	%rd22, %rd13, %rd146;
	ld.global.f32 	%f114, [%rd22];
	setp.geu.f32 	%p56, %f114, 0f00000000;
	@%p56 bra 	$L__BB3_35;
	mov.b32 	%r190, 0;
	st.global.u32 	[%rd22], %r190;
$L__BB3_35:
	add.s32 	%r295, %r295, %r2;
	setp.lt.s32 	%p57, %r295, %r40;
	@%p57 bra 	$L__BB3_26;
$L__BB3_36:
	setp.ge.s32 	%p58, %r308, %r7;
	@%p58 bra 	$L__BB3_49;
	add.s32 	%r191, %r308, %r2;
	max.s32 	%r192, %r7, %r191;
	setp.lt.s32 	%p59, %r191, %r7;
	selp.u32 	%r193, 1, 0, %p59;
	add.s32 	%r194, %r191, %r193;
	sub.s32 	%r195, %r192, %r194;
	div.u32 	%r196, %r195, %r2;
	add.s32 	%r49, %r196, %r193;
	and.b32  	%r197, %r49, 3;
	setp.eq.s32 	%p60, %r197, 3;
	mov.u32 	%r294, %r308;
	@%p60 bra 	$L__BB3_40;
	add.s32 	%r198, %r49, 1;
	and.b32  	%r199, %r198, 3;
	neg.s32 	%r292, %r199;
	mov.u32 	%r294, %r308;
$L__BB3_39:
	.pragma "nounroll";
	mul.wide.s32 	%rd148, %r294, 4;
	add.s64 	%rd149, %rd7, %rd148;
	mov.b32 	%r200, 0;
	st.global.u32 	[%rd149], %r200;
	add.s64 	%rd150, %rd8, %rd148;
	st.global.u32 	[%rd150], %r200;
	add.s64 	%rd151, %rd5, %rd148;
	st.global.u32 	[%rd151], %r200;
	add.s32 	%r294, %r294, %r2;
	add.s32 	%r292, %r292, 1;
	setp.ne.s32 	%p61, %r292, 0;
	@%p61 bra 	$L__BB3_39;
$L__BB3_40:
	setp.lt.u32 	%p62, %r49, 3;
	mov.u32 	%r297, %r308;
	@%p62 bra 	$L__BB3_42;
$L__BB3_41:
	mul.wide.s32 	%rd152, %r294, 4;
	add.s64 	%rd153, %rd7, %rd152;
	mov.b32 	%r201, 0;
	st.global.u32 	[%rd153], %r201;
	add.s64 	%rd154, %rd8, %rd152;
	st.global.u32 	[%rd154], %r201;
	add.s64 	%rd155, %rd5, %rd152;
	st.global.u32 	[%rd155], %r201;
	add.s32 	%r202, %r294, %r2;
	mul.wide.s32 	%rd156, %r202, 4;
	add.s64 	%rd157, %rd7, %rd156;
	st.global.u32 	[%rd157], %r201;
	add.s64 	%rd158, %rd8, %rd156;
	st.global.u32 	[%rd158], %r201;
	add.s64 	%rd159, %rd5, %rd156;
	st.global.u32 	[%rd159], %r201;
	add.s32 	%r203, %r202, %r2;
	mul.wide.s32 	%rd160, %r203, 4;
	add.s64 	%rd161, %rd7, %rd160;
	st.global.u32 	[%rd161], %r201;
	add.s64 	%rd162, %rd8, %rd160;
	st.global.u32 	[%rd162], %r201;
	add.s64 	%rd163, %rd5, %rd160;
	st.global.u32 	[%rd163], %r201;
	add.s32 	%r204, %r203, %r2;
	mul.wide.s32 	%rd164, %r204, 4;
	add.s64 	%rd165, %rd7, %rd164;
	st.global.u32 	[%rd165], %r201;
	add.s64 	%rd166, %rd8, %rd164;
	st.global.u32 	[%rd166], %r201;
	add.s64 	%rd167, %rd5, %rd164;
	st.global.u32 	[%rd167], %r201;
	add.s32 	%r294, %r204, %r2;
	setp.lt.s32 	%p63, %r294, %r7;
	mov.u32 	%r297, %r308;
	@%p63 bra 	$L__BB3_41;
$L__BB3_42:
	div.s32 	%r205, %r297, %r5;
	mul.lo.s32 	%r206, %r205, %r5;
	sub.s32 	%r66, %r297, %r206;
	div.s32 	%r68, %r205, %r4;
	mul.lo.s32 	%r207, %r68, %r4;
	sub.s32 	%r67, %r205, %r207;
	setp.eq.s32 	%p64, %r67, 0;
	setp.eq.s32 	%p65, %r66, 0;
	or.pred  	%p66, %p64, %p65;
	add.s32 	%r208, %r131, -1;
	setp.ge.s32 	%p67, %r68, %r208;
	add.s32 	%r209, %r132, -1;
	setp.ge.s32 	%p68, %r67, %r209;
	or.pred  	%p69, %p67, %p68;
	or.pred  	%p70, %p69, %p66;
	add.s32 	%r210, %r133, -1;
	setp.ge.s32 	%p71, %r66, %r210;
	or.pred  	%p72, %p70, %p71;
	@%p72 bra 	$L__BB3_44;
	ld.param.u64 	%rd280, [_Z16after_poisson_cuiiiPfS_S_S_S_S_S_S_S_S_S_S_S_S_S_S_S_S_S_S_S_S_S_S_S_S__param_16];
	mad.lo.s32 	%r211, %r68, %r4, %r67;
	mad.lo.s32 	%r212, %r211, %r5, %r66;
	cvta.to.global.u64 	%rd168, %rd280;
	mul.wide.s32 	%rd169, %r212, 4;
	add.s64 	%rd170, %rd168, %rd169;
	ld.global.f32 	%f115, [%rd170];
	add.s32 	%r213, %r211, -1;
	mad.lo.s32 	%r214, %r213, %r5, %r66;
	mul.wide.s32 	%rd171, %r214, 4;
	add.s64 	%rd172, %rd168, %rd171;
	ld.global.f32 	%f116, [%rd172];
	add.f32 	%f117, %f115, %f116;
	add.s32 	%r215, %r211, %r4;
	mad.lo.s32 	%r216, %r215, %r5, %r66;
	mul.wide.s32 	%rd173, %r216, 4;
	add.s64 	%rd174, %rd168, %rd173;
	ld.global.f32 	%f118, [%rd174];
	add.f32 	%f119, %f117, %f118;
	add.s32 	%r217, %r215, -1;
	mad.lo.s32 	%r218, %r217, %r5, %r66;
	mul.wide.s32 	%rd175, %r218, 4;
	add.s64 	%rd176, %rd168, %rd175;
	ld.global.f32 	%f120, [%rd176];
	add.f32 	%f121, %f119, %f120;
	mul.f32 	%f122, %f121, 0f3E800000;
	add.s64 	%rd177, %rd7, %rd169;
	st.global.f32 	[%rd177], %f122;
	add.s64 	%rd178, %rd3, %rd169;
	ld.global.f32 	%f123, [%rd178];
	add.s64 	%rd179, %rd3, %rd171;
	ld.global.f32 	%f124, [%rd179];
	add.f32 	%f125, %f123, %f124;
	add.s64 	%rd180, %rd3, %rd173;
	ld.global.f32 	%f126, [%rd180];
	add.f32 	%f127, %f125, %f126;
	add.s64 	%rd181, %rd3, %rd175;
	ld.global.f32 	%f128, [%rd181];
	add.f32 	%f129, %f127, %f128;
	mul.f32 	%f130, %f129, 0f3E800000;
	add.s64 	%rd182, %rd8, %rd169;
	st.global.f32 	[%rd182], %f130;
	add.s64 	%rd183, %rd2, %rd169;
	ld.global.f32 	%f131, [%rd183];
	add.s64 	%rd184, %rd2, %rd171;
	ld.global.f32 	%f132, [%rd184];
	add.f32 	%f133, %f131, %f132;
	add.s64 	%rd185, %rd2, %rd173;
	ld.global.f32 	%f134, [%rd185];
	add.f32 	%f135, %f133, %f134;
	add.s64 	%rd186, %rd2, %rd175;
	ld.global.f32 	%f136, [%rd186];
	add.f32 	%f137, %f135, %f136;
	mul.f32 	%f138, %f137, 0f3E800000;
	add.s64 	%rd187, %rd5, %rd169;
	st.global.f32 	[%rd187], %f138;
$L__BB3_44:
	add.s32 	%r297, %r297, %r2;
	setp.lt.s32 	%p73, %r297, %r7;
	@%p73 bra 	$L__BB3_42;
	mul.f32 	%f16, %f10, %f14;
	mul.f32 	%f139, %f1, %f10;
	cvt.f64.f32 	%fd45, %f139;
	mul.f64 	%fd1, %fd45, 0d3FE0000000000000;
	mul.f32 	%f17, %f11, %f15;
	mul.f32 	%f140, %f1, %f11;
	cvt.f64.f32 	%fd46, %f140;
	mul.f64 	%fd2, %fd46, 0d3FE0000000000000;
	add.s32 	%r222, %r131, -1;
	add.s32 	%r223, %r132, -1;
	cvt.f64.f32 	%fd49, %f12;
	cvt.f64.f32 	%fd62, %f6;
	mov.u32 	%r298, %r308;
$L__BB3_46:
	div.s32 	%r219, %r298, %r5;
	mul.lo.s32 	%r220, %r219, %r5;
	sub.s32 	%r75, %r298, %r220;
	div.s32 	%r77, %r219, %r4;
	mul.lo.s32 	%r221, %r77, %r4;
	sub.s32 	%r76, %r219, %r221;
	setp.eq.s32 	%p74, %r76, 0;
	setp.eq.s32 	%p75, %r75, 0;
	or.pred  	%p76, %p74, %p75;
	setp.ge.s32 	%p77, %r77, %r222;
	setp.ge.s32 	%p78, %r76, %r223;
	or.pred  	%p79, %p77, %p78;
	or.pred  	%p80, %p79, %p76;
	add.s32 	%r224, %r133, -1;
	setp.ge.s32 	%p81, %r75, %r224;
	or.pred  	%p82, %p80, %p81;
	@%p82 bra 	$L__BB3_48;
	ld.param.u64 	%rd278, [_Z16after_poisson_cuiiiPfS_S_S_S_S_S_S_S_S_S_S_S_S_S_S_S_S_S_S_S_S_S_S_S_S__param_15];
	ld.param.u64 	%rd276, [_Z16after_poisson_cuiiiPfS_S_S_S_S_S_S_S_S_S_S_S_S_S_S_S_S_S_S_S_S_S_S_S_S__param_7];
	ld.param.u64 	%rd274, [_Z16after_poisson_cuiiiPfS_S_S_S_S_S_S_S_S_S_S_S_S_S_S_S_S_S_S_S_S_S_S_S_S__param_5];
	mad.lo.s32 	%r225, %r77, %r4, %r76;
	mad.lo.s32 	%r226, %r225, %r5, %r75;
	mul.wide.s32 	%rd188, %r226, 4;
	add.s64 	%rd189, %rd18, %rd188;
	ld.global.f32 	%f141, [%rd189];
	add.s32 	%r227, %r225, %r4;
	mad.lo.s32 	%r228, %r227, %r5, %r75;
	mul.wide.s32 	%rd190, %r228, 4;
	add.s64 	%rd191, %rd18, %rd190;
	ld.global.f32 	%f142, [%rd191];
	add.f32 	%f143, %f141, %f142;
	cvt.f64.f32 	%fd47, %f143;
	mul.f64 	%fd48, %fd47, 0dBFE0000000000000;
	mul.f64 	%fd50, %fd48, %fd49;
	cvta.to.global.u64 	%rd192, %rd278;
	add.s64 	%rd193, %rd192, %rd188;
	ld.global.f32 	%f144, [%rd193];
	cvt.f64.f32 	%fd51, %f144;
	mul.f64 	%fd52, %fd50, %fd51;
	cvta.to.global.u64 	%rd194, %rd274;
	add.s64 	%rd195, %rd194, %rd188;
	ld.global.f32 	%f145, [%rd195];
	mul.f32 	%f146, %f14, %f145;
	cvt.f64.f32 	%fd53, %f146;
	sub.f64 	%fd54, %fd52, %fd53;
	add.s64 	%rd196, %rd8, %rd188;
	ld.global.f32 	%f147, [%rd196];
	mul.f32 	%f148, %f16, %f147;
	div.rn.f32 	%f149, %f148, %f4;
	cvt.f64.f32 	%fd55, %f149;
	add.f64 	%fd56, %fd54, %fd55;
	mul.f64 	%fd57, %fd1, %fd47;
	mul.f32 	%f150, %f2, %f4;
	mul.f32 	%f151, %f4, %f150;
	cvt.f64.f32 	%fd58, %f151;
	div.rn.f64 	%fd59, %fd57, %fd58;
	add.s64 	%rd197, %rd7, %rd188;
	ld.global.f32 	%f152, [%rd197];
	cvt.f64.f32 	%fd60, %f152;
	fma.rn.f64 	%fd61, %fd59, %fd60, %fd56;
	div.rn.f64 	%fd63, %fd61, %fd62;
	cvt.rn.f32.f64 	%f153, %fd63;
	add.s64 	%rd198, %rd16, %rd188;
	st.global.f32 	[%rd198], %f153;
	add.s64 	%rd199, %rd17, %rd188;
	ld.global.f32 	%f154, [%rd199];
	add.s64 	%rd200, %rd17, %rd190;
	ld.global.f32 	%f155, [%rd200];
	add.f32 	%f156, %f154, %f155;
	cvt.f64.f32 	%fd64, %f156;
	mul.f64 	%fd65, %fd64, 0d3FE0000000000000;
	cvt.f64.f32 	%fd66, %f13;
	mul.f64 	%fd67, %fd65, %fd66;
	ld.global.f32 	%f157, [%rd193];
	cvt.f64.f32 	%fd68, %f157;
	mul.f64 	%fd69, %fd67, %fd68;
	cvta.to.global.u64 	%rd201, %rd276;
	add.s64 	%rd202, %rd201, %rd188;
	ld.global.f32 	%f158, [%rd202];
	mul.f32 	%f159, %f15, %f158;
	cvt.f64.f32 	%fd70, %f159;
	sub.f64 	%fd71, %fd69, %fd70;
	add.s64 	%rd203, %rd5, %rd188;
	ld.global.f32 	%f160, [%rd203];
	mul.f32 	%f161, %f17, %f160;
	div.rn.f32 	%f162, %f161, %f5;
	cvt.f64.f32 	%fd72, %f162;
	sub.f64 	%fd73, %fd71, %fd72;
	mul.f64 	%fd74, %fd2, %fd64;
	ld.global.f32 	%f163, [%rd197];
	cvt.f64.f32 	%fd75, %f163;
	mul.f64 	%fd76, %fd74, %fd75;
	mul.f32 	%f164, %f3, %f5;
	mul.f32 	%f165, %f5, %f164;
	cvt.f64.f32 	%fd77, %f165;
	div.rn.f64 	%fd78, %fd76, %fd77;
	add.f64 	%fd79, %fd73, %fd78;
	cvt.f64.f32 	%fd80, %f7;
	div.rn.f64 	%fd81, %fd79, %fd80;
	cvt.rn.f32.f64 	%f166, %fd81;
	add.s64 	%rd204, %rd15, %rd188;
	st.global.f32 	[%rd204], %f166;
$L__BB3_48:
	add.s32 	%r298, %r298, %r2;
	setp.lt.s32 	%p83, %r298, %r7;
	@%p83 bra 	$L__BB3_46;
$L__BB3_49:
	mul.lo.s32 	%r70, %r5, %r4;
	setp.ge.s32 	%p84, %r308, %r70;
	@%p84 bra 	$L__BB3_61;
	add.s32 	%r71, %r132, -1;
	add.s32 	%r72, %r133, -1;
	mad.lo.s32 	%r73, %r4, -5, %r6;
	mov.u32 	%r299, %r308;
$L__BB3_51:
	div.s32 	%r84, %r299, %r5;
	mul.lo.s32 	%r229, %r84, %r5;
	sub.s32 	%r83, %r299, %r229;
	setp.eq.s32 	%p85, %r84, 0;
	setp.eq.s32 	%p86, %r83, 0;
	or.pred  	%p87, %p85, %p86;
	setp.ge.s32 	%p88, %r84, %r71;
	setp.ge.s32 	%p89, %r83, %r72;
	or.pred  	%p90, %p88, %p89;
	or.pred  	%p91, %p90, %p87;
	@%p91 bra 	$L__BB3_60;
	mad.lo.s32 	%r85, %r84, %r5, %r83;
	mul.wide.s32 	%rd205, %r85, 4;
	add.s64 	%rd23, %rd16, %rd205;
	ld.global.f32 	%f167, [%rd23];
	setp.leu.f32 	%p92, %f167, 0f00000000;
	@%p92 bra 	$L__BB3_54;
	mov.b32 	%r230, 0;
	st.global.u32 	[%rd23], %r230;
$L__BB3_54:
	add.s64 	%rd24, %rd15, %rd205;
	ld.global.f32 	%f168, [%rd24];
	setp.leu.f32 	%p93, %f168, 0f00000000;
	@%p93 bra 	$L__BB3_56;
	mov.b32 	%r231, 0;
	st.global.u32 	[%rd24], %r231;
$L__BB3_56:
	add.s32 	%r232, %r84, %r73;
	mad.lo.s32 	%r86, %r232, %r5, %r83;
	mul.wide.s32 	%rd207, %r86, 4;
	add.s64 	%rd25, %rd16, %rd207;
	ld.global.f32 	%f169, [%rd25];
	setp.geu.f32 	%p94, %f169, 0f00000000;
	@%p94 bra 	$L__BB3_58;
	mov.b32 	%r233, 0;
	st.global.u32 	[%rd25], %r233;
$L__BB3_58:
	add.s64 	%rd26, %rd15, %rd207;
	ld.global.f32 	%f170, [%rd26];
	setp.geu.f32 	%p95, %f170, 0f00000000;
	@%p95 bra 	$L__BB3_60;
	mov.b32 	%r234, 0;
	st.global.u32 	[%rd26], %r234;
$L__BB3_60:
	add.s32 	%r299, %r299, %r2;
	setp.lt.s32 	%p96, %r299, %r70;
	@%p96 bra 	$L__BB3_51;
$L__BB3_61:
	setp.ge.s32 	%p97, %r308, %r7;
	@%p97 bra 	$L__BB3_66;
	add.s32 	%r79, %r131, -1;
	add.s32 	%r80, %r132, -1;
	add.s32 	%r81, %r133, -1;
	cvt.f64.f32 	%fd3, %f12;
	cvt.f64.f32 	%fd4, %f13;
	mov.u32 	%r300, %r308;
$L__BB3_63:
	div.s32 	%r235, %r300, %r5;
	mul.lo.s32 	%r236, %r235, %r5;
	sub.s32 	%r91, %r300, %r236;
	div.s32 	%r93, %r235, %r4;
	mul.lo.s32 	%r237, %r93, %r4;
	sub.s32 	%r92, %r235, %r237;
	setp.eq.s32 	%p98, %r92, 0;
	setp.eq.s32 	%p99, %r93, 0;
	or.pred  	%p100, %p99, %p98;
	setp.ge.s32 	%p101, %r93, %r79;
	setp.ge.s32 	%p102, %r92, %r80;
	or.pred  	%p103, %p101, %p102;
	or.pred  	%p104, %p103, %p100;
	setp.ge.s32 	%p105, %r91, %r81;
	or.pred  	%p106, %p104, %p105;
	@%p106 bra 	$L__BB3_65;
	ld.param.u64 	%rd286, [_Z16after_poisson_cuiiiPfS_S_S_S_S_S_S_S_S_S_S_S_S_S_S_S_S_S_S_S_S_S_S_S_S__param_24];
	ld.param.u64 	%rd284, [_Z16after_poisson_cuiiiPfS_S_S_S_S_S_S_S_S_S_S_S_S_S_S_S_S_S_S_S_S_S_S_S_S__param_23];
	ld.param.u64 	%rd282, [_Z16after_poisson_cuiiiPfS_S_S_S_S_S_S_S_S_S_S_S_S_S_S_S_S_S_S_S_S_S_S_S_S__param_22];
	mad.lo.s32 	%r238, %r93, %r4, %r92;
	mad.lo.s32 	%r239, %r238, %r5, %r91;
	mul.wide.s32 	%rd209, %r239, 4;
	add.s64 	%rd210, %rd18, %rd209;
	ld.global.f32 	%f171, [%rd210];
	ld.global.f32 	%f172, [%rd210+4];
	add.f32 	%f173, %f171, %f172;
	cvt.f64.f32 	%fd82, %f173;
	mul.f64 	%fd83, %fd82, 0dBFE0000000000000;
	mul.f64 	%fd84, %fd83, %fd3;
	cvta.to.global.u64 	%rd211, %rd286;
	add.s64 	%rd212, %rd211, %rd209;
	ld.global.f32 	%f174, [%rd212];
	cvt.f64.f32 	%fd85, %f174;
	mul.f64 	%fd86, %fd84, %fd85;
	cvta.to.global.u64 	%rd213, %rd282;
	add.s64 	%rd214, %rd213, %rd209;
	ld.global.f32 	%f175, [%rd214];
	mul.f32 	%f176, %f14, %f175;
	cvt.f64.f32 	%fd87, %f176;
	sub.f64 	%fd88, %fd86, %fd87;
	cvt.rn.f32.f64 	%f177, %fd88;
	add.s64 	%rd215, %rd12, %rd209;
	st.global.f32 	[%rd215], %f177;
	add.s64 	%rd216, %rd17, %rd209;
	ld.global.f32 	%f178, [%rd216];
	ld.global.f32 	%f179, [%rd216+4];
	add.f32 	%f180, %f178, %f179;
	cvt.f64.f32 	%fd89, %f180;
	mul.f64 	%fd90, %fd89, 0d3FE0000000000000;
	mul.f64 	%fd91, %fd90, %fd4;
	ld.global.f32 	%f181, [%rd212];
	cvt.f64.f32 	%fd92, %f181;
	mul.f64 	%fd93, %fd91, %fd92;
	cvta.to.global.u64 	%rd217, %rd284;
	add.s64 	%rd218, %rd217, %rd209;
	ld.global.f32 	%f182, [%rd218];
	mul.f32 	%f183, %f15, %f182;
	cvt.f64.f32 	%fd94, %f183;
	sub.f64 	%fd95, %fd93, %fd94;
	cvt.rn.f32.f64 	%f184, %fd95;
	add.s64 	%rd219, %rd11, %rd209;
	st.global.f32 	[%rd219], %f184;
$L__BB3_65:
	add.s32 	%r300, %r300, %r2;
	setp.lt.s32 	%p107, %r300, %r7;
	@%p107 bra 	$L__BB3_63;
$L__BB3_66:
	setp.ge.s32 	%p108, %r308, %r6;
	@%p108 bra 	$L__BB3_78;
	add.s32 	%r88, %r131, -1;
	add.s32 	%r89, %r132, -1;
	mul.wide.s32 	%rd29, %r133, 4;
	mov.u32 	%r301, %r308;
$L__BB3_68:
	div.s32 	%r97, %r301, %r4;
	mul.lo.s32 	%r240, %r97, %r4;
	sub.s32 	%r96, %r301, %r240;
	setp.eq.s32 	%p109, %r97, 0;
	setp.eq.s32 	%p110, %r96, 0;
	or.pred  	%p111, %p109, %p110;
	setp.ge.s32 	%p112, %r97, %r88;
	setp.ge.s32 	%p113, %r96, %r89;
	or.pred  	%p114, %p112, %p113;
	or.pred  	%p115, %p114, %p111;
	@%p115 bra 	$L__BB3_77;
	mad.lo.s32 	%r241, %r97, %r4, %r96;
	mul.lo.s32 	%r98, %r241, %r5;
	mul.wide.s32 	%rd220, %r98, 4;
	add.s64 	%rd27, %rd12, %rd220;
	ld.global.f32 	%f185, [%rd27];
	setp.leu.f32 	%p116, %f185, 0f00000000;
	@%p116 bra 	$L__BB3_71;
	mov.b32 	%r242, 0;
	st.global.u32 	[%rd27], %r242;
$L__BB3_71:
	add.s64 	%rd28, %rd11, %rd220;
	ld.global.f32 	%f186, [%rd28];
	setp.leu.f32 	%p117, %f186, 0f00000000;
	@%p117 bra 	$L__BB3_73;
	mov.b32 	%r243, 0;
	st.global.u32 	[%rd28], %r243;
$L__BB3_73:
	add.s64 	%rd30, %rd27, %rd29;
	ld.global.f32 	%f187, [%rd30+-8];
	setp.geu.f32 	%p118, %f187, 0f00000000;
	@%p118 bra 	$L__BB3_75;
	mov.b32 	%r244, 0;
	st.global.u32 	[%rd30+-8], %r244;
$L__BB3_75:
	add.s64 	%rd31, %rd28, %rd29;
	ld.global.f32 	%f188, [%rd31+-8];
	setp.geu.f32 	%p119, %f188, 0f00000000;
	@%p119 bra 	$L__BB3_77;
	mov.b32 	%r245, 0;
	st.global.u32 	[%rd31+-8], %r245;
$L__BB3_77:
	add.s32 	%r301, %r301, %r2;
	setp.lt.s32 	%p120, %r301, %r6;
	@%p120 bra 	$L__BB3_68;
$L__BB3_78:
	setp.ge.s32 	%p121, %r308, %r7;
	mov.u32 	%r302, %r308;
	@%p121 bra 	$L__BB3_79;
	bra.uni 	$L__BB3_109;
$L__BB3_79:
	setp.ge.s32 	%p130, %r308, %r6;
	@%p130 bra 	$L__BB3_84;
	neg.f32 	%f18, %f8;
	mov.u32 	%r303, %r308;
$L__BB3_81:
	div.s32 	%r107, %r303, %r4;
	mul.lo.s32 	%r259, %r107, %r4;
	sub.s32 	%r106, %r303, %r259;
	setp.eq.s32 	%p131, %r107, 0;
	setp.eq.s32 	%p132, %r106, 0;
	or.pred  	%p133, %p131, %p132;
	setp.ge.s32 	%p134, %r107, %r131;
	setp.ge.s32 	%p135, %r106, %r132;
	or.pred  	%p136, %p134, %p135;
	or.pred  	%p137, %p136, %p133;
	@%p137 bra 	$L__BB3_83;
	mad.lo.s32 	%r260, %r107, %r4, %r106;
	mul.lo.s32 	%r261, %r260, %r5;
	mul.wide.s32 	%rd237, %r261, 4;
	add.s64 	%rd238, %rd12, %rd237;
	ld.global.f32 	%f219, [%rd238];
	mul.f32 	%f220, %f219, %f18;
	div.rn.f32 	%f221, %f220, %f9;
	add.s64 	%rd239, %rd18, %rd237;
	st.global.f32 	[%rd239], %f221;
	add.s64 	%rd240, %rd11, %rd237;
	ld.global.f32 	%f222, [%rd240];
	mul.f32 	%f223, %f222, %f18;
	div.rn.f32 	%f224, %f223, %f9;
	add.s64 	%rd241, %rd17, %rd237;
	st.global.f32 	[%rd241], %f224;
$L__BB3_83:
	add.s32 	%r303, %r303, %r2;
	setp.lt.s32 	%p138, %r303, %r6;
	@%p138 bra 	$L__BB3_81;
$L__BB3_84:
	setp.ge.s32 	%p139, %r308, %r40;
	@%p139 bra 	$L__BB3_89;
	neg.f32 	%f19, %f8;
	mov.u32 	%r304, %r308;
$L__BB3_86:
	div.s32 	%r111, %r304, %r5;
	mul.lo.s32 	%r262, %r111, %r5;
	sub.s32 	%r110, %r304, %r262;
	setp.eq.s32 	%p140, %r111, 0;
	setp.eq.s32 	%p141, %r110, 0;
	or.pred  	%p142, %p140, %p141;
	setp.ge.s32 	%p143, %r111, %r131;
	setp.ge.s32 	%p144, %r110, %r133;
	or.pred  	%p145, %p143, %p144;
	or.pred  	%p146, %p145, %p142;
	@%p146 bra 	$L__BB3_88;
	mad.lo.s32 	%r263, %r70, %r111, %r110;
	mul.wide.s32 	%rd242, %r263, 4;
	add.s64 	%rd243, %rd14, %rd242;
	ld.global.f32 	%f225, [%rd243];
	mul.f32 	%f226, %f225, %f19;
	div.rn.f32 	%f227, %f226, %f9;
	add.s64 	%rd244, %rd18, %rd242;
	st.global.f32 	[%rd244], %f227;
	add.s64 	%rd245, %rd13, %rd242;
	ld.global.f32 	%f228, [%rd245];
	mul.f32 	%f229, %f228, %f19;
	div.rn.f32 	%f230, %f229, %f9;
	add.s64 	%rd246, %rd17, %rd242;
	st.global.f32 	[%rd246], %f230;
$L__BB3_88:
	add.s32 	%r304, %r304, %r2;
	setp.lt.s32 	%p147, %r304, %r40;
	@%p147 bra 	$L__BB3_86;
$L__BB3_89:
	setp.ge.s32 	%p148, %r308, %r70;
	@%p148 bra 	$L__BB3_94;
	neg.f32 	%f20, %f8;
	mov.u32 	%r305, %r308;
$L__BB3_91:
	div.s32 	%r116, %r305, %r5;
	mul.lo.s32 	%r264, %r116, %r5;
	sub.s32 	%r115, %r305, %r264;
	setp.eq.s32 	%p149, %r116, 0;
	setp.eq.s32 	%p150, %r115, 0;
	or.pred  	%p151, %p149, %p150;
	setp.ge.s32 	%p152, %r116, %r132;
	setp.ge.s32 	%p153, %r115, %r133;
	or.pred  	%p154, %p152, %p153;
	or.pred  	%p155, %p154, %p151;
	@%p155 bra 	$L__BB3_93;
	mad.lo.s32 	%r265, %r116, %r5, %r115;
	mul.wide.s32 	%rd247, %r265, 4;
	add.s64 	%rd248, %rd16, %rd247;
	ld.global.f32 	%f231, [%rd248];
	mul.f32 	%f232, %f231, %f20;
	div.rn.f32 	%f233, %f232, %f9;
	add.s64 	%rd249, %rd18, %rd247;
	st.global.f32 	[%rd249], %f233;
	add.s64 	%rd250, %rd15, %rd247;
	ld.global.f32 	%f234, [%rd250];
	mul.f32 	%f235, %f234, %f20;
	div.rn.f32 	%f236, %f235, %f9;
	add.s64 	%rd251, %rd17, %rd247;
	st.global.f32 	[%rd251], %f236;
$L__BB3_93:
	add.s32 	%r305, %r305, %r2;
	setp.lt.s32 	%p156, %r305, %r70;
	@%p156 bra 	$L__BB3_91;
$L__BB3_94:
	setp.ge.s32 	%p157, %r308, %r40;
	@%p157 bra 	$L__BB3_99;
	add.s32 	%r113, %r132, -1;
	mov.u32 	%r306, %r308;
$L__BB3_96:
	div.s32 	%r121, %r306, %r5;
	mul.lo.s32 	%r266, %r121, %r5;
	sub.s32 	%r120, %r306, %r266;
	setp.eq.s32 	%p158, %r121, 0;
	setp.eq.s32 	%p159, %r120, 0;
	or.pred  	%p160, %p158, %p159;
	setp.ge.s32 	%p161, %r121, %r131;
	setp.ge.s32 	%p162, %r120, %r133;
	or.pred  	%p163, %p161, %p162;
	or.pred  	%p164, %p163, %p160;
	@%p164 bra 	$L__BB3_98;
	mul.lo.s32 	%r267, %r121, %r4;
	mad.lo.s32 	%r268, %r267, %r5, %r120;
	mul.wide.s32 	%rd252, %r268, 4;
	add.s64 	%rd253, %rd18, %rd252;
	mov.b32 	%r269, 0;
	st.global.u32 	[%rd253], %r269;
	add.s64 	%rd254, %rd17, %rd252;
	st.global.u32 	[%rd254], %r269;
	add.s32 	%r270, %r113, %r267;
	mad.lo.s32 	%r271, %r270, %r5, %r120;
	mul.wide.s32 	%rd255, %r271, 4;
	add.s64 	%rd256, %rd18, %rd255;
	st.global.u32 	[%rd256], %r269;
	add.s64 	%rd257, %rd17, %rd255;
	st.global.u32 	[%rd257], %r269;
$L__BB3_98:
	add.s32 	%r306, %r306, %r2;
	setp.lt.s32 	%p165, %r306, %r40;
	@%p165 bra 	$L__BB3_96;
$L__BB3_99:
	setp.ge.s32 	%p166, %r308, %r70;
	@%p166 bra 	$L__BB3_104;
	add.s32 	%r272, %r131, -1;
	mul.lo.s32 	%r118, %r4, %r272;
	mov.u32 	%r307, %r308;
$L__BB3_101:
	div.s32 	%r125, %r307, %r5;
	mul.lo.s32 	%r273, %r125, %r5;
	sub.s32 	%r124, %r307, %r273;
	setp.eq.s32 	%p167, %r125, 0;
	setp.eq.s32 	%p168, %r124, 0;
	or.pred  	%p169, %p167, %p168;
	setp.ge.s32 	%p170, %r125, %r132;
	setp.ge.s32 	%p171, %r124, %r133;
	or.pred  	%p172, %p170, %p171;
	or.pred  	%p173, %p172, %p169;
	@%p173 bra 	$L__BB3_103;
	mad.lo.s32 	%r274, %r125, %r5, %r124;
	mul.wide.s32 	%rd258, %r274, 4;
	add.s64 	%rd259, %rd18, %rd258;
	mov.b32 	%r275, 0;
	st.global.u32 	[%rd259], %r275;
	add.s64 	%rd260, %rd17, %rd258;
	st.global.u32 	[%rd260], %r275;
	add.s32 	%r276, %r125, %r118;
	mad.lo.s32 	%r277, %r276, %r5, %r124;
	mul.wide.s32 	%rd261, %r277, 4;
	add.s64 	%rd262, %rd18, %rd261;
	st.global.u32 	[%rd262], %r275;
	add.s64 	%rd263, %rd17, %rd261;
	st.global.u32 	[%rd263], %r275;
$L__BB3_103:
	add.s32 	%r307, %r307, %r2;
	setp.lt.s32 	%p174, %r307, %r70;
	@%p174 bra 	$L__BB3_101;
$L__BB3_104:
	setp.ge.s32 	%p175, %r308, %r6;
	@%p175 bra 	$L__BB3_108;
$L__BB3_105:
	div.s32 	%r129, %r308, %r4;
	mul.lo.s32 	%r278, %r129, %r4;
	sub.s32 	%r128, %r308, %r278;
	setp.eq.s32 	%p176, %r129, 0;
	setp.eq.s32 	%p177, %r128, 0;
	or.pred  	%p178, %p176, %p177;
	setp.gt.s32 	%p179, %r129, %r131;
	setp.gt.s32 	%p180, %r128, %r132;
	or.pred  	%p181, %p179, %p180;
	or.pred  	%p182, %p181, %p178;
	@%p182 bra 	$L__BB3_107;
	mad.lo.s32 	%r279, %r129, %r4, %r128;
	mul.lo.s32 	%r280, %r279, %r5;
	cvt.s64.s32 	%rd264, %r280;
	cvt.s64.s32 	%rd265, %r133;
	add.s64 	%rd266, %rd265, %rd264;
	shl.b64 	%rd267, %rd266, 2;
	add.s64 	%rd268, %rd18, %rd267;
	mov.b32 	%r281, 0;
	st.global.u32 	[%rd268+-4], %r281;
	mul.wide.s32 	%rd269, %r280, 4;
	add.s64 	%rd270, %rd18, %rd269;
	st.global.u32 	[%rd270], %r281;
	add.s64 	%rd271, %rd17, %rd267;
	st.global.u32 	[%rd271+-4], %r281;
	add.s64 	%rd272, %rd17, %rd269;
	st.global.u32 	[%rd272], %r281;
$L__BB3_107:
	add.s32 	%r308, %r308, %r2;
	setp.lt.s32 	%p183, %r308, %r6;
	@%p183 bra 	$L__BB3_105;
$L__BB3_108:
	ld.param.u64 	%rd287, [_Z16after_poisson_cuiiiPfS_S_S_S_S_S_S_S_S_S_S_S_S_S_S_S_S_S_S_S_S_S_S_S_S__param_28];
	cvta.to.global.u64 	%rd273, %rd287;
	mov.b32 	%r282, 0;
	st.global.u32 	[%rd273], %r282;
	ret;
$L__BB3_109:
	div.s32 	%r246, %r302, %r5;
	mul.lo.s32 	%r247, %r246, %r5;
	sub.s32 	%r101, %r302, %r247;
	div.s32 	%r103, %r246, %r4;
	mul.lo.s32 	%r248, %r103, %r4;
	sub.s32 	%r102, %r246, %r248;
	mul.lo.s32 	%r249, %r102, %r101;
	mul.lo.s32 	%r250, %r249, %r103;
	setp.eq.s32 	%p122, %r250, 0;
	setp.ge.s32 	%p123, %r103, %r131;
	setp.ge.s32 	%p124, %r102, %r132;
	or.pred  	%p125, %p123, %p124;
	or.pred  	%p126, %p125, %p122;
	setp.ge.s32 	%p127, %r101, %r133;
	or.pred  	%p128, %p127, %p126;
	@%p128 bra 	$L__BB3_111;
	add.s32 	%r252, %r248, %r102;
	mad.lo.s32 	%r253, %r252, %r5, %r101;
	mul.wide.s32 	%rd222, %r253, 4;
	add.s64 	%rd223, %rd18, %rd222;
	ld.global.f32 	%f189, [%rd223];
	add.s64 	%rd224, %rd16, %rd222;
	ld.global.f32 	%f190, [%rd224];
	sub.s32 	%r254, %r248, %r4;
	add.s32 	%r255, %r254, %r102;
	mad.lo.s32 	%r256, %r255, %r5, %r101;
	mul.wide.s32 	%rd225, %r256, 4;
	add.s64 	%rd226, %rd16, %rd225;
	ld.global.f32 	%f191, [%rd226];
	sub.f32 	%f192, %f190, %f191;
	add.s64 	%rd227, %rd14, %rd222;
	ld.global.f32 	%f193, [%rd227];
	add.f32 	%f194, %f192, %f193;
	add.s32 	%r257, %r252, -1;
	mad.lo.s32 	%r258, %r257, %r5, %r101;
	mul.wide.s32 	%rd228, %r258, 4;
	add.s64 	%rd229, %rd14, %rd228;
	ld.global.f32 	%f195, [%rd229];
	sub.f32 	%f196, %f194, %f195;
	add.s64 	%rd230, %rd12, %rd222;
	ld.global.f32 	%f197, [%rd230];
	add.f32 	%f198, %f196, %f197;
	ld.global.f32 	%f199, [%rd230+-4];
	sub.f32 	%f200, %f198, %f199;
	mul.f32 	%f201, %f8, %f200;
	div.rn.f32 	%f202, %f201, %f9;
	sub.f32 	%f203, %f189, %f202;
	st.global.f32 	[%rd223], %f203;
	add.s64 	%rd231, %rd17, %rd222;
	ld.global.f32 	%f204, [%rd231];
	add.s64 	%rd232, %rd15, %rd222;
	ld.global.f32 	%f205, [%rd232];
	add.s64 	%rd233, %rd15, %rd225;
	ld.global.f32 	%f206, [%rd233];
	sub.f32 	%f207, %f205, %f206;
	add.s64 	%rd234, %rd13, %rd222;
	ld.global.f32 	%f208, [%rd234];
	add.f32 	%f209, %f207, %f208;
	add.s64 	%rd235, %rd13, %rd228;
	ld.global.f32 	%f210, [%rd235];
	sub.f32 	%f211, %f209, %f210;
	add.s64 	%rd236, %rd11, %rd222;
	ld.global.f32 	%f212, [%rd236];
	add.f32 	%f213, %f211, %f212;
	ld.global.f32 	%f214, [%rd236+-4];
	sub.f32 	%f215, %f213, %f214;
	mul.f32 	%f216, %f8, %f215;
	div.rn.f32 	%f217, %f216, %f9;
	sub.f32 	%f218, %f204, %f217;
	st.global.f32 	[%rd231], %f218;
$L__BB3_111:
	add.s32 	%r302, %r302, %r2;
	setp.lt.s32 	%p129, %r302, %r7;
	@%p129 bra 	$L__BB3_109;
	bra.uni 	$L__BB3_79;

}
	// .globl	_Z9sum_ne_cuiiiPfS_
.visible .entry _Z9sum_ne_cuiiiPfS_(
	.param .u32 _Z9sum_ne_cuiiiPfS__param_0,
	.param .u32 _Z9sum_ne_cuiiiPfS__param_1,
	.param .u32 _Z9sum_ne_cuiiiPfS__param_2,
	.param .u64 .ptr .align 1 _Z9sum_ne_cuiiiPfS__param_3,
	.param .u64 .ptr .align 1 _Z9sum_ne_cuiiiPfS__param_4
)
{
	.reg .pred 	%p<10>;
	.reg .b32 	%r<29>;
	.reg .b32 	%f<3>;
	.reg .b64 	%rd<7>;

	ld.param.u32 	%r12, [_Z9sum_ne_cuiiiPfS__param_0];
	ld.param.u32 	%r13, [_Z9sum_ne_cuiiiPfS__param_1];
	ld.param.u32 	%r14, [_Z9sum_ne_cuiiiPfS__param_2];
	ld.param.u64 	%rd3, [_Z9sum_ne_cuiiiPfS__param_3];
	ld.param.u64 	%rd4, [_Z9sum_ne_cuiiiPfS__param_4];
	mov.u32 	%r15, %tid.x;
	mov.u32 	%r1, %ntid.x;
	mov.u32 	%r16, %ctaid.x;
	mad.lo.s32 	%r28, %r1, %r16, %r15;
	add.s32 	%r17, %r12, 3;
	add.s32 	%r3, %r13, 3;
	add.s32 	%r4, %r14, 3;
	mul.lo.s32 	%r18, %r3, %r17;
	mul.lo.s32 	%r5, %r18, %r4;
	setp.ge.s32 	%p1, %r28, %r5;
	@%p1 bra 	$L__BB4_5;
	add.s32 	%r6, %r12, -1;
	add.s32 	%r7, %r13, -1;
	add.s32 	%r8, %r14, -1;
	mov.u32 	%r19, %nctaid.x;
	mul.lo.s32 	%r9, %r1, %r19;
	cvta.to.global.u64 	%rd1, %rd3;
	cvta.to.global.u64 	%rd2, %rd4;
$L__BB4_2:
	div.s32 	%r20, %r28, %r4;
	mul.lo.s32 	%r21, %r20, %r4;
	sub.s32 	%r22, %r28, %r21;
	div.s32 	%r23, %r20, %r3;
	mul.lo.s32 	%r24, %r23, %r3;
	sub.s32 	%r25, %r20, %r24;
	mul.lo.s32 	%r26, %r25, %r22;
	mul.lo.s32 	%r27, %r26, %r23;
	setp.eq.s32 	%p2, %r27, 0;
	setp.ge.s32 	%p3, %r23, %r6;
	setp.ge.s32 	%p4, %r25, %r7;
	or.pred  	%p5, %p3, %p4;
	or.pred  	%p6, %p5, %p2;
	setp.ge.s32 	%p7, %r22, %r8;
	or.pred  	%p8, %p6, %p7;
	@%p8 bra 	$L__BB4_4;
	mul.wide.s32 	%rd5, %r28, 4;
	add.s64 	%rd6, %rd1, %rd5;
	ld.global.f32 	%f1, [%rd6];
	atom.global.add.f32 	%f2, [%rd2], %f1;
$L__BB4_4:
	add.s32 	%r28, %r28, %r9;
	setp.lt.s32 	%p9, %r28, %r5;
	@%p9 bra 	$L__BB4_2;
$L__BB4_5:
	ret;

}
	// .globl	_Z12update_ne_cuiiiPfS_S_f
.visible .entry _Z12update_ne_cuiiiPfS_S_f(
	.param .u32 _Z12update_ne_cuiiiPfS_S_f_param_0,
	.param .u32 _Z12update_ne_cuiiiPfS_S_f_param_1,
	.param .u32 _Z12update_ne_cuiiiPfS_S_f_param_2,
	.param .u64 .ptr .align 1 _Z12update_ne_cuiiiPfS_S_f_param_3,
	.param .u64 .ptr .align 1 _Z12update_ne_cuiiiPfS_S_f_param_4,
	.param .u64 .ptr .align 1 _Z12update_ne_cuiiiPfS_S_f_param_5,
	.param .f32 _Z12update_ne_cuiiiPfS_S_f_param_6
)
{
	.reg .pred 	%p<10>;
	.reg .b32 	%r<31>;
	.reg .b32 	%f<9>;
	.reg .b64 	%rd<10>;

	ld.param.u32 	%r14, [_Z12update_ne_cuiiiPfS_S_f_param_0];
	ld.param.u32 	%r15, [_Z12update_ne_cuiiiPfS_S_f_param_1];
	ld.param.u32 	%r16, [_Z12update_ne_cuiiiPfS_S_f_param_2];
	ld.param.u64 	%rd3, [_Z12update_ne_cuiiiPfS_S_f_param_3];
	ld.param.u64 	%rd4, [_Z12update_ne_cuiiiPfS_S_f_param_4];
	ld.param.u64 	%rd5, [_Z12update_ne_cuiiiPfS_S_f_param_5];
	ld.param.f32 	%f2, [_Z12update_ne_cuiiiPfS_S_f_param_6];
	cvta.to.global.u64 	%rd6, %rd5;
	mov.u32 	%r17, %tid.x;
	mov.u32 	%r18, %ntid.x;
	mov.u32 	%r19, %ctaid.x;
	mad.lo.s32 	%r30, %r18, %r19, %r17;
	mov.u32 	%r20, %nctaid.x;
	mul.lo.s32 	%r2, %r18, %r20;
	add.s32 	%r21, %r14, 3;
	add.s32 	%r3, %r15, 3;
	add.s32 	%r4, %r16, 3;
	mul.lo.s32 	%r22, %r3, %r21;
	mul.lo.s32 	%r5, %r22, %r4;
	ld.global.f32 	%f3, [%rd6];
	sub.f32 	%f4, %f2, %f3;
	div.rn.f32 	%f1, %f4, %f3;
	setp.ge.s32 	%p1, %r30, %r5;
	@%p1 bra 	$L__BB5_5;
	add.s32 	%r6, %r14, -1;
	add.s32 	%r7, %r15, -1;
	add.s32 	%r8, %r16, -1;
	cvta.to.global.u64 	%rd1, %rd3;
	cvta.to.global.u64 	%rd2, %rd4;
$L__BB5_2:
	div.s32 	%r23, %r30, %r4;
	mul.lo.s32 	%r24, %r23, %r4;
	sub.s32 	%r10, %r30, %r24;
	div.s32 	%r12, %r23, %r3;
	mul.lo.s32 	%r25, %r12, %r3;
	sub.s32 	%r11, %r23, %r25;
	mul.lo.s32 	%r26, %r11, %r10;
	mul.lo.s32 	%r27, %r26, %r12;
	setp.eq.s32 	%p2, %r27, 0;
	setp.ge.s32 	%p3, %r12, %r6;
	setp.ge.s32 	%p4, %r11, %r7;
	or.pred  	%p5, %p3, %p4;
	or.pred  	%p6, %p5, %p2;
	setp.ge.s32 	%p7, %r10, %r8;
	or.pred  	%p8, %p6, %p7;
	@%p8 bra 	$L__BB5_4;
	mad.lo.s32 	%r28, %r12, %r3, %r11;
	mad.lo.s32 	%r29, %r28, %r4, %r10;
	mul.wide.s32 	%rd7, %r29, 4;
	add.s64 	%rd8, %rd1, %rd7;
	ld.global.f32 	%f5, [%rd8];
	fma.rn.f32 	%f6, %f1, %f5, %f5;
	st.global.f32 	[%rd8], %f6;
	add.s64 	%rd9, %rd2, %rd7;
	ld.global.f32 	%f7, [%rd9];
	fma.rn.f32 	%f8, %f1, %f6, %f7;
	st.global.f32 	[%rd9], %f8;
$L__BB5_4:
	add.s32 	%r30, %r30, %r2;
	setp.lt.s32 	%p9, %r30, %r5;
	@%p9 bra 	$L__BB5_2;
$L__BB5_5:
	ret;

}


// ===== COMPILED SASS (sm_100) =====

	.target	sm_100

	.elftype	@"ET_EXEC"


//--------------------- .note.nv.tkinfo           --------------------------
	.section	.note.nv.tkinfo,"",@"SHT_NOTE"
	.sectionflags	@"SHF_NOTE_NV_TKINFO"
	.tkinfo
        /*0018*/ 	.word	0x00000002
        /*0030*/ 	.string	""
        /*0030*/ 	.string	"ptxas"
        /*0030*/ 	.string	"Cuda compilation tools, release 13.0, V13.0.88"
        /*0030*/ 	.string	"Build cuda_13.0.r13.0/compiler.36424714_0"
        /*0030*/ 	.string	"-arch sm_100 -m 64 "



//--------------------- .note.nv.cuinfo           --------------------------
	.section	.note.nv.cuinfo,"",@"SHT_NOTE"
	.sectionflags	@"SHF_NOTE_NV_CUINFO"
        /*0018*/ 	.short	0x0002
        /*001a*/ 	.short	0x0064
        /*001c*/ 	.short	0x0082
	.zero		2


//--------------------- .nv.info                  --------------------------
	.section	.nv.info,"",@"SHT_CUDA_INFO"
	.align	4


	//----- nvinfo : EIATTR_REGCOUNT
	.align		4
        /*0000*/ 	.byte	0x04, 0x2f
        /*0002*/ 	.short	(.L_1 - .L_0)
	.align		4
.L_0:
        /*0004*/ 	.word	index@(_Z6mardasiiiiiiiiPfS_S_ffi)
        /*0008*/ 	.word	0x00000012


	//----- nvinfo : EIATTR_FRAME_SIZE
	.align		4
.L_1:
        /*000c*/ 	.byte	0x04, 0x11
        /*000e*/ 	.short	(.L_3 - .L_2)
	.align		4
.L_2:
        /*0010*/ 	.word	index@(_Z6mardasiiiiiiiiPfS_S_ffi)
        /*0014*/ 	.word	0x00000000


	//----- nvinfo : EIATTR_REGCOUNT
	.align		4
.L_3:
        /*0018*/ 	.byte	0x04, 0x2f
        /*001a*/ 	.short	(.L_5 - .L_4)
	.align		4
.L_4:
        /*001c*/ 	.word	index@(_Z20poisson_solve_1it_cuiiiiiiiPfS_S_ffi)
        /*0020*/ 	.word	0x0000001d


	//----- nvinfo : EIATTR_FRAME_SIZE
	.align		4
.L_5:
        /*0024*/ 	.byte	0x04, 0x11
        /*0026*/ 	.short	(.L_7 - .L_6)
	.align		4
.L_6:
        /*0028*/ 	.word	index@($__internal_5_$__cuda_sm20_div_rn_f64_full)
        /*002c*/ 	.word	0x00000000


	//----- nvinfo : EIATTR_FRAME_SIZE
	.align		4
.L_7:
        /*0030*/ 	.byte	0x04, 0x11
        /*0032*/ 	.short	(.L_9 - .L_8)
	.align		4
.L_8:
        /*0034*/ 	.word	index@(_Z20poisson_solve_1it_cuiiiiiiiPfS_S_ffi)
        /*0038*/ 	.word	0x00000000


	//----- nvinfo : EIATTR_REGCOUNT
	.align		4
.L_9:
        /*003c*/ 	.byte	0x04, 0x2f
        /*003e*/ 	.short	(.L_11 - .L_10)
	.align		4
.L_10:
        /*0040*/ 	.word	index@(_Z17before_poisson_cuiiiPfS_S_S_S_)
        /*0044*/ 	.word	0x00000020


	//----- nvinfo : EIATTR_FRAME_SIZE
	.align		4
.L_11:
        /*0048*/ 	.byte	0x04, 0x11
        /*004a*/ 	.short	(.L_13 - .L_12)
	.align		4
.L_12:
        /*004c*/ 	.word	index@($__internal_4_$__cuda_sm3x_div_rn_noftz_f32_slowpath)
        /*0050*/ 	.word	0x00000000


	//----- nvinfo : EIATTR_FRAME_SIZE
	.align		4
.L_13:
        /*0054*/ 	.byte	0x04, 0x11
        /*0056*/ 	.short	(.L_15 - .L_14)
	.align		4
.L_14:
        /*0058*/ 	.word	index@($__internal_3_$__cuda_sm20_div_rn_f64_full)
        /*005c*/ 	.word	0x00000000


	//----- nvinfo : EIATTR_FRAME_SIZE
	.align		4
.L_15:
        /*0060*/ 	.byte	0x04, 0x11
        /*0062*/ 	.short	(.L_17 - .L_16)
	.align		4
.L_16:
        /*0064*/ 	.word	index@(_Z17before_poisson_cuiiiPfS_S_S_S_)
        /*0068*/ 	.word	0x00000000


	//----- nvinfo : EIATTR_REGCOUNT
	.align		4
.L_17:
        /*006c*/ 	.byte	0x04, 0x2f
        /*006e*/ 	.short	(.L_19 - .L_18)
	.align		4
.L_18:
        /*0070*/ 	.word	index@(_Z16after_poisson_cuiiiPfS_S_S_S_S_S_S_S_S_S_S_S_S_S_S_S_S_S_S_S_S_S_S_S_S_)
        /*0074*/ 	.word	0x00000038


	//----- nvinfo : EIATTR_FRAME_SIZE
	.align		4
.L_19:
        /*0078*/ 	.byte	0x04, 0x11
        /*007a*/ 	.short	(.L_21 - .L_20)
	.align		4
.L_20:
        /*007c*/ 	.word	index@($__internal_2_$__cuda_sm3x_div_rn_noftz_f32_slowpath)
        /*0080*/ 	.word	0x00000000


	//----- nvinfo : EIATTR_FRAME_SIZE
	.align		4
.L_21:
        /*0084*/ 	.byte	0x04, 0x11
        /*0086*/ 	.short	(.L_23 - .L_22)
	.align		4
.L_22:
        /*0088*/ 	.word	index@($__internal_1_$__cuda_sm20_div_rn_f64_full)
        /*008c*/ 	.word	0x00000000


	//----- nvinfo : EIATTR_FRAME_SIZE
	.align		4
.L_23:
        /*0090*/ 	.byte	0x04, 0x11
        /*0092*/ 	.short	(.L_25 - .L_24)
	.align		4
.L_24:
        /*0094*/ 	.word	index@(_Z16after_poisson_cuiiiPfS_S_S_S_S_S_S_S_S_S_S_S_S_S_S_S_S_S_S_S_S_S_S_S_S_)
        /*0098*/ 	.word	0x00000000


	//----- nvinfo : EIATTR_REGCOUNT
	.align		4
.L_25:
        /*009c*/ 	.byte	0x04, 0x2f
        /*009e*/ 	.short	(.L_27 - .L_26)
	.align		4
.L_26:
        /*00a0*/ 	.word	index@(_Z9sum_ne_cuiiiPfS_)
        /*00a4*/ 	.word	0x0000001a


	//----- nvinfo : EIATTR_FRAME_SIZE
	.align		4
.L_27:
        /*00a8*/ 	.byte	0x04, 0x11
        /*00aa*/ 	.short	(.L_29 - .L_28)
	.align		4
.L_28:
        /*00ac*/ 	.word	index@(_Z9sum_ne_cuiiiPfS_)
        /*00b0*/ 	.word	0x00000000


	//----- nvinfo : EIATTR_REGCOUNT
	.align		4
.L_29:
        /*00b4*/ 	.byte	0x04, 0x2f
        /*00b6*/ 	.short	(.L_31 - .L_30)
	.align		4
.L_30:
        /*00b8*/ 	.word	index@(_Z12update_ne_cuiiiPfS_S_f)
        /*00bc*/ 	.word	0x00000016


	//----- nvinfo : EIATTR_FRAME_SIZE
	.align		4
.L_31:
        /*00c0*/ 	.byte	0x04, 0x11
        /*00c2*/ 	.short	(.L_33 - .L_32)
	.align		4
.L_32:
        /*00c4*/ 	.word	index@($__internal_0_$__cuda_sm3x_div_rn_noftz_f32_slowpath)
        /*00c8*/ 	.word	0x00000000


	//----- nvinfo : EIATTR_FRAME_SIZE
	.align		4
.L_33:
        /*00cc*/ 	.byte	0x04, 0x11
        /*00ce*/ 	.short	(.L_35 - .L_34)
	.align		4
.L_34:
        /*00d0*/ 	.word	index@(_Z12update_ne_cuiiiPfS_S_f)
        /*00d4*/ 	.word	0x00000000


	//----- nvinfo : EIATTR_MIN_STACK_SIZE
	.align		4
.L_35:
        /*00d8*/ 	.byte	0x04, 0x12
        /*00da*/ 	.short	(.L_37 - .L_36)
	.align		4
.L_36:
        /*00dc*/ 	.word	index@(_Z12update_ne_cuiiiPfS_S_f)
        /*00e0*/ 	.word	0x00000000


	//----- nvinfo : EIATTR_MIN_STACK_SIZE
	.align		4
.L_37:
        /*00e4*/ 	.byte	0x04, 0x12
        /*00e6*/ 	.short	(.L_39 - .L_38)
	.align		4
.L_38:
        /*00e8*/ 	.word	index@(_Z9sum_ne_cuiiiPfS_)
        /*00ec*/ 	.word	0x00000000


	//----- nvinfo : EIATTR_MIN_STACK_SIZE
	.align		4
.L_39:
        /*00f0*/ 	.byte	0x04, 0x12
        /*00f2*/ 	.short	(.L_41 - .L_40)
	.align		4
.L_40:
        /*00f4*/ 	.word	index@(_Z16after_poisson_cuiiiPfS_S_S_S_S_S_S_S_S_S_S_S_S_S_S_S_S_S_S_S_S_S_S_S_S_)
        /*00f8*/ 	.word	0x00000000


	//----- nvinfo : EIATTR_MIN_STACK_SIZE
	.align		4
.L_41:
        /*00fc*/ 	.byte	0x04, 0x12
        /*00fe*/ 	.short	(.L_43 - .L_42)
	.align		4
.L_42:
        /*0100*/ 	.word	index@(_Z17before_poisson_cuiiiPfS_S_S_S_)
        /*0104*/ 	.word	0x00000000


	//----- nvinfo : EIATTR_MIN_STACK_SIZE
	.align		4
.L_43:
        /*0108*/ 	.byte	0x04, 0x12
        /*010a*/ 	.short	(.L_45 - .L_44)
	.align		4
.L_44:
        /*010c*/ 	.word	index@(_Z20poisson_solve_1it_cuiiiiiiiPfS_S_ffi)
        /*0110*/ 	.word	0x00000000


	//----- nvinfo : EIATTR_MIN_STACK_SIZE
	.align		4
.L_45:
        /*0114*/ 	.byte	0x04, 0x12
        /*0116*/ 	.short	(.L_47 - .L_46)
	.align		4
.L_46:
        /*0118*/ 	.word	index@(_Z6mardasiiiiiiiiPfS_S_ffi)
        /*011c*/ 	.word	0x00000000
.L_47:


//--------------------- .nv.compat                --------------------------
	.section	.nv.compat,"",@"SHT_CUDA_COMPAT_INFO"
	.align	4
        /*0000*/ 	.byte	0x02, 0x09, 0x00, 0x00, 0x02, 0x02, 0x01, 0x00, 0x02, 0x05, 0x05, 0x00, 0x03, 0x07, 0x01, 0x01
        /*0010*/ 	.byte	0x02, 0x03, 0x00, 0x00, 0x02, 0x06, 0x01, 0x00, 0x04, 0x0b, 0x08, 0x00, 0x01, 0x00, 0x00, 0x00
        /*0020*/ 	.byte	0x00, 0x00, 0x00, 0x00


//--------------------- .nv.info._Z12update_ne_cuiiiPfS_S_f --------------------------
	.section	.nv.info._Z12update_ne_cuiiiPfS_S_f,"",@"SHT_CUDA_INFO"
	.sectionflags	@""
	.align	4


	//----- nvinfo : EIATTR_CUDA_API_VERSION
	.align		4
        /*0000*/ 	.byte	0x04, 0x37
        /*0002*/ 	.short	(.L_49 - .L_48)
.L_48:
        /*0004*/ 	.word	0x00000082


	//----- nvinfo : EIATTR_KPARAM_INFO
	.align		4
.L_49:
        /*0008*/ 	.byte	0x04, 0x17
        /*000a*/ 	.short	(.L_51 - .L_50)
.L_50:
        /*000c*/ 	.word	0x00000000
        /*0010*/ 	.short	0x0006
        /*0012*/ 	.short	0x0028
        /*0014*/ 	.byte	0x00, 0xf0, 0x11, 0x00


	//----- nvinfo : EIATTR_KPARAM_INFO
	.align		4
.L_51:
        /*0018*/ 	.byte	0x04, 0x17
        /*001a*/ 	.short	(.L_53 - .L_52)
.L_52:
        /*001c*/ 	.word	0x00000000
        /*0020*/ 	.short	0x0005
        /*0022*/ 	.short	0x0020
        /*0024*/ 	.byte	0x00, 0xf5, 0x21, 0x00


	//----- nvinfo : EIATTR_KPARAM_INFO
	.align		4
.L_53:
        /*0028*/ 	.byte	0x04, 0x17
        /*002a*/ 	.short	(.L_55 - .L_54)
.L_54:
        /*002c*/ 	.word	0x00000000
        /*0030*/ 	.short	0x0004
        /*0032*/ 	.short	0x0018
        /*0034*/ 	.byte	0x00, 0xf5, 0x21, 0x00


	//----- nvinfo : EIATTR_KPARAM_INFO
	.align		4
.L_55:
        /*0038*/ 	.byte	0x04, 0x17
        /*003a*/ 	.short	(.L_57 - .L_56)
.L_56:
        /*003c*/ 	.word	0x00000000
        /*0040*/ 	.short	0x0003
        /*0042*/ 	.short	0x0010
        /*0044*/ 	.byte	0x00, 0xf5, 0x21, 0x00


	//----- nvinfo : EIATTR_KPARAM_INFO
	.align		4
.L_57:
        /*0048*/ 	.byte	0x04, 0x17
        /*004a*/ 	.short	(.L_59 - .L_58)
.L_58:
        /*004c*/ 	.word	0x00000000
        /*0050*/ 	.short	0x0002
        /*0052*/ 	.short	0x0008
        /*0054*/ 	.byte	0x00, 0xf0, 0x11, 0x00


	//----- nvinfo : EIATTR_KPARAM_INFO
	.align		4
.L_59:
        /*0058*/ 	.byte	0x04, 0x17
        /*005a*/ 	.short	(.L_61 - .L_60)
.L_60:
        /*005c*/ 	.word	0x00000000
        /*0060*/ 	.short	0x0001
        /*0062*/ 	.short	0x0004
        /*0064*/ 	.byte	0x00, 0xf0, 0x11, 0x00


	//----- nvinfo : EIATTR_KPARAM_INFO
	.align		4
.L_61:
        /*0068*/ 	.byte	0x04, 0x17
        /*006a*/ 	.short	(.L_63 - .L_62)
.L_62:
        /*006c*/ 	.word	0x00000000
        /*0070*/ 	.short	0x0000
        /*0072*/ 	.short	0x0000
        /*0074*/ 	.byte	0x00, 0xf0, 0x11, 0x00


	//----- nvinfo : EIATTR_SPARSE_MMA_MASK
	.align		4
.L_63:
        /*0078*/ 	.byte	0x03, 0x50
        /*007a*/ 	.short	0x0000


	//----- nvinfo : EIATTR_MAXREG_COUNT
	.align		4
        /*007c*/ 	.byte	0x03, 0x1b
        /*007e*/ 	.short	0x00ff


	//----- nvinfo : EIATTR_MERCURY_ISA_VERSION
	.align		4
        /*0080*/ 	.byte	0x03, 0x5f
        /*0082*/ 	.short	0x0101


	//----- nvinfo : EIATTR_VRC_CTA_INIT_COUNT
	.align		4
        /*0084*/ 	.byte	0x02, 0x4a
	.zero		1
	.zero		1


	//----- nvinfo : EIATTR_EXIT_INSTR_OFFSETS
	.align		4
        /*0088*/ 	.byte	0x04, 0x1c
        /*008a*/ 	.short	(.L_65 - .L_64)


	//   ....[0]....
.L_64:
        /*008c*/ 	.word	0x000001f0


	//   ....[1]....
        /*0090*/ 	.word	0x00000750


	//----- nvinfo : EIATTR_CRS_STACK_SIZE
	.align		4
.L_65:
        /*0094*/ 	.byte	0x04, 0x1e
        /*0096*/ 	.short	(.L_67 - .L_66)
.L_66:
        /*0098*/ 	.word	0x00000000


	//----- nvinfo : EIATTR_CBANK_PARAM_SIZE
	.align		4
.L_67:
        /*009c*/ 	.byte	0x03, 0x19
        /*009e*/ 	.short	0x002c


	//----- nvinfo : EIATTR_PARAM_CBANK
	.align		4
        /*00a0*/ 	.byte	0x04, 0x0a
        /*00a2*/ 	.short	(.L_69 - .L_68)
	.align		4
.L_68:
        /*00a4*/ 	.word	index@(.nv.constant0._Z12update_ne_cuiiiPfS_S_f)
        /*00a8*/ 	.short	0x0380
        /*00aa*/ 	.short	0x002c


	//----- nvinfo : EIATTR_SW_WAR
	.align		4
.L_69:
        /*00ac*/ 	.byte	0x04, 0x36
        /*00ae*/ 	.short	(.L_71 - .L_70)
.L_70:
        /*00b0*/ 	.word	0x00000008
.L_71:


//--------------------- .nv.info._Z9sum_ne_cuiiiPfS_ --------------------------
	.section	.nv.info._Z9sum_ne_cuiiiPfS_,"",@"SHT_CUDA_INFO"
	.sectionflags	@""
	.align	4


	//----- nvinfo : EIATTR_CUDA_API_VERSION
	.align		4
        /*0000*/ 	.byte	0x04, 0x37
        /*0002*/ 	.short	(.L_73 - .L_72)
.L_72:
        /*0004*/ 	.word	0x00000082


	//----- nvinfo : EIATTR_KPARAM_INFO
	.align		4
.L_73:
        /*0008*/ 	.byte	0x04, 0x17
        /*000a*/ 	.short	(.L_75 - .L_74)
.L_74:
        /*000c*/ 	.word	0x00000000
        /*0010*/ 	.short	0x0004
        /*0012*/ 	.short	0x0018
        /*0014*/ 	.byte	0x00, 0xf5, 0x21, 0x00


	//----- nvinfo : EIATTR_KPARAM_INFO
	.align		4
.L_75:
        /*0018*/ 	.byte	0x04, 0x17
        /*001a*/ 	.short	(.L_77 - .L_76)
.L_76:
        /*001c*/ 	.word	0x00000000
        /*0020*/ 	.short	0x0003
        /*0022*/ 	.short	0x0010
        /*0024*/ 	.byte	0x00, 0xf5, 0x21, 0x00


	//----- nvinfo : EIATTR_KPARAM_INFO
	.align		4
.L_77:
        /*0028*/ 	.byte	0x04, 0x17
        /*002a*/ 	.short	(.L_79 - .L_78)
.L_78:
        /*002c*/ 	.word	0x00000000
        /*0030*/ 	.short	0x0002
        /*0032*/ 	.short	0x0008
        /*0034*/ 	.byte	0x00, 0xf0, 0x11, 0x00


	//----- nvinfo : EIATTR_KPARAM_INFO
	.align		4
.L_79:
        /*0038*/ 	.byte	0x04, 0x17
        /*003a*/ 	.short	(.L_81 - .L_80)
.L_80:
        /*003c*/ 	.word	0x00000000
        /*0040*/ 	.short	0x0001
        /*0042*/ 	.short	0x0004
        /*0044*/ 	.byte	0x00, 0xf0, 0x11, 0x00


	//----- nvinfo : EIATTR_KPARAM_INFO
	.align		4
.L_81:
        /*0048*/ 	.byte	0x04, 0x17
        /*004a*/ 	.short	(.L_83 - .L_82)
.L_82:
        /*004c*/ 	.word	0x00000000
        /*0050*/ 	.short	0x0000
        /*0052*/ 	.short	0x0000
        /*0054*/ 	.byte	0x00, 0xf0, 0x11, 0x00


	//----- nvinfo : EIATTR_SPARSE_MMA_MASK
	.align		4
.L_83:
        /*0058*/ 	.byte	0x03, 0x50
        /*005a*/ 	.short	0x0000


	//----- nvinfo : EIATTR_MAXREG_COUNT
	.align		4
        /*005c*/ 	.byte	0x03, 0x1b
        /*005e*/ 	.short	0x00ff


	//----- nvinfo : EIATTR_MERCURY_ISA_VERSION
	.align		4
        /*0060*/ 	.byte	0x03, 0x5f
        /*0062*/ 	.short	0x0101


	//----- nvinfo : EIATTR_VRC_CTA_INIT_COUNT
	.align		4
        /*0064*/ 	.byte	0x02, 0x4a
	.zero		1
	.zero		1


	//----- nvinfo : EIATTR_EXIT_INSTR_OFFSETS
	.align		4
        /*0068*/ 	.byte	0x04, 0x1c
        /*006a*/ 	.short	(.L_85 - .L_84)


	//   ....[0]....
.L_84:
        /*006c*/ 	.word	0x000000d0


	//   ....[1]....
        /*0070*/ 	.word	0x000005b0


	//----- nvinfo : EIATTR_CRS_STACK_SIZE
	.align		4
.L_85:
        /*0074*/ 	.byte	0x04, 0x1e
        /*0076*/ 	.short	(.L_87 - .L_86)
.L_86:
        /*0078*/ 	.word	0x00000000


	//----- nvinfo : EIATTR_CBANK_PARAM_SIZE
	.align		4
.L_87:
        /*007c*/ 	.byte	0x03, 0x19
        /*007e*/ 	.short	0x0020


	//----- nvinfo : EIATTR_PARAM_CBANK
	.align		4
        /*0080*/ 	.byte	0x04, 0x0a
        /*0082*/ 	.short	(.L_89 - .L_88)
	.align		4
.L_88:
        /*0084*/ 	.word	index@(.nv.constant0._Z9sum_ne_cuiiiPfS_)
        /*0088*/ 	.short	0x0380
        /*008a*/ 	.short	0x0020


	//----- nvinfo : EIATTR_SW_WAR
	.align		4
.L_89:
        /*008c*/ 	.byte	0x04, 0x36
        /*008e*/ 	.short	(.L_91 - .L_90)
.L_90:
        /*0090*/ 	.word	0x00000008
.L_91:


//--------------------- .nv.info._Z16after_poisson_cuiiiPfS_S_S_S_S_S_S_S_S_S_S_S_S_S_S_S_S_S_S_S_S_S_S_S_S_ --------------------------
	.section	.nv.info._Z16after_poisson_cuiiiPfS_S_S_S_S_S_S_S_S_S_S_S_S_S_S_S_S_S_S_S_S_S_S_S_S_,"",@"SHT_CUDA_INFO"
	.sectionflags	@""
	.align	4


	//----- nvinfo : EIATTR_CUDA_API_VERSION
	.align		4
        /*0000*/ 	.byte	0x04, 0x37
        /*0002*/ 	.short	(.L_93 - .L_92)
.L_92:
        /*0004*/ 	.word	0x00000082


	//----- nvinfo : EIATTR_KPARAM_INFO
	.align		4
.L_93:
        /*0008*/ 	.byte	0x04, 0x17
        /*000a*/ 	.short	(.L_95 - .L_94)
.L_94:
        /*000c*/ 	.word	0x00000000
        /*0010*/ 	.short	0x001c
        /*0012*/ 	.short	0x00d8
        /*0014*/ 	.byte	0x00, 0xf5, 0x21, 0x00


	//----- nvinfo : EIATTR_KPARAM_INFO
	.align		4
.L_95:
        /*0018*/ 	.byte	0x04, 0x17
        /*001a*/ 	.short	(.L_97 - .L_96)
.L_96:
        /*001c*/ 	.word	0x00000000
        /*0020*/ 	.short	0x001b
        /*0022*/ 	.short	0x00d0
        /*0024*/ 	.byte	0x00, 0xf5, 0x21, 0x00


	//----- nvinfo : EIATTR_KPARAM_INFO
	.align		4
.L_97:
        /*0028*/ 	.byte	0x04, 0x17
        /*002a*/ 	.short	(.L_99 - .L_98)
.L_98:
        /*002c*/ 	.word	0x00000000
        /*0030*/ 	.short	0x001a
        /*0032*/ 	.short	0x00c8
        /*0034*/ 	.byte	0x00, 0xf5, 0x21, 0x00


	//----- nvinfo : EIATTR_KPARAM_INFO
	.align		4
.L_99:
        /*0038*/ 	.byte	0x04, 0x17
        /*003a*/ 	.short	(.L_101 - .L_100)
.L_100:
        /*003c*/ 	.word	0x00000000
        /*0040*/ 	.short	0x0019
        /*0042*/ 	.short	0x00c0
        /*0044*/ 	.byte	0x00, 0xf5, 0x21, 0x00


	//----- nvinfo : EIATTR_KPARAM_INFO
	.align		4
.L_101:
        /*0048*/ 	.byte	0x04, 0x17
        /*004a*/ 	.short	(.L_103 - .L_102)
.L_102:
        /*004c*/ 	.word	0x00000000
        /*0050*/ 	.short	0x0018
        /*0052*/ 	.short	0x00b8
        /*0054*/ 	.byte	0x00, 0xf5, 0x21, 0x00


	//----- nvinfo : EIATTR_KPARAM_INFO
	.align		4
.L_103:
        /*0058*/ 	.byte	0x04, 0x17
        /*005a*/ 	.short	(.L_105 - .L_104)
.L_104:
        /*005c*/ 	.word	0x00000000
        /*0060*/ 	.short	0x0017
        /*0062*/ 	.short	0x00b0
        /*0064*/ 	.byte	0x00, 0xf5, 0x21, 0x00


	//----- nvinfo : EIATTR_KPARAM_INFO
	.align		4
.L_105:
        /*0068*/ 	.byte	0x04, 0x17
        /*006a*/ 	.short	(.L_107 - .L_106)
.L_106:
        /*006c*/ 	.word	0x00000000
        /*0070*/ 	.short	0x0016
        /*0072*/ 	.short	0x00a8
        /*0074*/ 	.byte	0x00, 0xf5, 0x21, 0x00


	//----- nvinfo : EIATTR_KPARAM_INFO
	.align		4
.L_107:
        /*0078*/ 	.byte	0x04, 0x17
        /*007a*/ 	.short	(.L_109 - .L_108)
.L_108:
        /*007c*/ 	.word	0x00000000
        /*0080*/ 	.short	0x0015
        /*0082*/ 	.short	0x00a0
        /*0084*/ 	.byte	0x00, 0xf5, 0x21, 0x00


	//----- nvinfo : EIATTR_KPARAM_INFO
	.align		4
.L_109:
        /*0088*/ 	.byte	0x04, 0x17
        /*008a*/ 	.short	(.L_111 - .L_110)
.L_110:
        /*008c*/ 	.word	0x00000000
        /*0090*/ 	.short	0x0014
        /*0092*/ 	.short	0x0098
        /*0094*/ 	.byte	0x00, 0xf5, 0x21, 0x00


	//----- nvinfo : EIATTR_KPARAM_INFO
	.align		4
.L_111:
        /*0098*/ 	.byte	0x04, 0x17
        /*009a*/ 	.short	(.L_113 - .L_112)
.L_112:
        /*009c*/ 	.word	0x00000000
        /*00a0*/ 	.short	0x0013
        /*00a2*/ 	.short	0x0090
        /*00a4*/ 	.byte	0x00, 0xf5, 0x21, 0x00


	//----- nvinfo : EIATTR_KPARAM_INFO
	.align		4
.L_113:
        /*00a8*/ 	.byte	0x04, 0x17
        /*00aa*/ 	.short	(.L_115 - .L_114)
.L_114:
        /*00ac*/ 	.word	0x00000000
        /*00b0*/ 	.short	0x0012
        /*00b2*/ 	.short	0x0088
        /*00b4*/ 	.byte	0x00, 0xf5, 0x21, 0x00


	//----- nvinfo : EIATTR_KPARAM_INFO
	.align		4
.L_115:
        /*00b8*/ 	.byte	0x04, 0x17
        /*00ba*/ 	.short	(.L_117 - .L_116)
.L_116:
        /*00bc*/ 	.word	0x00000000
        /*00c0*/ 	.short	0x0011
        /*00c2*/ 	.short	0x0080
        /*00c4*/ 	.byte	0x00, 0xf5, 0x21, 0x00


	//----- nvinfo : EIATTR_KPARAM_INFO
	.align		4
.L_117:
        /*00c8*/ 	.byte	0x04, 0x17
        /*00ca*/ 	.short	(.L_119 - .L_118)
.L_118:
        /*00cc*/ 	.word	0x00000000
        /*00d0*/ 	.short	0x0010
        /*00d2*/ 	.short	0x0078
        /*00d4*/ 	.byte	0x00, 0xf5, 0x21, 0x00


	//----- nvinfo : EIATTR_KPARAM_INFO
	.align		4
.L_119:
        /*00d8*/ 	.byte	0x04, 0x17
        /*00da*/ 	.short	(.L_121 - .L_120)
.L_120:
        /*00dc*/ 	.word	0x00000000
        /*00e0*/ 	.short	0x000f
        /*00e2*/ 	.short	0x0070
        /*00e4*/ 	.byte	0x00, 0xf5, 0x21, 0x00


	//----- nvinfo : EIATTR_KPARAM_INFO
	.align		4
.L_121:
        /*00e8*/ 	.byte	0x04, 0x17
        /*00ea*/ 	.short	(.L_123 - .L_122)
.L_122:
        /*00ec*/ 	.word	0x00000000
        /*00f0*/ 	.short	0x000e
        /*00f2*/ 	.short	0x0068
        /*00f4*/ 	.byte	0x00, 0xf5, 0x21, 0x00


	//----- nvinfo : EIATTR_KPARAM_INFO
	.align		4
.L_123:
        /*00f8*/ 	.byte	0x04, 0x17
        /*00fa*/ 	.short	(.L_125 - .L_124)
.L_124:
        /*00fc*/ 	.word	0x00000000
        /*0100*/ 	.short	0x000d
        /*0102*/ 	.short	0x0060
        /*0104*/ 	.byte	0x00, 0xf5, 0x21, 0x00


	//----- nvinfo : EIATTR_KPARAM_INFO
	.align		4
.L_125:
        /*0108*/ 	.byte	0x04, 0x17
        /*010a*/ 	.short	(.L_127 - .L_126)
.L_126:
        /*010c*/ 	.word	0x00000000
        /*0110*/ 	.short	0x000c
        /*0112*/ 	.short	0x0058
        /*0114*/ 	.byte	0x00, 0xf5, 0x21, 0x00


	//----- nvinfo : EIATTR_KPARAM_INFO
	.align		4
.L_127:
        /*0118*/ 	.byte	0x04, 0x17
        /*011a*/ 	.short	(.L_129 - .L_128)
.L_128:
        /*011c*/ 	.word	0x00000000
        /*0120*/ 	.short	0x000b
        /*0122*/ 	.short	0x0050
        /*0124*/ 	.byte	0x00, 0xf5, 0x21, 0x00


	//----- nvinfo : EIATTR_KPARAM_INFO
	.align		4
.L_129:
        /*0128*/ 	.byte	0x04, 0x17
        /*012a*/ 	.short	(.L_131 - .L_130)
.L_130:
        /*012c*/ 	.word	0x00000000
        /*0130*/ 	.short	0x000a
        /*0132*/ 	.short	0x0048
        /*0134*/ 	.byte	0x00, 0xf5, 0x21, 0x00


	//----- nvinfo : EIATTR_KPARAM_INFO
	.align		4
.L_131:
        /*0138*/ 	.byte	0x04, 0x17
        /*013a*/ 	.short	(.L_133 - .L_132)
.L_132:
        /*013c*/ 	.word	0x00000000
        /*0140*/ 	.short	0x0009
        /*0142*/ 	.short	0x0040
        /*0144*/ 	.byte	0x00, 0xf5, 0x21, 0x00


	//----- nvinfo : EIATTR_KPARAM_INFO
	.align		4
.L_133:
        /*0148*/ 	.byte	0x04, 0x17
        /*014a*/ 	.short	(.L_135 - .L_134)
.L_134:
        /*014c*/ 	.word	0x00000000
        /*0150*/ 	.short	0x0008
        /*0152*/ 	.short	0x0038
        /*0154*/ 	.byte	0x00, 0xf5, 0x21, 0x00


	//----- nvinfo : EIATTR_KPARAM_INFO
	.align		4
.L_135:
        /*0158*/ 	.byte	0x04, 0x17
        /*015a*/ 	.short	(.L_137 - .L_136)
.L_136:
        /*015c*/ 	.word	0x00000000
        /*0160*/ 	.short	0x0007
        /*0162*/ 	.short	0x0030
        /*0164*/ 	.byte	0x00, 0xf5, 0x21, 0x00


	//----- nvinfo : EIATTR_KPARAM_INFO
	.align		4
.L_137:
        /*0168*/ 	.byte	0x04, 0x17
        /*016a*/ 	.short	(.L_139 - .L_138)
.L_138:
        /*016c*/ 	.word	0x00000000
        /*0170*/ 	.short	0x0006
        /*0172*/ 	.short	0x0028
        /*0174*/ 	.byte	0x00, 0xf5, 0x21, 0x00


	//----- nvinfo : EIATTR_KPARAM_INFO
	.align		4
.L_139:
        /*0178*/ 	.byte	0x04, 0x17
        /*017a*/ 	.short	(.L_141 - .L_140)
.L_140:
        /*017c*/ 	.word	0x00000000
        /*0180*/ 	.short	0x0005
        /*0182*/ 	.short	0x0020
        /*0184*/ 	.byte	0x00, 0xf5, 0x21, 0x00


	//----- nvinfo : EIATTR_KPARAM_INFO
	.align		4
.L_141:
        /*0188*/ 	.byte	0x04, 0x17
        /*018a*/ 	.short	(.L_143 - .L_142)
.L_142:
        /*018c*/ 	.word	0x00000000
        /*0190*/ 	.short	0x0004
        /*0192*/ 	.short	0x0018
        /*0194*/ 	.byte	0x00, 0xf5, 0x21, 0x00


	//----- nvinfo : EIATTR_KPARAM_INFO
	.align		4
.L_143:
        /*0198*/ 	.byte	0x04, 0x17
        /*019a*/ 	.short	(.L_145 - .L_144)
.L_144:
        /*019c*/ 	.word	0x00000000
        /*01a0*/ 	.short	0x0003
        /*01a2*/ 	.short	0x0010
        /*01a4*/ 	.byte	0x00, 0xf5, 0x21, 0x00


	//----- nvinfo : EIATTR_KPARAM_INFO
	.align		4
.L_145:
        /*01a8*/ 	.byte	0x04, 0x17
        /*01aa*/ 	.short	(.L_147 - .L_146)
.L_146:
        /*01ac*/ 	.word	0x00000000
        /*01b0*/ 	.short	0x0002
        /*01b2*/ 	.short	0x0008
        /*01b4*/ 	.byte	0x00, 0xf0, 0x11, 0x00


	//----- nvinfo : EIATTR_KPARAM_INFO
	.align		4
.L_147:
        /*01b8*/ 	.byte	0x04, 0x17
        /*01ba*/ 	.short	(.L_149 - .L_148)
.L_148:
        /*01bc*/ 	.word	0x00000000
        /*01c0*/ 	.short	0x0001
        /*01c2*/ 	.short	0x0004
        /*01c4*/ 	.byte	0x00, 0xf0, 0x11, 0x00


	//----- nvinfo : EIATTR_KPARAM_INFO
	.align		4
.L_149:
        /*01c8*/ 	.byte	0x04, 0x17
        /*01ca*/ 	.short	(.L_151 - .L_150)
.L_150:
        /*01cc*/ 	.word	0x00000000
        /*01d0*/ 	.short	0x0000
        /*01d2*/ 	.short	0x0000
        /*01d4*/ 	.byte	0x00, 0xf0, 0x11, 0x00


	//----- nvinfo : EIATTR_SPARSE_MMA_MASK
	.align		4
.L_151:
        /*01d8*/ 	.byte	0x03, 0x50
        /*01da*/ 	.short	0x0000


	//----- nvinfo : EIATTR_MAXREG_COUNT
	.align		4
        /*01dc*/ 	.byte	0x03, 0x1b
        /*01de*/ 	.short	0x00ff


	//----- nvinfo : EIATTR_MERCURY_ISA_VERSION
	.align		4
        /*01e0*/ 	.byte	0x03, 0x5f
        /*01e2*/ 	.short	0x0101


	//----- nvinfo : EIATTR_VRC_CTA_INIT_COUNT
	.align		4
        /*01e4*/ 	.byte	0x02, 0x4a
	.zero		1
	.zero		1


	//----- nvinfo : EIATTR_EXIT_INSTR_OFFSETS
	.align		4
        /*01e8*/ 	.byte	0x04, 0x1c
        /*01ea*/ 	.short	(.L_153 - .L_152)


	//   ....[0]....
.L_152:
        /*01ec*/ 	.word	0x00009650


	//----- nvinfo : EIATTR_CRS_STACK_SIZE
	.align		4
.L_153:
        /*01f0*/ 	.byte	0x04, 0x1e
        /*01f2*/ 	.short	(.L_155 - .L_154)
.L_154:
        /*01f4*/ 	.word	0x00000000


	//----- nvinfo : EIATTR_CBANK_PARAM_SIZE
	.align		4
.L_155:
        /*01f8*/ 	.byte	0x03, 0x19
        /*01fa*/ 	.short	0x00e0


	//----- nvinfo : EIATTR_PARAM_CBANK
	.align		4
        /*01fc*/ 	.byte	0x04, 0x0a
        /*01fe*/ 	.short	(.L_157 - .L_156)
	.align		4
.L_156:
        /*0200*/ 	.word	index@(.nv.constant0._Z16after_poisson_cuiiiPfS_S_S_S_S_S_S_S_S_S_S_S_S_S_S_S_S_S_S_S_S_S_S_S_S_)
        /*0204*/ 	.short	0x0380
        /*0206*/ 	.short	0x00e0


	//----- nvinfo : EIATTR_SW_WAR
	.align		4
.L_157:
        /*0208*/ 	.byte	0x04, 0x36
        /*020a*/ 	.short	(.L_159 - .L_158)
.L_158:
        /*020c*/ 	.word	0x00000008
.L_159:


//--------------------- .nv.info._Z17before_poisson_cuiiiPfS_S_S_S_ --------------------------
	.section	.nv.info._Z17before_poisson_cuiiiPfS_S_S_S_,"",@"SHT_CUDA_INFO"
	.sectionflags	@""
	.align	4


	//----- nvinfo : EIATTR_CUDA_API_VERSION
	.align		4
        /*0000*/ 	.byte	0x04, 0x37
        /*0002*/ 	.short	(.L_161 - .L_160)
.L_160:
        /*0004*/ 	.word	0x00000082


	//----- nvinfo : EIATTR_KPARAM_INFO
	.align		4
.L_161:
        /*0008*/ 	.byte	0x04, 0x17
        /*000a*/ 	.short	(.L_163 - .L_162)
.L_162:
        /*000c*/ 	.word	0x00000000
        /*0010*/ 	.short	0x0007
        /*0012*/ 	.short	0x0030
        /*0014*/ 	.byte	0x00, 0xf5, 0x21, 0x00


	//----- nvinfo : EIATTR_KPARAM_INFO
	.align		4
.L_163:
        /*0018*/ 	.byte	0x04, 0x17
        /*001a*/ 	.short	(.L_165 - .L_164)
.L_164:
        /*001c*/ 	.word	0x00000000
        /*0020*/ 	.short	0x0006
        /*0022*/ 	.short	0x0028
        /*0024*/ 	.byte	0x00, 0xf5, 0x21, 0x00


	//----- nvinfo : EIATTR_KPARAM_INFO
	.align		4
.L_165:
        /*0028*/ 	.byte	0x04, 0x17
        /*002a*/ 	.short	(.L_167 - .L_166)
.L_166:
        /*002c*/ 	.word	0x00000000
        /*0030*/ 	.short	0x0005
        /*0032*/ 	.short	0x0020
        /*0034*/ 	.byte	0x00, 0xf5, 0x21, 0x00


	//----- nvinfo : EIATTR_KPARAM_INFO
	.align		4
.L_167:
        /*0038*/ 	.byte	0x04, 0x17
        /*003a*/ 	.short	(.L_169 - .L_168)
.L_168:
        /*003c*/ 	.word	0x00000000
        /*0040*/ 	.short	0x0004
        /*0042*/ 	.short	0x0018
        /*0044*/ 	.byte	0x00, 0xf5, 0x21, 0x00


	//----- nvinfo : EIATTR_KPARAM_INFO
	.align		4
.L_169:
        /*0048*/ 	.byte	0x04, 0x17
        /*004a*/ 	.short	(.L_171 - .L_170)
.L_170:
        /*004c*/ 	.word	0x00000000
        /*0050*/ 	.short	0x0003
        /*0052*/ 	.short	0x0010
        /*0054*/ 	.byte	0x00, 0xf5, 0x21, 0x00


	//----- nvinfo : EIATTR_KPARAM_INFO
	.align		4
.L_171:
        /*0058*/ 	.byte	0x04, 0x17
        /*005a*/ 	.short	(.L_173 - .L_172)
.L_172:
        /*005c*/ 	.word	0x00000000
        /*0060*/ 	.short	0x0002
        /*0062*/ 	.short	0x0008
        /*0064*/ 	.byte	0x00, 0xf0, 0x11, 0x00


	//----- nvinfo : EIATTR_KPARAM_INFO
	.align		4
.L_173:
        /*0068*/ 	.byte	0x04, 0x17
        /*006a*/ 	.short	(.L_175 - .L_174)
.L_174:
        /*006c*/ 	.word	0x00000000
        /*0070*/ 	.short	0x0001
        /*0072*/ 	.short	0x0004
        /*0074*/ 	.byte	0x00, 0xf0, 0x11, 0x00


	//----- nvinfo : EIATTR_KPARAM_INFO
	.align		4
.L_175:
        /*0078*/ 	.byte	0x04, 0x17
        /*007a*/ 	.short	(.L_177 - .L_176)
.L_176:
        /*007c*/ 	.word	0x00000000
        /*0080*/ 	.short	0x0000
        /*0082*/ 	.short	0x0000
        /*0084*/ 	.byte	0x00, 0xf0, 0x11, 0x00


	//----- nvinfo : EIATTR_SPARSE_MMA_MASK
	.align		4
.L_177:
        /*0088*/ 	.byte	0x03, 0x50
        /*008a*/ 	.short	0x0000


	//----- nvinfo : EIATTR_MAXREG_COUNT
	.align		4
        /*008c*/ 	.byte	0x03, 0x1b
        /*008e*/ 	.short	0x00ff


	//----- nvinfo : EIATTR_MERCURY_ISA_VERSION
	.align		4
        /*0090*/ 	.byte	0x03, 0x5f
        /*0092*/ 	.short	0x0101


	//----- nvinfo : EIATTR_VRC_CTA_INIT_COUNT
	.align		4
        /*0094*/ 	.byte	0x02, 0x4a
	.zero		1
	.zero		1


	//----- nvinfo : EIATTR_EXIT_INSTR_OFFSETS
	.align		4
        /*0098*/ 	.byte	0x04, 0x1c
        /*009a*/ 	.short	(.L_179 - .L_178)


	//   ....[0]....
.L_178:
        /*009c*/ 	.word	0x000000f0


	//   ....[1]....
        /*00a0*/ 	.word	0x00001880


	//----- nvinfo : EIATTR_CRS_STACK_SIZE
	.align		4
.L_179:
        /*00a4*/ 	.byte	0x04, 0x1e
        /*00a6*/ 	.short	(.L_181 - .L_180)
.L_180:
        /*00a8*/ 	.word	0x00000000


	//----- nvinfo : EIATTR_CBANK_PARAM_SIZE
	.align		4
.L_181:
        /*00ac*/ 	.byte	0x03, 0x19
        /*00ae*/ 	.short	0x0038


	//----- nvinfo : EIATTR_PARAM_CBANK
	.align		4
        /*00b0*/ 	.byte	0x04, 0x0a
        /*00b2*/ 	.short	(.L_183 - .L_182)
	.align		4
.L_182:
        /*00b4*/ 	.word	index@(.nv.constant0._Z17before_poisson_cuiiiPfS_S_S_S_)
        /*00b8*/ 	.short	0x0380
        /*00ba*/ 	.short	0x0038


	//----- nvinfo : EIATTR_SW_WAR
	.align		4
.L_183:
        /*00bc*/ 	.byte	0x04, 0x36
        /*00be*/ 	.short	(.L_185 - .L_184)
.L_184:
        /*00c0*/ 	.word	0x00000008
.L_185:


//--------------------- .nv.info._Z20poisson_solve_1it_cuiiiiiiiPfS_S_ffi --------------------------
	.section	.nv.info._Z20poisson_solve_1it_cuiiiiiiiPfS_S_ffi,"",@"SHT_CUDA_INFO"
	.sectionflags	@""
	.align	4


	//----- nvinfo : EIATTR_CUDA_API_VERSION
	.align		4
        /*0000*/ 	.byte	0x04, 0x37
        /*0002*/ 	.short	(.L_187 - .L_186)
.L_186:
        /*0004*/ 	.word	0x00000082


	//----- nvinfo : EIATTR_KPARAM_INFO
	.align		4
.L_187:
        /*0008*/ 	.byte	0x04, 0x17
        /*000a*/ 	.short	(.L_189 - .L_188)
.L_188:
        /*000c*/ 	.word	0x00000000
        /*0010*/ 	.short	0x000c
        /*0012*/ 	.short	0x0040
        /*0014*/ 	.byte	0x00, 0xf0, 0x11, 0x00


	//----- nvinfo : EIATTR_KPARAM_INFO
	.align		4
.L_189:
        /*0018*/ 	.byte	0x04, 0x17
        /*001a*/ 	.short	(.L_191 - .L_190)
.L_190:
        /*001c*/ 	.word	0x00000000
        /*0020*/ 	.short	0x000b
        /*0022*/ 	.short	0x003c
        /*0024*/ 	.byte	0x00, 0xf0, 0x11, 0x00


	//----- nvinfo : EIATTR_KPARAM_INFO
	.align		4
.L_191:
        /*0028*/ 	.byte	0x04, 0x17
        /*002a*/ 	.short	(.L_193 - .L_192)
.L_192:
        /*002c*/ 	.word	0x00000000
        /*0030*/ 	.short	0x000a
        /*0032*/ 	.short	0x0038
        /*0034*/ 	.byte	0x00, 0xf0, 0x11, 0x00


	//----- nvinfo : EIATTR_KPARAM_INFO
	.align		4
.L_193:
        /*0038*/ 	.byte	0x04, 0x17
        /*003a*/ 	.short	(.L_195 - .L_194)
.L_194:
        /*003c*/ 	.word	0x00000000
        /*0040*/ 	.short	0x0009
        /*0042*/ 	.short	0x0030
        /*0044*/ 	.byte	0x00, 0xf5, 0x21, 0x00


	//----- nvinfo : EIATTR_KPARAM_INFO
	.align		4
.L_195:
        /*0048*/ 	.byte	0x04, 0x17
        /*004a*/ 	.short	(.L_197 - .L_196)
.L_196:
        /*004c*/ 	.word	0x00000000
        /*0050*/ 	.short	0x0008
        /*0052*/ 	.short	0x0028
        /*0054*/ 	.byte	0x00, 0xf5, 0x21, 0x00


	//----- nvinfo : EIATTR_KPARAM_INFO
	.align		4
.L_197:
        /*0058*/ 	.byte	0x04, 0x17
        /*005a*/ 	.short	(.L_199 - .L_198)
.L_198:
        /*005c*/ 	.word	0x00000000
        /*0060*/ 	.short	0x0007
        /*0062*/ 	.short	0x0020
        /*0064*/ 	.byte	0x00, 0xf5, 0x21, 0x00


	//----- nvinfo : EIATTR_KPARAM_INFO
	.align		4
.L_199:
        /*0068*/ 	.byte	0x04, 0x17
        /*006a*/ 	.short	(.L_201 - .L_200)
.L_200:
        /*006c*/ 	.word	0x00000000
        /*0070*/ 	.short	0x0006
        /*0072*/ 	.short	0x0018
        /*0074*/ 	.byte	0x00, 0xf0, 0x11, 0x00


	//----- nvinfo : EIATTR_KPARAM_INFO
	.align		4
.L_201:
        /*0078*/ 	.byte	0x04, 0x17
        /*007a*/ 	.short	(.L_203 - .L_202)
.L_202:
        /*007c*/ 	.word	0x00000000
        /*0080*/ 	.short	0x0005
        /*0082*/ 	.short	0x0014
        /*0084*/ 	.byte	0x00, 0xf0, 0x11, 0x00


	//----- nvinfo : EIATTR_KPARAM_INFO
	.align		4
.L_203:
        /*0088*/ 	.byte	0x04, 0x17
        /*008a*/ 	.short	(.L_205 - .L_204)
.L_204:
        /*008c*/ 	.word	0x00000000
        /*0090*/ 	.short	0x0004
        /*0092*/ 	.short	0x0010
        /*0094*/ 	.byte	0x00, 0xf0, 0x11, 0x00


	//----- nvinfo : EIATTR_KPARAM_INFO
	.align		4
.L_205:
        /*0098*/ 	.byte	0x04, 0x17
        /*009a*/ 	.short	(.L_207 - .L_206)
.L_206:
        /*009c*/ 	.word	0x00000000
        /*00a0*/ 	.short	0x0003
        /*00a2*/ 	.short	0x000c
        /*00a4*/ 	.byte	0x00, 0xf0, 0x11, 0x00


	//----- nvinfo : EIATTR_KPARAM_INFO
	.align		4
.L_207:
        /*00a8*/ 	.byte	0x04, 0x17
        /*00aa*/ 	.short	(.L_209 - .L_208)
.L_208:
        /*00ac*/ 	.word	0x00000000
        /*00b0*/ 	.short	0x0002
        /*00b2*/ 	.short	0x0008
        /*00b4*/ 	.byte	0x00, 0xf0, 0x11, 0x00


	//----- nvinfo : EIATTR_KPARAM_INFO
	.align		4
.L_209:
        /*00b8*/ 	.byte	0x04, 0x17
        /*00ba*/ 	.short	(.L_211 - .L_210)
.L_210:
        /*00bc*/ 	.word	0x00000000
        /*00c0*/ 	.short	0x0001
        /*00c2*/ 	.short	0x0004
        /*00c4*/ 	.byte	0x00, 0xf0, 0x11, 0x00


	//----- nvinfo : EIATTR_KPARAM_INFO
	.align		4
.L_211:
        /*00c8*/ 	.byte	0x04, 0x17
        /*00ca*/ 	.short	(.L_213 - .L_212)
.L_212:
        /*00cc*/ 	.word	0x00000000
        /*00d0*/ 	.short	0x0000
        /*00d2*/ 	.short	0x0000
        /*00d4*/ 	.byte	0x00, 0xf0, 0x11, 0x00


	//----- nvinfo : EIATTR_SPARSE_MMA_MASK
	.align		4
.L_213:
        /*00d8*/ 	.byte	0x03, 0x50
        /*00da*/ 	.short	0x0000


	//----- nvinfo : EIATTR_MAXREG_COUNT
	.align		4
        /*00dc*/ 	.byte	0x03, 0x1b
        /*00de*/ 	.short	0x00ff


	//----- nvinfo : EIATTR_MERCURY_ISA_VERSION
	.align		4
        /*00e0*/ 	.byte	0x03, 0x5f
        /*00e2*/ 	.short	0x0101


	//----- nvinfo : EIATTR_VRC_CTA_INIT_COUNT
	.align		4
        /*00e4*/ 	.byte	0x02, 0x4a
	.zero		1
	.zero		1


	//----- nvinfo : EIATTR_EXIT_INSTR_OFFSETS
	.align		4
        /*00e8*/ 	.byte	0x04, 0x1c
        /*00ea*/ 	.short	(.L_215 - .L_214)


	//   ....[0]....
.L_214:
        /*00ec*/ 	.word	0x00000470


	//   ....[1]....
        /*00f0*/ 	.word	0x000004e0


	//   ....[2]....
        /*00f4*/ 	.word	0x00000b90


	//----- nvinfo : EIATTR_CRS_STACK_SIZE
	.align		4
.L_215:
        /*00f8*/ 	.byte	0x04, 0x1e
        /*00fa*/ 	.short	(.L_217 - .L_216)
.L_216:
        /*00fc*/ 	.word	0x00000000


	//----- nvinfo : EIATTR_CBANK_PARAM_SIZE
	.align		4
.L_217:
        /*0100*/ 	.byte	0x03, 0x19
        /*0102*/ 	.short	0x0044


	//----- nvinfo : EIATTR_PARAM_CBANK
	.align		4
        /*0104*/ 	.byte	0x04, 0x0a
        /*0106*/ 	.short	(.L_219 - .L_218)
	.align		4
.L_218:
        /*0108*/ 	.word	index@(.nv.constant0._Z20poisson_solve_1it_cuiiiiiiiPfS_S_ffi)
        /*010c*/ 	.short	0x0380
        /*010e*/ 	.short	0x0044


	//----- nvinfo : EIATTR_SW_WAR
	.align		4
.L_219:
        /*0110*/ 	.byte	0x04, 0x36
        /*0112*/ 	.short	(.L_221 - .L_220)
.L_220:
        /*0114*/ 	.word	0x00000008
.L_221:


//--------------------- .nv.info._Z6mardasiiiiiiiiPfS_S_ffi --------------------------
	.section	.nv.info._Z6mardasiiiiiiiiPfS_S_ffi,"",@"SHT_CUDA_INFO"
	.sectionflags	@""
	.align	4


	//----- nvinfo : EIATTR_CUDA_API_VERSION
	.align		4
        /*0000*/ 	.byte	0x04, 0x37
        /*0002*/ 	.short	(.L_223 - .L_222)
.L_222:
        /*0004*/ 	.word	0x00000082


	//----- nvinfo : EIATTR_KPARAM_INFO
	.align		4
.L_223:
        /*0008*/ 	.byte	0x04, 0x17
        /*000a*/ 	.short	(.L_225 - .L_224)
.L_224:
        /*000c*/ 	.word	0x00000000
        /*0010*/ 	.short	0x000d
        /*0012*/ 	.short	0x0040
        /*0014*/ 	.byte	0x00, 0xf0, 0x11, 0x00


	//----- nvinfo : EIATTR_KPARAM_INFO
	.align		4
.L_225:
        /*0018*/ 	.byte	0x04, 0x17
        /*001a*/ 	.short	(.L_227 - .L_226)
.L_226:
        /*001c*/ 	.word	0x00000000
        /*0020*/ 	.short	0x000c
        /*0022*/ 	.short	0x003c
        /*0024*/ 	.byte	0x00, 0xf0, 0x11, 0x00


	//----- nvinfo : EIATTR_KPARAM_INFO
	.align		4
.L_227:
        /*0028*/ 	.byte	0x04, 0x17
        /*002a*/ 	.short	(.L_229 - .L_228)
.L_228:
        /*002c*/ 	.word	0x00000000
        /*0030*/ 	.short	0x000b
        /*0032*/ 	.short	0x0038
        /*0034*/ 	.byte	0x00, 0xf0, 0x11, 0x00


	//----- nvinfo : EIATTR_KPARAM_INFO
	.align		4
.L_229:
        /*0038*/ 	.byte	0x04, 0x17
        /*003a*/ 	.short	(.L_231 - .L_230)
.L_230:
        /*003c*/ 	.word	0x00000000
        /*0040*/ 	.short	0x000a
        /*0042*/ 	.short	0x0030
        /*0044*/ 	.byte	0x00, 0xf5, 0x21, 0x00


	//----- nvinfo : EIATTR_KPARAM_INFO
	.align		4
.L_231:
        /*0048*/ 	.byte	0x04, 0x17
        /*004a*/ 	.short	(.L_233 - .L_232)
.L_232:
        /*004c*/ 	.word	0x00000000
        /*0050*/ 	.short	0x0009
        /*0052*/ 	.short	0x0028
        /*0054*/ 	.byte	0x00, 0xf5, 0x21, 0x00


	//----- nvinfo : EIATTR_KPARAM_INFO
	.align		4
.L_233:
        /*0058*/ 	.byte	0x04, 0x17
        /*005a*/ 	.short	(.L_235 - .L_234)
.L_234:
        /*005c*/ 	.word	0x00000000
        /*0060*/ 	.short	0x0008
        /*0062*/ 	.short	0x0020
        /*0064*/ 	.byte	0x00, 0xf5, 0x21, 0x00


	//----- nvinfo : EIATTR_KPARAM_INFO
	.align		4
.L_235:
        /*0068*/ 	.byte	0x04, 0x17
        /*006a*/ 	.short	(.L_237 - .L_236)
.L_236:
        /*006c*/ 	.word	0x00000000
        /*0070*/ 	.short	0x0007
        /*0072*/ 	.short	0x001c
        /*0074*/ 	.byte	0x00, 0xf0, 0x11, 0x00


	//----- nvinfo : EIATTR_KPARAM_INFO
	.align		4
.L_237:
        /*0078*/ 	.byte	0x04, 0x17
        /*007a*/ 	.short	(.L_239 - .L_238)
.L_238:
        /*007c*/ 	.word	0x00000000
        /*0080*/ 	.short	0x0006
        /*0082*/ 	.short	0x0018
        /*0084*/ 	.byte	0x00, 0xf0, 0x11, 0x00


	//----- nvinfo : EIATTR_KPARAM_INFO
	.align		4
.L_239:
        /*0088*/ 	.byte	0x04, 0x17
        /*008a*/ 	.short	(.L_241 - .L_240)
.L_240:
        /*008c*/ 	.word	0x00000000
        /*0090*/ 	.short	0x0005
        /*0092*/ 	.short	0x0014
        /*0094*/ 	.byte	0x00, 0xf0, 0x11, 0x00


	//----- nvinfo : EIATTR_KPARAM_INFO
	.align		4
.L_241:
        /*0098*/ 	.byte	0x04, 0x17
        /*009a*/ 	.short	(.L_243 - .L_242)
.L_242:
        /*009c*/ 	.word	0x00000000
        /*00a0*/ 	.short	0x0004
        /*00a2*/ 	.short	0x0010
        /*00a4*/ 	.byte	0x00, 0xf0, 0x11, 0x00


	//----- nvinfo : EIATTR_KPARAM_INFO
	.align		4
.L_243:
        /*00a8*/ 	.byte	0x04, 0x17
        /*00aa*/ 	.short	(.L_245 - .L_244)
.L_244:
        /*00ac*/ 	.word	0x00000000
        /*00b0*/ 	.short	0x0003
        /*00b2*/ 	.short	0x000c
        /*00b4*/ 	.byte	0x00, 0xf0, 0x11, 0x00


	//----- nvinfo : EIATTR_KPARAM_INFO
	.align		4
.L_245:
        /*00b8*/ 	.byte	0x04, 0x17
        /*00ba*/ 	.short	(.L_247 - .L_246)
.L_246:
        /*00bc*/ 	.word	0x00000000
        /*00c0*/ 	.short	0x0002
        /*00c2*/ 	.short	0x0008
        /*00c4*/ 	.byte	0x00, 0xf0, 0x11, 0x00


	//----- nvinfo : EIATTR_KPARAM_INFO
	.align		4
.L_247:
        /*00c8*/ 	.byte	0x04, 0x17
        /*00ca*/ 	.short	(.L_249 - .L_248)
.L_248:
        /*00cc*/ 	.word	0x00000000
        /*00d0*/ 	.short	0x0001
        /*00d2*/ 	.short	0x0004
        /*00d4*/ 	.byte	0x00, 0xf0, 0x11, 0x00


	//----- nvinfo : EIATTR_KPARAM_INFO
	.align		4
.L_249:
        /*00d8*/ 	.byte	0x04, 0x17
        /*00da*/ 	.short	(.L_251 - .L_250)
.L_250:
        /*00dc*/ 	.word	0x00000000
        /*00e0*/ 	.short	0x0000
        /*00e2*/ 	.short	0x0000
        /*00e4*/ 	.byte	0x00, 0xf0, 0x11, 0x00


	//----- nvinfo : EIATTR_SPARSE_MMA_MASK
	.align		4
.L_251:
        /*00e8*/ 	.byte	0x03, 0x50
        /*00ea*/ 	.short	0x0000


	//----- nvinfo : EIATTR_MAXREG_COUNT
	.align		4
        /*00ec*/ 	.byte	0x03, 0x1b
        /*00ee*/ 	.short	0x00ff


	//----- nvinfo : EIATTR_MERCURY_ISA_VERSION
	.align		4
        /*00f0*/ 	.byte	0x03, 0x5f
        /*00f2*/ 	.short	0x0101


	//----- nvinfo : EIATTR_VRC_CTA_INIT_COUNT
	.align		4
        /*00f4*/ 	.byte	0x02, 0x4a
	.zero		1
	.zero		1


	//----- nvinfo : EIATTR_EXIT_INSTR_OFFSETS
	.align		4
        /*00f8*/ 	.byte	0x04, 0x1c
        /*00fa*/ 	.short	(.L_253 - .L_252)


	//   ....[0]....
.L_252:
        /*00fc*/ 	.word	0x00000090


	//   ....[1]....
        /*0100*/ 	.word	0x00000340


	//   ....[2]....
        /*0104*/ 	.word	0x00000420


	//----- nvinfo : EIATTR_CRS_STACK_SIZE
	.align		4
.L_253:
        /*0108*/ 	.byte	0x04, 0x1e
        /*010a*/ 	.short	(.L_255 - .L_254)
.L_254:
        /*010c*/ 	.word	0x00000000


	//----- nvinfo : EIATTR_CBANK_PARAM_SIZE
	.align		4
.L_255:
        /*0110*/ 	.byte	0x03, 0x19
        /*0112*/ 	.short	0x0044


	//----- nvinfo : EIATTR_PARAM_CBANK
	.align		4
        /*0114*/ 	.byte	0x04, 0x0a
        /*0116*/ 	.short	(.L_257 - .L_256)
	.align		4
.L_256:
        /*0118*/ 	.word	index@(.nv.constant0._Z6mardasiiiiiiiiPfS_S_ffi)
        /*011c*/ 	.short	0x0380
        /*011e*/ 	.short	0x0044


	//----- nvinfo : EIATTR_SW_WAR
	.align		4
.L_257:
        /*0120*/ 	.byte	0x04, 0x36
        /*0122*/ 	.short	(.L_259 - .L_258)
.L_258:
        /*0124*/ 	.word	0x00000008
.L_259:


//--------------------- .nv.callgraph             --------------------------
	.section	.nv.callgraph,"",@"SHT_CUDA_CALLGRAPH"
	.align	4
	.sectionentsize	8
	.align		4
        /*0000*/ 	.word	0x00000000
	.align		4
        /*0004*/ 	.word	0xffffffff
	.align		4
        /*0008*/ 	.word	0x00000000
	.align		4
        /*000c*/ 	.word	0xfffffffe
	.align		4
        /*0010*/ 	.word	0x00000000
	.align		4
        /*0014*/ 	.word	0xfffffffd
	.align		4
        /*0018*/ 	.word	0x00000000
	.align		4
        /*001c*/ 	.word	0xfffffffc


//--------------------- .text._Z12update_ne_cuiiiPfS_S_f --------------------------
	.section	.text._Z12update_ne_cuiiiPfS_S_f,"ax",@progbits
	.align	128
        .global         _Z12update_ne_cuiiiPfS_S_f
        .type           _Z12update_ne_cuiiiPfS_S_f,@function
        .size           _Z12update_ne_cuiiiPfS_S_f,(.L_x_247 - _Z12update_ne_cuiiiPfS_S_f)
        .other          _Z12update_ne_cuiiiPfS_S_f,@"STO_CUDA_ENTRY STV_DEFAULT"
_Z12update_ne_cuiiiPfS_S_f:
.text._Z12update_ne_cuiiiPfS_S_f:
[----:B------:R-:W-:Y:S08]  /*0000*/  LDC R1, c[0x0][0x37c] ;  /* 0x0000df00ff017b82 */ /* 0x000ff00000000800 */
[----:B------:R-:W0:Y:S01]  /*0010*/  LDC.64 R2, c[0x0][0x3a0] ;  /* 0x0000e800ff027b82 */ /* 0x000e220000000a00 */
[----:B------:R-:W0:Y:S01]  /*0020*/  LDCU.64 UR10, c[0x0][0x358] ;  /* 0x00006b00ff0a77ac */ /* 0x000e220008000a00 */
[----:B------:R-:W1:Y:S01]  /*0030*/  LDCU UR6, c[0x0][0x3a8] ;  /* 0x00007500ff0677ac */ /* 0x000e620008000800 */
[----:B------:R-:W2:Y:S05]  /*0040*/  S2R R8, SR_TID.X ;  /* 0x0000000000087919 */ /* 0x000eaa0000002100 */
[----:B------:R-:W3:Y:S01]  /*0050*/  LDC.64 R6, c[0x0][0x380] ;  /* 0x0000e000ff067b82 */ /* 0x000ee20000000a00 */
[----:B------:R-:W2:Y:S07]  /*0060*/  S2R R9, SR_CTAID.X ;  /* 0x0000000000097919 */ /* 0x000eae0000002500 */
[----:B------:R-:W4:Y:S01]  /*0070*/  LDC R4, c[0x0][0x388] ;  /* 0x0000e200ff047b82 */ /* 0x000f220000000800 */
[----:B0-----:R3:W5:Y:S01]  /*0080*/  LDG.E R11, desc[UR10][R2.64] ;  /* 0x0000000a020b7981 */ /* 0x001762000c1e1900 */
[----:B------:R-:W2:Y:S01]  /*0090*/  LDCU UR5, c[0x0][0x360] ;  /* 0x00006c00ff0577ac */ /* 0x000ea20008000800 */
[----:B------:R-:W0:Y:S01]  /*00a0*/  LDCU UR4, c[0x0][0x370] ;  /* 0x00006e00ff0477ac */ /* 0x000e220008000800 */
[----:B---3--:R-:W-:-:S02]  /*00b0*/  VIADD R3, R6, 0x3 ;  /* 0x0000000306037836 */ /* 0x008fc40000000000 */
[----:B------:R-:W-:Y:S02]  /*00c0*/  VIADD R6, R7, 0x3 ;  /* 0x0000000307067836 */ /* 0x000fe40000000000 */
[----:B----4-:R-:W-:Y:S02]  /*00d0*/  VIADD R7, R4, 0x3 ;  /* 0x0000000304077836 */ /* 0x010fe40000000000 */
[----:B------:R-:W-:Y:S02]  /*00e0*/  IMAD R2, R3, R6, RZ ;  /* 0x0000000603027224 */ /* 0x000fe400078e02ff */
[----:B--2---:R-:W-:Y:S02]  /*00f0*/  IMAD R8, R9, UR5, R8 ;  /* 0x0000000509087c24 */ /* 0x004fe4000f8e0208 */
[----:B------:R-:W-:Y:S01]  /*0100*/  IMAD R9, R7, R2, RZ ;  /* 0x0000000207097224 */ /* 0x000fe200078e02ff */
[----:B0-----:R-:W-:Y:S01]  /*0110*/  UIMAD UR4, UR5, UR4, URZ ;  /* 0x00000004050472a4 */ /* 0x001fe2000f8e02ff */
[----:B-----5:R-:W0:Y:S02]  /*0120*/  MUFU.RCP R0, R11 ;  /* 0x0000000b00007308 */ /* 0x020e240000001000 */
[----:B0-----:R-:W-:-:S04]  /*0130*/  FFMA R5, -R11, R0, 1 ;  /* 0x3f8000000b057423 */ /* 0x001fc80000000100 */
[----:B------:R-:W-:Y:S01]  /*0140*/  FFMA R5, R0, R5, R0 ;  /* 0x0000000500057223 */ /* 0x000fe20000000000 */
[----:B-1----:R-:W-:-:S04]  /*0150*/  FADD R0, -R11, UR6 ;  /* 0x000000060b007e21 */ /* 0x002fc80008000100 */
[----:B------:R-:W0:Y:S01]  /*0160*/  FCHK P0, R0, R11 ;  /* 0x0000000b00007302 */ /* 0x000e220000000000 */
[----:B------:R-:W-:-:S04]  /*0170*/  FFMA R10, R0, R5, RZ ;  /* 0x00000005000a7223 */ /* 0x000fc800000000ff */
[----:B------:R-:W-:-:S04]  /*0180*/  FFMA R4, -R11, R10, R0 ;  /* 0x0000000a0b047223 */ /* 0x000fc80000000100 */
[----:B------:R-:W-:Y:S01]  /*0190*/  FFMA R10, R5, R4, R10 ;  /* 0x00000004050a7223 */ /* 0x000fe2000000000a */
[----:B0-----:R-:W-:Y:S06]  /*01a0*/  @!P0 BRA `(.L_x_0) ;  /* 0x00000000000c8947 */ /* 0x001fec0003800000 */
[----:B------:R-:W-:-:S07]  /*01b0*/  MOV R2, 0x1d0 ;  /* 0x000001d000027802 */ /* 0x000fce0000000f00 */
[----:B------:R-:W-:Y:S05]  /*01c0*/  CALL.REL.NOINC `($__internal_0_$__cuda_sm3x_div_rn_noftz_f32_slowpath) ;  /* 0x0000000400647944 */ /* 0x000fea0003c00000 */
[----:B------:R-:W-:-:S07]  /*01d0*/  IMAD.MOV.U32 R10, RZ, RZ, R0 ;  /* 0x000000ffff0a7224 */ /* 0x000fce00078e0000 */
.L_x_0:
[----:B------:R-:W-:-:S13]  /*01e0*/  ISETP.GE.AND P0, PT, R8, R9, PT ;  /* 0x000000090800720c */ /* 0x000fda0003f06270 */
[----:B------:R-:W-:Y:S05]  /*01f0*/  @P0 EXIT ;  /* 0x000000000000094d */ /* 0x000fea0003800000 */
[----:B------:R-:W-:Y:S01]  /*0200*/  IABS R0, R7 ;  /* 0x0000000700007213 */ /* 0x000fe20000000000 */
[----:B------:R-:W0:Y:S01]  /*0210*/  LDC.64 R2, c[0x0][0x390] ;  /* 0x0000e400ff027b82 */ /* 0x000e220000000a00 */
[----:B------:R-:W1:Y:S02]  /*0220*/  LDCU.64 UR6, c[0x0][0x380] ;  /* 0x00007000ff0677ac */ /* 0x000e640008000a00 */
[----:B------:R-:W2:Y:S01]  /*0230*/  I2F.RP R11, R0 ;  /* 0x00000000000b7306 */ /* 0x000ea20000209400 */
[----:B------:R-:W3:Y:S04]  /*0240*/  LDCU UR8, c[0x0][0x388] ;  /* 0x00007100ff0877ac */ /* 0x000ee80008000800 */
[----:B------:R-:W4:Y:S03]  /*0250*/  LDC.64 R4, c[0x0][0x398] ;  /* 0x0000e600ff047b82 */ /* 0x000f260000000a00 */
[----:B--2---:R-:W2:Y:S01]  /*0260*/  MUFU.RCP R11, R11 ;  /* 0x0000000b000b7308 */ /* 0x004ea20000001000 */
[----:B-1----:R-:W-:-:S02]  /*0270*/  UIADD3 UR5, UPT, UPT, UR6, -0x1, URZ ;  /* 0xffffffff06057890 */ /* 0x002fc4000fffe0ff */
[----:B------:R-:W-:Y:S02]  /*0280*/  UIADD3 UR6, UPT, UPT, UR7, -0x1, URZ ;  /* 0xffffffff07067890 */ /* 0x000fe4000fffe0ff */
[----:B---3--:R-:W-:Y:S01]  /*0290*/  UIADD3 UR7, UPT, UPT, UR8, -0x1, URZ ;  /* 0xffffffff08077890 */ /* 0x008fe2000fffe0ff */
[----:B--2---:R-:W-:-:S04]  /*02a0*/  VIADD R12, R11, 0xffffffe ;  /* 0x0ffffffe0b0c7836 */ /* 0x004fc80000000000 */
[----:B------:R1:W2:Y:S02]  /*02b0*/  F2I.FTZ.U32.TRUNC.NTZ R13, R12 ;  /* 0x0000000c000d7305 */ /* 0x0002a4000021f000 */
[----:B-1----:R-:W-:Y:S02]  /*02c0*/  HFMA2 R12, -RZ, RZ, 0, 0 ;  /* 0x00000000ff0c7431 */ /* 0x002fe400000001ff */
[----:B--2---:R-:W-:-:S04]  /*02d0*/  IMAD.MOV R15, RZ, RZ, -R13 ;  /* 0x000000ffff0f7224 */ /* 0x004fc800078e0a0d */
[----:B------:R-:W-:-:S04]  /*02e0*/  IMAD R11, R15, R0, RZ ;  /* 0x000000000f0b7224 */ /* 0x000fc800078e02ff */
[----:B0---4-:R-:W-:-:S07]  /*02f0*/  IMAD.HI.U32 R11, R13, R11, R12 ;  /* 0x0000000b0d0b7227 */ /* 0x011fce00078e000c */
.L_x_3:
[----:B0-----:R-:W-:Y:S01]  /*0300*/  IABS R14, R6 ;  /* 0x00000006000e7213 */ /* 0x001fe20000000000 */
[----:B------:R-:W-:Y:S01]  /*0310*/  BSSY.RECONVERGENT B0, `(.L_x_1) ;  /* 0x0000042000007945 */ /* 0x000fe20003800200 */
[----:B------:R-:W-:Y:S02]  /*0320*/  IABS R13, R7 ;  /* 0x00000007000d7213 */ /* 0x000fe40000000000 */
[----:B------:R-:W0:Y:S01]  /*0330*/  I2F.RP R16, R14 ;  /* 0x0000000e00107306 */ /* 0x000e220000209400 */
[----:B------:R-:W-:Y:S02]  /*0340*/  IABS R12, R8 ;  /* 0x00000008000c7213 */ /* 0x000fe40000000000 */
[----:B------:R-:W-:-:S03]  /*0350*/  IMAD.MOV R13, RZ, RZ, -R13 ;  /* 0x000000ffff0d7224 */ /* 0x000fc600078e0a0d */
[----:B------:R-:W-:-:S04]  /*0360*/  IMAD.HI.U32 R15, R11, R12, RZ ;  /* 0x0000000c0b0f7227 */ /* 0x000fc800078e00ff */
[----:B------:R-:W-:Y:S01]  /*0370*/  IMAD R13, R15, R13, R12 ;  /* 0x0000000d0f0d7224 */ /* 0x000fe200078e020c */
[----:B------:R-:W-:Y:S01]  /*0380*/  IABS R12, R7 ;  /* 0x00000007000c7213 */ /* 0x000fe20000000000 */
[----:B0-----:R-:W0:Y:S03]  /*0390*/  MUFU.RCP R16, R16 ;  /* 0x0000001000107308 */ /* 0x001e260000001000 */
[----:B------:R-:W-:-:S13]  /*03a0*/  ISETP.GT.U32.AND P2, PT, R0, R13, PT ;  /* 0x0000000d0000720c */ /* 0x000fda0003f44070 */
[----:B------:R-:W-:Y:S01]  /*03b0*/  @!P2 IMAD.IADD R13, R13, 0x1, -R12 ;  /* 0x000000010d0da824 */ /* 0x000fe200078e0a0c */
[----:B------:R-:W-:Y:S01]  /*03c0*/  LOP3.LUT R12, R8, R7, RZ, 0x3c, !PT ;  /* 0x00000007080c7212 */ /* 0x000fe200078e3cff */
[----:B------:R-:W-:Y:S01]  /*03d0*/  @!P2 VIADD R15, R15, 0x1 ;  /* 0x000000010f0fa836 */ /* 0x000fe20000000000 */
[----:B------:R-:W-:Y:S01]  /*03e0*/  ISETP.NE.AND P2, PT, R7, RZ, PT ;  /* 0x000000ff0700720c */ /* 0x000fe20003f45270 */
[----:B0-----:R-:W-:Y:S01]  /*03f0*/  VIADD R17, R16, 0xffffffe ;  /* 0x0ffffffe10117836 */ /* 0x001fe20000000000 */
[----:B------:R-:W-:Y:S02]  /*0400*/  ISETP.GE.U32.AND P0, PT, R13, R0, PT ;  /* 0x000000000d00720c */ /* 0x000fe40003f06070 */
[----:B------:R-:W-:Y:S01]  /*0410*/  ISETP.GE.AND P1, PT, R12, RZ, PT ;  /* 0x000000ff0c00720c */ /* 0x000fe20003f26270 */
[----:B------:R-:W0:Y:S01]  /*0420*/  F2I.FTZ.U32.TRUNC.NTZ R13, R17 ;  /* 0x00000011000d7305 */ /* 0x000e22000021f000 */
[----:B------:R-:W-:-:S05]  /*0430*/  IABS R12, R6 ;  /* 0x00000006000c7213 */ /* 0x000fca0000000000 */
[----:B------:R-:W-:Y:S02]  /*0440*/  IMAD.MOV R18, RZ, RZ, -R12 ;  /* 0x000000ffff127224 */ /* 0x000fe400078e0a0c */
[----:B------:R-:W-:Y:S02]  /*0450*/  IMAD.MOV.U32 R12, RZ, RZ, RZ ;  /* 0x000000ffff0c7224 */ /* 0x000fe400078e00ff */
[----:B------:R-:W-:-:S04]  /*0460*/  @P0 VIADD R15, R15, 0x1 ;  /* 0x000000010f0f0836 */ /* 0x000fc80000000000 */
[----:B------:R-:W-:Y:S01]  /*0470*/  @!P1 IMAD.MOV R15, RZ, RZ, -R15 ;  /* 0x000000ffff0f9224 */ /* 0x000fe200078e0a0f */
[----:B0-----:R-:W-:Y:S02]  /*0480*/  IADD3 R19, PT, PT, RZ, -R13, RZ ;  /* 0x8000000dff137210 */ /* 0x001fe40007ffe0ff */
[----:B------:R-:W-:-:S03]  /*0490*/  @!P2 LOP3.LUT R15, RZ, R7, RZ, 0x33, !PT ;  /* 0x00000007ff0fa212 */ /* 0x000fc600078e33ff */
[----:B------:R-:W-:Y:S01]  /*04a0*/  IMAD R17, R19, R14, RZ ;  /* 0x0000000e13117224 */ /* 0x000fe200078e02ff */
[----:B------:R-:W-:-:S03]  /*04b0*/  IABS R16, R15 ;  /* 0x0000000f00107213 */ /* 0x000fc60000000000 */
[----:B------:R-:W-:-:S04]  /*04c0*/  IMAD.HI.U32 R12, R13, R17, R12 ;  /* 0x000000110d0c7227 */ /* 0x000fc800078e000c */
[----:B------:R-:W-:Y:S02]  /*04d0*/  IMAD.MOV.U32 R13, RZ, RZ, R16 ;  /* 0x000000ffff0d7224 */ /* 0x000fe400078e0010 */
[----:B------:R-:W-:Y:S02]  /*04e0*/  IMAD.MOV.U32 R16, RZ, RZ, R18 ;  /* 0x000000ffff107224 */ /* 0x000fe400078e0012 */
[----:B------:R-:W-:-:S04]  /*04f0*/  IMAD.HI.U32 R12, R12, R13, RZ ;  /* 0x0000000d0c0c7227 */ /* 0x000fc800078e00ff */
[----:B------:R-:W-:-:S05]  /*0500*/  IMAD R13, R12, R16, R13 ;  /* 0x000000100c0d7224 */ /* 0x000fca00078e020d */
[----:B------:R-:W-:-:S13]  /*0510*/  ISETP.GT.U32.AND P2, PT, R14, R13, PT ;  /* 0x0000000d0e00720c */ /* 0x000fda0003f44070 */
[-C--:B------:R-:W-:Y:S01]  /*0520*/  @!P2 IADD3 R13, PT, PT, R13, -R14.reuse, RZ ;  /* 0x8000000e0d0da210 */ /* 0x080fe20007ffe0ff */
[----:B------:R-:W-:Y:S01]  /*0530*/  @!P2 VIADD R12, R12, 0x1 ;  /* 0x000000010c0ca836 */ /* 0x000fe20000000000 */
[----:B------:R-:W-:Y:S02]  /*0540*/  ISETP.NE.AND P2, PT, R6, RZ, PT ;  /* 0x000000ff0600720c */ /* 0x000fe40003f45270 */
[----:B------:R-:W-:Y:S02]  /*0550*/  ISETP.GE.U32.AND P0, PT, R13, R14, PT ;  /* 0x0000000e0d00720c */ /* 0x000fe40003f06070 */
[----:B------:R-:W-:-:S04]  /*0560*/  LOP3.LUT R13, R15, R6, RZ, 0x3c, !PT ;  /* 0x000000060f0d7212 */ /* 0x000fc800078e3cff */
[----:B------:R-:W-:-:S07]  /*0570*/  ISETP.GE.AND P1, PT, R13, RZ, PT ;  /* 0x000000ff0d00720c */ /* 0x000fce0003f26270 */
[----:B------:R-:W-:-:S04]  /*0580*/  @P0 VIADD R12, R12, 0x1 ;  /* 0x000000010c0c0836 */ /* 0x000fc80000000000 */
[----:B------:R-:W-:Y:S02]  /*0590*/  IMAD.MOV.U32 R17, RZ, RZ, R12 ;  /* 0x000000ffff117224 */ /* 0x000fe400078e000c */
[----:B------:R-:W-:Y:S02]  /*05a0*/  IMAD.MOV R12, RZ, RZ, -R15 ;  /* 0x000000ffff0c7224 */ /* 0x000fe400078e0a0f */
[----:B------:R-:W-:Y:S01]  /*05b0*/  @!P1 IMAD.MOV R17, RZ, RZ, -R17 ;  /* 0x000000ffff119224 */ /* 0x000fe200078e0a11 */
[----:B------:R-:W-:Y:S01]  /*05c0*/  @!P2 LOP3.LUT R17, RZ, R6, RZ, 0x33, !PT ;  /* 0x00000006ff11a212 */ /* 0x000fe200078e33ff */
[----:B------:R-:W-:Y:S02]  /*05d0*/  IMAD R14, R7, R12, R8 ;  /* 0x0000000c070e7224 */ /* 0x000fe400078e0208 */
[----:B------:R-:W-:Y:S01]  /*05e0*/  VIADD R8, R8, UR4 ;  /* 0x0000000408087c36 */ /* 0x000fe20008000000 */
[----:B------:R-:W-:-:S04]  /*05f0*/  IADD3 R13, PT, PT, -R17, RZ, RZ ;  /* 0x000000ff110d7210 */ /* 0x000fc80007ffe1ff */
[----:B------:R-:W-:Y:S01]  /*0600*/  ISETP.GE.AND P1, PT, R8, R9, PT ;  /* 0x000000090800720c */ /* 0x000fe20003f26270 */
[----:B------:R-:W-:-:S04]  /*0610*/  IMAD R13, R6, R13, R15 ;  /* 0x0000000d060d7224 */ /* 0x000fc800078e020f */
[----:B------:R-:W-:Y:S01]  /*0620*/  IMAD R12, R14, R13, RZ ;  /* 0x0000000d0e0c7224 */ /* 0x000fe200078e02ff */
[----:B------:R-:W-:-:S03]  /*0630*/  ISETP.GE.AND P0, PT, R13, UR6, PT ;  /* 0x000000060d007c0c */ /* 0x000fc6000bf06270 */
[C---:B------:R-:W-:Y:S01]  /*0640*/  IMAD R12, R17.reuse, R12, RZ ;  /* 0x0000000c110c7224 */ /* 0x040fe200078e02ff */
[----:B------:R-:W-:-:S04]  /*0650*/  ISETP.GE.OR P0, PT, R17, UR5, P0 ;  /* 0x0000000511007c0c */ /* 0x000fc80008706670 */
[----:B------:R-:W-:-:S04]  /*0660*/  ISETP.EQ.OR P0, PT, R12, RZ, P0 ;  /* 0x000000ff0c00720c */ /* 0x000fc80000702670 */
[----:B------:R-:W-:-:S13]  /*0670*/  ISETP.GE.OR P0, PT, R14, UR7, P0 ;  /* 0x000000070e007c0c */ /* 0x000fda0008706670 */
[----:B------:R-:W-:Y:S05]  /*0680*/  @P0 BRA `(.L_x_2) ;  /* 0x0000000000280947 */ /* 0x000fea0003800000 */
[----:B------:R-:W-:-:S04]  /*0690*/  IMAD R12, R6, R17, R13 ;  /* 0x00000011060c7224 */ /* 0x000fc800078e020d */
[----:B------:R-:W-:-:S04]  /*06a0*/  IMAD R15, R7, R12, R14 ;  /* 0x0000000c070f7224 */ /* 0x000fc800078e020e */
[----:B------:R-:W-:-:S05]  /*06b0*/  IMAD.WIDE R12, R15, 0x4, R2 ;  /* 0x000000040f0c7825 */ /* 0x000fca00078e0202 */
[----:B------:R-:W2:Y:S01]  /*06c0*/  LDG.E R17, desc[UR10][R12.64] ;  /* 0x0000000a0c117981 */ /* 0x000ea2000c1e1900 */
[----:B------:R-:W-:-:S04]  /*06d0*/  IMAD.WIDE R14, R15, 0x4, R4 ;  /* 0x000000040f0e7825 */ /* 0x000fc800078e0204 */
[----:B--2---:R-:W-:-:S05]  /*06e0*/  FFMA R17, R17, R10, R17 ;  /* 0x0000000a11117223 */ /* 0x004fca0000000011 */
[----:B------:R0:W-:Y:S04]  /*06f0*/  STG.E desc[UR10][R12.64], R17 ;  /* 0x000000110c007986 */ /* 0x0001e8000c10190a */
[----:B------:R-:W2:Y:S02]  /*0700*/  LDG.E R16, desc[UR10][R14.64] ;  /* 0x0000000a0e107981 */ /* 0x000ea4000c1e1900 */
[----:B--2---:R-:W-:-:S05]  /*0710*/  FFMA R19, R17, R10, R16 ;  /* 0x0000000a11137223 */ /* 0x004fca0000000010 */
[----:B------:R0:W-:Y:S02]  /*0720*/  STG.E desc[UR10][R14.64], R19 ;  /* 0x000000130e007986 */ /* 0x0001e4000c10190a */
.L_x_2:
[----:B------:R-:W-:Y:S05]  /*0730*/  BSYNC.RECONVERGENT B0 ;  /* 0x0000000000007941 */ /* 0x000fea0003800200 */
.L_x_1:
[----:B------:R-:W-:Y:S05]  /*0740*/  @!P1 BRA `(.L_x_3) ;  /* 0xfffffff800ec9947 */ /* 0x000fea000383ffff */
[----:B------:R-:W-:Y:S05]  /*0750*/  EXIT ;  /* 0x000000000000794d */ /* 0x000fea0003800000 */
        .weak           $__internal_0_$__cuda_sm3x_div_rn_noftz_f32_slowpath
        .type           $__internal_0_$__cuda_sm3x_div_rn_noftz_f32_slowpath,@function
        .size           $__internal_0_$__cuda_sm3x_div_rn_noftz_f32_slowpath,(.L_x_247 - $__internal_0_$__cuda_sm3x_div_rn_noftz_f32_slowpath)
$__internal_0_$__cuda_sm3x_div_rn_noftz_f32_slowpath:
[----:B------:R-:W-:Y:S01]  /*0760*/  SHF.R.U32.HI R5, RZ, 0x17, R11 ;  /* 0x00000017ff057819 */ /* 0x000fe2000001160b */
[--C-:B------:R-:W-:Y:S01]  /*0770*/  IMAD.MOV.U32 R12, RZ, RZ, R0.reuse ;  /* 0x000000ffff0c7224 */ /* 0x100fe200078e0000 */
[----:B------:R-:W-:Y:S02]  /*0780*/  SHF.R.U32.HI R3, RZ, 0x17, R0 ;  /* 0x00000017ff037819 */ /* 0x000fe40000011600 */
[----:B------:R-:W-:Y:S02]  /*0790*/  LOP3.LUT R5, R5, 0xff, RZ, 0xc0, !PT ;  /* 0x000000ff05057812 */ /* 0x000fe400078ec0ff */
[----:B------:R-:W-:-:S03]  /*07a0*/  LOP3.LUT R10, R3, 0xff, RZ, 0xc0, !PT ;  /* 0x000000ff030a7812 */ /* 0x000fc600078ec0ff */
[----:B------:R-:W-:Y:S02]  /*07b0*/  VIADD R14, R5, 0xffffffff ;  /* 0xffffffff050e7836 */ /* 0x000fe40000000000 */
[----:B------:R-:W-:-:S03]  /*07c0*/  VIADD R13, R10, 0xffffffff ;  /* 0xffffffff0a0d7836 */ /* 0x000fc60000000000 */
[----:B------:R-:W-:-:S04]  /*07d0*/  ISETP.GT.U32.AND P0, PT, R14, 0xfd, PT ;  /* 0x000000fd0e00780c */ /* 0x000fc80003f04070 */
[----:B------:R-:W-:-:S13]  /*07e0*/  ISETP.GT.U32.OR P0, PT, R13, 0xfd, P0 ;  /* 0x000000fd0d00780c */ /* 0x000fda0000704470 */
[----:B------:R-:W-:Y:S01]  /*07f0*/  @!P0 IMAD.MOV.U32 R4, RZ, RZ, RZ ;  /* 0x000000ffff048224 */ /* 0x000fe200078e00ff */
[----:B------:R-:W-:Y:S06]  /*0800*/  @!P0 BRA `(.L_x_4) ;  /* 0x0000000000608947 */ /* 0x000fec0003800000 */
[----:B------:R-:W-:Y:S02]  /*0810*/  FSETP.GTU.FTZ.AND P0, PT, |R0|, +INF , PT ;  /* 0x7f8000000000780b */ /* 0x000fe40003f1c200 */
[----:B------:R-:W-:Y:S02]  /*0820*/  FSETP.GTU.FTZ.AND P1, PT, |R11|, +INF , PT ;  /* 0x7f8000000b00780b */ /* 0x000fe40003f3c200 */
[----:B------:R-:W-:Y:S02]  /*0830*/  MOV R3, R11 ;  /* 0x0000000b00037202 */ /* 0x000fe40000000f00 */
[----:B------:R-:W-:-:S13]  /*0840*/  PLOP3.LUT P0, PT, P0, P1, PT, 0xf8, 0x8f ;  /* 0x00000000008f781c */ /* 0x000fda0000703f70 */
[----:B------:R-:W-:Y:S05]  /*0850*/  @P0 BRA `(.L_x_5) ;  /* 0x0000000400440947 */ /* 0x000fea0003800000 */
[----:B------:R-:W-:-:S13]  /*0860*/  LOP3.LUT P0, RZ, R11, 0x7fffffff, R12, 0xc8, !PT ;  /* 0x7fffffff0bff7812 */ /* 0x000fda000780c80c */
[----:B------:R-:W-:Y:S05]  /*0870*/  @!P0 BRA `(.L_x_6) ;  /* 0x0000000400348947 */ /* 0x000fea0003800000 */
[C---:B------:R-:W-:Y:S02]  /*0880*/  FSETP.NEU.FTZ.AND P2, PT, |R0|.reuse, +INF , PT ;  /* 0x7f8000000000780b */ /* 0x040fe40003f5d200 */
[----:B------:R-:W-:Y:S02]  /*0890*/  FSETP.NEU.FTZ.AND P1, PT, |R3|, +INF , PT ;  /* 0x7f8000000300780b */ /* 0x000fe40003f3d200 */
[----:B------:R-:W-:-:S11]  /*08a0*/  FSETP.NEU.FTZ.AND P0, PT, |R0|, +INF , PT ;  /* 0x7f8000000000780b */ /* 0x000fd60003f1d200 */
[----:B------:R-:W-:Y:S05]  /*08b0*/  @!P1 BRA !P2, `(.L_x_6) ;  /* 0x0000000400249947 */ /* 0x000fea0005000000 */
[----:B------:R-:W-:-:S04]  /*08c0*/  LOP3.LUT P2, RZ, R12, 0x7fffffff, RZ, 0xc0, !PT ;  /* 0x7fffffff0cff7812 */ /* 0x000fc8000784c0ff */
[----:B------:R-:W-:-:S13]  /*08d0*/  PLOP3.LUT P1, PT, P1, P2, PT, 0x2f, 0xf2 ;  /* 0x0000000000f2781c */ /* 0x000fda0000f24577 */
[----:B------:R-:W-:Y:S05]  /*08e0*/  @P1 BRA `(.L_x_7) ;  /* 0x0000000400101947 */ /* 0x000fea0003800000 */
[----:B------:R-:W-:-:S04]  /*08f0*/  LOP3.LUT P1, RZ, R11, 0x7fffffff, RZ, 0xc0, !PT ;  /* 0x7fffffff0bff7812 */ /* 0x000fc8000782c0ff */
[----:B------:R-:W-:-:S13]  /*0900*/  PLOP3.LUT P0, PT, P0, P1, PT, 0x2f, 0xf2 ;  /* 0x0000000000f2781c */ /* 0x000fda0000702577 */
[----:B------:R-:W-:Y:S05]  /*0910*/  @P0 BRA `(.L_x_8) ;  /* 0x0000000000f80947 */ /* 0x000fea0003800000 */
[----:B------:R-:W-:Y:S02]  /*0920*/  ISETP.GE.AND P0, PT, R13, RZ, PT ;  /* 0x000000ff0d00720c */ /* 0x000fe40003f06270 */
[----:B------:R-:W-:-:S11]  /*0930*/  ISETP.GE.AND P1, PT, R14, RZ, PT ;  /* 0x000000ff0e00720c */ /* 0x000fd60003f26270 */
[----:B------:R-:W-:Y:S02]  /*0940*/  @P0 IMAD.MOV.U32 R4, RZ, RZ, RZ ;  /* 0x000000ffff040224 */ /* 0x000fe400078e00ff */
[----:B------:R-:W-:Y:S01]  /*0950*/  @!P0 FFMA R12, R0, 1.84467440737095516160e+19, RZ ;  /* 0x5f800000000c8823 */ /* 0x000fe200000000ff */
[----:B------:R-:W-:Y:S02]  /*0960*/  @!P0 IMAD.MOV.U32 R4, RZ, RZ, -0x40 ;  /* 0xffffffc0ff048424 */ /* 0x000fe400078e00ff */
[----:B------:R-:W-:Y:S02]  /*0970*/  @!P1 FFMA R11, R3, 1.84467440737095516160e+19, RZ ;  /* 0x5f800000030b9823 */ /* 0x000fe400000000ff */
[----:B------:R-:W-:-:S07]  /*0980*/  @!P1 VIADD R4, R4, 0x40 ;  /* 0x0000004004049836 */ /* 0x000fce0000000000 */
.L_x_4:
[----:B------:R-:W-:Y:S02]  /*0990*/  LEA R0, R5, 0xc0800000, 0x17 ;  /* 0xc080000005007811 */ /* 0x000fe400078eb8ff */
[----:B------:R-:W-:-:S03]  /*09a0*/  IADD3 R10, PT, PT, R10, -0x7f, RZ ;  /* 0xffffff810a0a7810 */ /* 0x000fc60007ffe0ff */
[----:B------:R-:W-:Y:S01]  /*09b0*/  IMAD.IADD R11, R11, 0x1, -R0 ;  /* 0x000000010b0b7824 */ /* 0x000fe200078e0a00 */
[C---:B------:R-:W-:Y:S01]  /*09c0*/  IADD3 R5, PT, PT, R10.reuse, 0x7f, -R5 ;  /* 0x0000007f0a057810 */ /* 0x040fe20007ffe805 */
[----:B------:R-:W-:Y:S02]  /*09d0*/  IMAD R0, R10, -0x800000, R12 ;  /* 0xff8000000a007824 */ /* 0x000fe400078e020c */
[----:B------:R-:W0:Y:S01]  /*09e0*/  MUFU.RCP R3, R11 ;  /* 0x0000000b00037308 */ /* 0x000e220000001000 */
[----:B------:R-:W-:Y:S01]  /*09f0*/  FADD.FTZ R13, -R11, -RZ ;  /* 0x800000ff0b0d7221 */ /* 0x000fe20000010100 */
[----:B------:R-:W-:-:S03]  /*0a00*/  IMAD.IADD R5, R5, 0x1, R4 ;  /* 0x0000000105057824 */ /* 0x000fc600078e0204 */
[----:B0-----:R-:W-:-:S04]  /*0a10*/  FFMA R14, R3, R13, 1 ;  /* 0x3f800000030e7423 */ /* 0x001fc8000000000d */
[----:B------:R-:W-:-:S04]  /*0a20*/  FFMA R14, R3, R14, R3 ;  /* 0x0000000e030e7223 */ /* 0x000fc80000000003 */
[----:B------:R-:W-:-:S04]  /*0a30*/  FFMA R3, R0, R14, RZ ;  /* 0x0000000e00037223 */ /* 0x000fc800000000ff */
[----:B------:R-:W-:-:S04]  /*0a40*/  FFMA R12, R13, R3, R0 ;  /* 0x000000030d0c7223 */ /* 0x000fc80000000000 */
[----:B------:R-:W-:-:S04]  /*0a50*/  FFMA R15, R14, R12, R3 ;  /* 0x0000000c0e0f7223 */ /* 0x000fc80000000003 */
[----:B------:R-:W-:-:S04]  /*0a60*/  FFMA R12, R13, R15, R0 ;  /* 0x0000000f0d0c7223 */ /* 0x000fc80000000000 */
[----:B------:R-:W-:-:S05]  /*0a70*/  FFMA R0, R14, R12, R15 ;  /* 0x0000000c0e007223 */ /* 0x000fca000000000f */
[----:B------:R-:W-:-:S04]  /*0a80*/  SHF.R.U32.HI R3, RZ, 0x17, R0 ;  /* 0x00000017ff037819 */ /* 0x000fc80000011600 */
[----:B------:R-:W-:-:S05]  /*0a90*/  LOP3.LUT R3, R3, 0xff, RZ, 0xc0, !PT ;  /* 0x000000ff03037812 */ /* 0x000fca00078ec0ff */
[----:B------:R-:W-:-:S04]  /*0aa0*/  IMAD.IADD R11, R3, 0x1, R5 ;  /* 0x00000001030b7824 */ /* 0x000fc800078e0205 */
[----:B------:R-:W-:-:S05]  /*0ab0*/  VIADD R3, R11, 0xffffffff ;  /* 0xffffffff0b037836 */ /* 0x000fca0000000000 */
[----:B------:R-:W-:-:S13]  /*0ac0*/  ISETP.GE.U32.AND P0, PT, R3, 0xfe, PT ;  /* 0x000000fe0300780c */ /* 0x000fda0003f06070 */
[----:B------:R-:W-:Y:S05]  /*0ad0*/  @!P0 BRA `(.L_x_9) ;  /* 0x0000000000808947 */ /* 0x000fea0003800000 */
[----:B------:R-:W-:-:S13]  /*0ae0*/  ISETP.GT.AND P0, PT, R11, 0xfe, PT ;  /* 0x000000fe0b00780c */ /* 0x000fda0003f04270 */
[----:B------:R-:W-:Y:S05]  /*0af0*/  @P0 BRA `(.L_x_10) ;  /* 0x00000000006c0947 */ /* 0x000fea0003800000 */
[----:B------:R-:W-:-:S13]  /*0b00*/  ISETP.GE.AND P0, PT, R11, 0x1, PT ;  /* 0x000000010b00780c */ /* 0x000fda0003f06270 */
[----:B------:R-:W-:Y:S05]  /*0b10*/  @P0 BRA `(.L_x_11) ;  /* 0x0000000000980947 */ /* 0x000fea0003800000 */
[----:B------:R-:W-:Y:S02]  /*0b20*/  ISETP.GE.AND P0, PT, R11, -0x18, PT ;  /* 0xffffffe80b00780c */ /* 0x000fe40003f06270 */
[----:B------:R-:W-:-:S11]  /*0b30*/  LOP3.LUT R0, R0, 0x80000000, RZ, 0xc0, !PT ;  /* 0x8000000000007812 */ /* 0x000fd600078ec0ff */
[----:B------:R-:W-:Y:S05]  /*0b40*/  @!P0 BRA `(.L_x_11) ;  /* 0x00000000008c8947 */ /* 0x000fea0003800000 */
[CCC-:B------:R-:W-:Y:S01]  /*0b50*/  FFMA.RZ R3, R14.reuse, R12.reuse, R15.reuse ;  /* 0x0000000c0e037223 */ /* 0x1c0fe2000000c00f */
[C---:B------:R-:W-:Y:S02]  /*0b60*/  VIADD R10, R11.reuse, 0x20 ;  /* 0x000000200b0a7836 */ /* 0x040fe40000000000 */
[CCC-:B------:R-:W-:Y:S01]  /*0b70*/  FFMA.RM R4, R14.reuse, R12.reuse, R15.reuse ;  /* 0x0000000c0e047223 */ /* 0x1c0fe2000000400f */
[----:B------:R-:W-:Y:S02]  /*0b80*/  ISETP.NE.AND P2, PT, R11, RZ, PT ;  /* 0x000000ff0b00720c */ /* 0x000fe40003f45270 */
[----:B------:R-:W-:Y:S01]  /*0b90*/  LOP3.LUT R5, R3, 0x7fffff, RZ, 0xc0, !PT ;  /* 0x007fffff03057812 */ /* 0x000fe200078ec0ff */
[----:B------:R-:W-:Y:S01]  /*0ba0*/  FFMA.RP R3, R14, R12, R15 ;  /* 0x0000000c0e037223 */ /* 0x000fe2000000800f */
[----:B------:R-:W-:Y:S02]  /*0bb0*/  ISETP.NE.AND P1, PT, R11, RZ, PT ;  /* 0x000000ff0b00720c */ /* 0x000fe40003f25270 */
[----:B------:R-:W-:-:S02]  /*0bc0*/  LOP3.LUT R5, R5, 0x800000, RZ, 0xfc, !PT ;  /* 0x0080000005057812 */ /* 0x000fc400078efcff */
[----:B------:R-:W-:Y:S02]  /*0bd0*/  IADD3 R11, PT, PT, -R11, RZ, RZ ;  /* 0x000000ff0b0b7210 */ /* 0x000fe40007ffe1ff */
[----:B------:R-:W-:Y:S02]  /*0be0*/  SHF.L.U32 R10, R5, R10, RZ ;  /* 0x0000000a050a7219 */ /* 0x000fe400000006ff */
[----:B------:R-:W-:Y:S02]  /*0bf0*/  FSETP.NEU.FTZ.AND P0, PT, R3, R4, PT ;  /* 0x000000040300720b */ /* 0x000fe40003f1d000 */
[----:B------:R-:W-:Y:S02]  /*0c00*/  SEL R4, R11, RZ, P2 ;  /* 0x000000ff0b047207 */ /* 0x000fe40001000000 */
[----:B------:R-:W-:Y:S02]  /*0c10*/  ISETP.NE.AND P1, PT, R10, RZ, P1 ;  /* 0x000000ff0a00720c */ /* 0x000fe40000f25270 */
[----:B------:R-:W-:-:S02]  /*0c20*/  SHF.R.U32.HI R4, RZ, R4, R5 ;  /* 0x00000004ff047219 */ /* 0x000fc40000011605 */
[----:B------:R-:W-:Y:S02]  /*0c30*/  PLOP3.LUT P0, PT, P0, P1, PT, 0xf8, 0x8f ;  /* 0x00000000008f781c */ /* 0x000fe40000703f70 */
[----:B------:R-:W-:Y:S02]  /*0c40*/  SHF.R.U32.HI R10, RZ, 0x1, R4 ;  /* 0x00000001ff0a7819 */ /* 0x000fe40000011604 */
[----:B------:R-:W-:-:S04]  /*0c50*/  SEL R3, RZ, 0x1, !P0 ;  /* 0x00000001ff037807 */ /* 0x000fc80004000000 */
[----:B------:R-:W-:-:S04]  /*0c60*/  LOP3.LUT R3, R3, 0x1, R10, 0xf8, !PT ;  /* 0x0000000103037812 */ /* 0x000fc800078ef80a */
[----:B------:R-:W-:-:S05]  /*0c70*/  LOP3.LUT R3, R3, R4, RZ, 0xc0, !PT ;  /* 0x0000000403037212 */ /* 0x000fca00078ec0ff */
[----:B------:R-:W-:-:S05]  /*0c80*/  IMAD.IADD R3, R10, 0x1, R3 ;  /* 0x000000010a037824 */ /* 0x000fca00078e0203 */
[----:B------:R-:W-:Y:S01]  /*0c90*/  LOP3.LUT R0, R3, R0, RZ, 0xfc, !PT ;  /* 0x0000000003007212 */ /* 0x000fe200078efcff */
[----:B------:R-:W-:Y:S06]  /*0ca0*/  BRA `(.L_x_11) ;  /* 0x0000000000347947 */ /* 0x000fec0003800000 */
.L_x_10:
[----:B------:R-:W-:-:S04]  /*0cb0*/  LOP3.LUT R0, R0, 0x80000000, RZ, 0xc0, !PT ;  /* 0x8000000000007812 */ /* 0x000fc800078ec0ff */
[----:B------:R-:W-:Y:S01]  /*0cc0*/  LOP3.LUT R0, R0, 0x7f800000, RZ, 0xfc, !PT ;  /* 0x7f80000000007812 */ /* 0x000fe200078efcff */
[----:B------:R-:W-:Y:S06]  /*0cd0*/  BRA `(.L_x_11) ;  /* 0x0000000000287947 */ /* 0x000fec0003800000 */
.L_x_9:
[----:B------:R-:W-:Y:S01]  /*0ce0*/  IMAD R0, R5, 0x800000, R0 ;  /* 0x0080000005007824 */ /* 0x000fe200078e0200 */
[----:B------:R-:W-:Y:S06]  /*0cf0*/  BRA `(.L_x_11) ;  /* 0x0000000000207947 */ /* 0x000fec0003800000 */
.L_x_8:
[----:B------:R-:W-:-:S04]  /*0d00*/  LOP3.LUT R0, R11, 0x80000000, R12, 0x48, !PT ;  /* 0x800000000b007812 */ /* 0x000fc800078e480c */
[----:B------:R-:W-:Y:S01]  /*0d10*/  LOP3.LUT R0, R0, 0x7f800000, RZ, 0xfc, !PT ;  /* 0x7f80000000007812 */ /* 0x000fe200078efcff */
[----:B------:R-:W-:Y:S06]  /*0d20*/  BRA `(.L_x_11) ;  /* 0x0000000000147947 */ /* 0x000fec0003800000 */
.L_x_7:
[----:B------:R-:W-:Y:S01]  /*0d30*/  LOP3.LUT R0, R11, 0x80000000, R12, 0x48, !PT ;  /* 0x800000000b007812 */ /* 0x000fe200078e480c */
[----:B------:R-:W-:Y:S06]  /*0d40*/  BRA `(.L_x_11) ;  /* 0x00000000000c7947 */ /* 0x000fec0003800000 */
.L_x_6:
[----:B------:R-:W0:Y:S01]  /*0d50*/  MUFU.RSQ R0, -QNAN ;  /* 0xffc0000000007908 */ /* 0x000e220000001400 */
[----:B------:R-:W-:Y:S05]  /*0d60*/  BRA `(.L_x_11) ;  /* 0x0000000000047947 */ /* 0x000fea0003800000 */
.L_x_5:
[----:B------:R-:W-:-:S07]  /*0d70*/  FADD.FTZ R0, R0, R3 ;  /* 0x0000000300007221 */ /* 0x000fce0000010000 */
.L_x_11:
[----:B------:R-:W-:-:S04]  /*0d80*/  IMAD.MOV.U32 R3, RZ, RZ, 0x0 ;  /* 0x00000000ff037424 */ /* 0x000fc800078e00ff */
[----:B0-----:R-:W-:Y:S05]  /*0d90*/  RET.REL.NODEC R2 `(_Z12update_ne_cuiiiPfS_S_f) ;  /* 0xfffffff002987950 */ /* 0x001fea0003c3ffff */
.L_x_12:
[----:B------:R-:W-:-:S00]  /*0da0*/  BRA `(.L_x_12) ;  /* 0xfffffffc00fc7947 */ /* 0x000fc0000383ffff */
[----:B------:R-:W-:-:S00]  /*0db0*/  NOP ;  /* 0x0000000000007918 */ /* 0x000fc00000000000 */
        /* <DEDUP_REMOVED lines=12> */
.L_x_247:


//--------------------- .text._Z9sum_ne_cuiiiPfS_ --------------------------
	.section	.text._Z9sum_ne_cuiiiPfS_,"ax",@progbits
	.align	128
        .global         _Z9sum_ne_cuiiiPfS_
        .type           _Z9sum_ne_cuiiiPfS_,@function
        .size           _Z9sum_ne_cuiiiPfS_,(.L_x_254 - _Z9sum_ne_cuiiiPfS_)
        .other          _Z9sum_ne_cuiiiPfS_,@"STO_CUDA_ENTRY STV_DEFAULT"
_Z9sum_ne_cuiiiPfS_:
.text._Z9sum_ne_cuiiiPfS_:
[----:B------:R-:W-:Y:S01]  /*0000*/  LDC R1, c[0x0][0x37c] ;  /* 0x0000df00ff017b82 */ /* 0x000fe20000000800 */
[----:B------:R-:W0:Y:S07]  /*0010*/  S2R R17, SR_TID.X ;  /* 0x0000000000117919 */ /* 0x000e2e0000002100 */
[----:B------:R-:W1:Y:S01]  /*0020*/  LDC.64 R4, c[0x0][0x380] ;  /* 0x0000e000ff047b82 */ /* 0x000e620000000a00 */
[----:B------:R-:W0:Y:S01]  /*0030*/  LDCU UR4, c[0x0][0x360] ;  /* 0x00006c00ff0477ac */ /* 0x000e220008000800 */
[----:B------:R-:W0:Y:S06]  /*0040*/  S2R R2, SR_CTAID.X ;  /* 0x0000000000027919 */ /* 0x000e2c0000002500 */
[----:B------:R-:W2:Y:S01]  /*0050*/  LDC R6, c[0x0][0x388] ;  /* 0x0000e200ff067b82 */ /* 0x000ea20000000800 */
[----:B-1----:R-:W-:-:S02]  /*0060*/  VIADD R3, R4, 0x3 ;  /* 0x0000000304037836 */ /* 0x002fc40000000000 */
[----:B------:R-:W-:-:S04]  /*0070*/  VIADD R0, R5, 0x3 ;  /* 0x0000000305007836 */ /* 0x000fc80000000000 */
[----:B------:R-:W-:Y:S01]  /*0080*/  IMAD R3, R3, R0, RZ ;  /* 0x0000000003037224 */ /* 0x000fe200078e02ff */
[----:B--2---:R-:W-:Y:S01]  /*0090*/  IADD3 R8, PT, PT, R6, 0x3, RZ ;  /* 0x0000000306087810 */ /* 0x004fe20007ffe0ff */
[----:B0-----:R-:W-:-:S04]  /*00a0*/  IMAD R17, R2, UR4, R17 ;  /* 0x0000000402117c24 */ /* 0x001fc8000f8e0211 */
[----:B------:R-:W-:-:S05]  /*00b0*/  IMAD R9, R8, R3, RZ ;  /* 0x0000000308097224 */ /* 0x000fca00078e02ff */
[----:B------:R-:W-:-:S13]  /*00c0*/  ISETP.GE.AND P0, PT, R17, R9, PT ;  /* 0x000000091100720c */ /* 0x000fda0003f06270 */
[----:B------:R-:W-:Y:S05]  /*00d0*/  @P0 EXIT ;  /* 0x000000000000094d */ /* 0x000fea0003800000 */
[----:B------:R-:W-:Y:S01]  /*00e0*/  IABS R10, R8 ;  /* 0x00000008000a7213 */ /* 0x000fe20000000000 */
[----:B------:R-:W0:Y:S01]  /*00f0*/  LDCU UR5, c[0x0][0x370] ;  /* 0x00006e00ff0577ac */ /* 0x000e220008000800 */
[----:B------:R-:W-:Y:S02]  /*0100*/  IABS R11, R0 ;  /* 0x00000000000b7213 */ /* 0x000fe40000000000 */
[----:B------:R-:W1:Y:S01]  /*0110*/  I2F.RP R2, R10 ;  /* 0x0000000a00027306 */ /* 0x000e620000209400 */
[----:B------:R-:W-:Y:S01]  /*0120*/  ISETP.NE.AND P1, PT, R8, RZ, PT ;  /* 0x000000ff0800720c */ /* 0x000fe20003f25270 */
[----:B------:R-:W2:Y:S01]  /*0130*/  LDCU.64 UR6, c[0x0][0x358] ;  /* 0x00006b00ff0677ac */ /* 0x000ea20008000a00 */
[----:B------:R-:W-:Y:S02]  /*0140*/  ISETP.NE.AND P2, PT, R0, RZ, PT ;  /* 0x000000ff0000720c */ /* 0x000fe40003f45270 */
[----:B------:R-:W-:-:S03]  /*0150*/  IABS R18, R8 ;  /* 0x0000000800127213 */ /* 0x000fc60000000000 */
[----:B------:R-:W3:Y:S01]  /*0160*/  I2F.RP R3, R11 ;  /* 0x0000000b00037306 */ /* 0x000ee20000209400 */
[----:B0-----:R-:W-:-:S07]  /*0170*/  UIMAD UR4, UR4, UR5, URZ ;  /* 0x00000005040472a4 */ /* 0x001fce000f8e02ff */
[----:B-1----:R-:W0:Y:S08]  /*0180*/  MUFU.RCP R2, R2 ;  /* 0x0000000200027308 */ /* 0x002e300000001000 */
[----:B---3--:R-:W1:Y:S01]  /*0190*/  MUFU.RCP R3, R3 ;  /* 0x0000000300037308 */ /* 0x008e620000001000 */
[----:B0-----:R-:W-:-:S07]  /*01a0*/  VIADD R12, R2, 0xffffffe ;  /* 0x0ffffffe020c7836 */ /* 0x001fce0000000000 */
[----:B------:R0:W3:Y:S01]  /*01b0*/  F2I.FTZ.U32.TRUNC.NTZ R13, R12 ;  /* 0x0000000c000d7305 */ /* 0x0000e2000021f000 */
[----:B-1----:R-:W-:Y:S02]  /*01c0*/  VIADD R14, R3, 0xffffffe ;  /* 0x0ffffffe030e7836 */ /* 0x002fe40000000000 */
[----:B------:R-:W1:Y:S05]  /*01d0*/  LDC.64 R2, c[0x0][0x390] ;  /* 0x0000e400ff027b82 */ /* 0x000e6a0000000a00 */
[----:B------:R4:W5:Y:S01]  /*01e0*/  F2I.FTZ.U32.TRUNC.NTZ R15, R14 ;  /* 0x0000000e000f7305 */ /* 0x000962000021f000 */
[----:B0-----:R-:W-:Y:S01]  /*01f0*/  IMAD.MOV.U32 R12, RZ, RZ, RZ ;  /* 0x000000ffff0c7224 */ /* 0x001fe200078e00ff */
[----:B---3--:R-:W-:Y:S01]  /*0200*/  IADD3 R7, PT, PT, RZ, -R13, RZ ;  /* 0x8000000dff077210 */ /* 0x008fe20007ffe0ff */
[----:B----4-:R-:W-:-:S04]  /*0210*/  HFMA2 R14, -RZ, RZ, 0, 0 ;  /* 0x00000000ff0e7431 */ /* 0x010fc800000001ff */
[----:B------:R-:W-:Y:S02]  /*0220*/  IMAD R7, R7, R10, RZ ;  /* 0x0000000a07077224 */ /* 0x000fe400078e02ff */
[----:B-----5:R-:W-:Y:S02]  /*0230*/  IMAD.MOV R16, RZ, RZ, -R15 ;  /* 0x000000ffff107224 */ /* 0x020fe400078e0a0f */
[----:B------:R-:W-:-:S04]  /*0240*/  IMAD.HI.U32 R12, R13, R7, R12 ;  /* 0x000000070d0c7227 */ /* 0x000fc800078e000c */
[----:B------:R-:W-:Y:S02]  /*0250*/  IMAD R19, R16, R11, RZ ;  /* 0x0000000b10137224 */ /* 0x000fe400078e02ff */
[----:B------:R-:W-:Y:S02]  /*0260*/  VIADD R16, R6, 0xffffffff ;  /* 0xffffffff06107836 */ /* 0x000fe40000000000 */
[----:B------:R-:W-:-:S04]  /*0270*/  IMAD.HI.U32 R13, R15, R19, R14 ;  /* 0x000000130f0d7227 */ /* 0x000fc800078e000e */
[----:B------:R-:W-:Y:S01]  /*0280*/  VIADD R15, R5, 0xffffffff ;  /* 0xffffffff050f7836 */ /* 0x000fe20000000000 */
[----:B------:R-:W-:Y:S01]  /*0290*/  IABS R5, R0 ;  /* 0x0000000000057213 */ /* 0x000fe20000000000 */
[----:B------:R-:W-:Y:S01]  /*02a0*/  VIADD R14, R4, 0xffffffff ;  /* 0xffffffff040e7836 */ /* 0x000fe20000000000 */
[----:B------:R-:W-:-:S03]  /*02b0*/  IABS R4, R8 ;  /* 0x0000000800047213 */ /* 0x000fc60000000000 */
[----:B------:R-:W-:Y:S01]  /*02c0*/  IMAD.MOV R20, RZ, RZ, -R5 ;  /* 0x000000ffff147224 */ /* 0x000fe200078e0a05 */
[----:B--2---:R-:W-:-:S07]  /*02d0*/  IADD3 R19, PT, PT, RZ, -R4, RZ ;  /* 0x80000004ff137210 */ /* 0x004fce0007ffe0ff */
.L_x_15:
[----:B0-----:R-:W-:Y:S01]  /*02e0*/  IABS R5, R17 ;  /* 0x0000001100057213 */ /* 0x001fe20000000000 */
[----:B------:R-:W-:Y:S04]  /*02f0*/  BSSY.RECONVERGENT B0, `(.L_x_13) ;  /* 0x0000028000007945 */ /* 0x000fe80003800200 */
[----:B------:R-:W-:-:S04]  /*0300*/  IMAD.HI.U32 R4, R12, R5, RZ ;  /* 0x000000050c047227 */ /* 0x000fc800078e00ff */
[----:B------:R-:W-:-:S05]  /*0310*/  IMAD R5, R4, R19, R5 ;  /* 0x0000001304057224 */ /* 0x000fca00078e0205 */
[----:B------:R-:W-:-:S13]  /*0320*/  ISETP.GT.U32.AND P3, PT, R10, R5, PT ;  /* 0x000000050a00720c */ /* 0x000fda0003f64070 */
[----:B------:R-:W-:Y:S01]  /*0330*/  @!P3 IADD3 R5, PT, PT, R5, -R18, RZ ;  /* 0x800000120505b210 */ /* 0x000fe20007ffe0ff */
[----:B------:R-:W-:-:S03]  /*0340*/  @!P3 VIADD R4, R4, 0x1 ;  /* 0x000000010404b836 */ /* 0x000fc60000000000 */
[----:B------:R-:W-:Y:S02]  /*0350*/  ISETP.GE.U32.AND P0, PT, R5, R10, PT ;  /* 0x0000000a0500720c */ /* 0x000fe40003f06070 */
[----:B------:R-:W-:-:S04]  /*0360*/  LOP3.LUT R5, R17, R8, RZ, 0x3c, !PT ;  /* 0x0000000811057212 */ /* 0x000fc800078e3cff */
[----:B------:R-:W-:-:S07]  /*0370*/  ISETP.GE.AND P4, PT, R5, RZ, PT ;  /* 0x000000ff0500720c */ /* 0x000fce0003f86270 */
[----:B------:R-:W-:-:S05]  /*0380*/  @P0 VIADD R4, R4, 0x1 ;  /* 0x0000000104040836 */ /* 0x000fca0000000000 */
[----:B------:R-:W-:-:S05]  /*0390*/  MOV R21, R4 ;  /* 0x0000000400157202 */ /* 0x000fca0000000f00 */
[----:B------:R-:W-:Y:S01]  /*03a0*/  @!P4 IMAD.MOV R21, RZ, RZ, -R21 ;  /* 0x000000ffff15c224 */ /* 0x000fe200078e0a15 */
[----:B------:R-:W-:-:S04]  /*03b0*/  @!P1 LOP3.LUT R21, RZ, R8, RZ, 0x33, !PT ;  /* 0x00000008ff159212 */ /* 0x000fc800078e33ff */
[----:B------:R-:W-:-:S05]  /*03c0*/  IABS R4, R21 ;  /* 0x0000001500047213 */ /* 0x000fca0000000000 */
[----:B------:R-:W-:-:S04]  /*03d0*/  IMAD.HI.U32 R5, R13, R4, RZ ;  /* 0x000000040d057227 */ /* 0x000fc800078e00ff */
[----:B------:R-:W-:-:S05]  /*03e0*/  IMAD R4, R5, R20, R4 ;  /* 0x0000001405047224 */ /* 0x000fca00078e0204 */
[----:B------:R-:W-:-:S13]  /*03f0*/  ISETP.GT.U32.AND P3, PT, R11, R4, PT ;  /* 0x000000040b00720c */ /* 0x000fda0003f64070 */
[----:B------:R-:W-:Y:S01]  /*0400*/  @!P3 IADD3 R4, PT, PT, R4, -R11, RZ ;  /* 0x8000000b0404b210 */ /* 0x000fe20007ffe0ff */
[----:B------:R-:W-:-:S03]  /*0410*/  @!P3 VIADD R5, R5, 0x1 ;  /* 0x000000010505b836 */ /* 0x000fc60000000000 */
[----:B------:R-:W-:Y:S02]  /*0420*/  ISETP.GE.U32.AND P0, PT, R4, R11, PT ;  /* 0x0000000b0400720c */ /* 0x000fe40003f06070 */
[----:B------:R-:W-:-:S04]  /*0430*/  LOP3.LUT R4, R21, R0, RZ, 0x3c, !PT ;  /* 0x0000000015047212 */ /* 0x000fc800078e3cff */
[----:B------:R-:W-:Y:S02]  /*0440*/  ISETP.GE.AND P4, PT, R4, RZ, PT ;  /* 0x000000ff0400720c */ /* 0x000fe40003f86270 */
[----:B------:R-:W-:-:S05]  /*0450*/  IADD3 R4, PT, PT, -R21, RZ, RZ ;  /* 0x000000ff15047210 */ /* 0x000fca0007ffe1ff */
[----:B------:R-:W-:Y:S01]  /*0460*/  @P0 IADD3 R5, PT, PT, R5, 0x1, RZ ;  /* 0x0000000105050810 */ /* 0x000fe20007ffe0ff */
[----:B------:R-:W-:-:S05]  /*0470*/  IMAD R23, R8, R4, R17 ;  /* 0x0000000408177224 */ /* 0x000fca00078e0211 */
[----:B------:R-:W-:Y:S01]  /*0480*/  @!P4 IMAD.MOV R5, RZ, RZ, -R5 ;  /* 0x000000ffff05c224 */ /* 0x000fe200078e0a05 */
[----:B------:R-:W-:-:S05]  /*0490*/  @!P2 LOP3.LUT R5, RZ, R0, RZ, 0x33, !PT ;  /* 0x00000000ff05a212 */ /* 0x000fca00078e33ff */
[----:B------:R-:W-:-:S04]  /*04a0*/  IMAD.MOV R7, RZ, RZ, -R5 ;  /* 0x000000ffff077224 */ /* 0x000fc800078e0a05 */
[----:B------:R-:W-:-:S04]  /*04b0*/  IMAD R4, R0, R7, R21 ;  /* 0x0000000700047224 */ /* 0x000fc800078e0215 */
[----:B------:R-:W-:Y:S01]  /*04c0*/  IMAD R6, R23, R4, RZ ;  /* 0x0000000417067224 */ /* 0x000fe200078e02ff */
[----:B------:R-:W-:-:S03]  /*04d0*/  ISETP.GE.AND P0, PT, R4, R15, PT ;  /* 0x0000000f0400720c */ /* 0x000fc60003f06270 */
[C---:B------:R-:W-:Y:S01]  /*04e0*/  IMAD R6, R5.reuse, R6, RZ ;  /* 0x0000000605067224 */ /* 0x040fe200078e02ff */
[----:B------:R-:W-:-:S04]  /*04f0*/  ISETP.GE.OR P0, PT, R5, R14, P0 ;  /* 0x0000000e0500720c */ /* 0x000fc80000706670 */
[----:B------:R-:W-:-:S04]  /*0500*/  ISETP.EQ.OR P0, PT, R6, RZ, P0 ;  /* 0x000000ff0600720c */ /* 0x000fc80000702670 */
[----:B------:R-:W-:-:S13]  /*0510*/  ISETP.GE.OR P0, PT, R23, R16, P0 ;  /* 0x000000101700720c */ /* 0x000fda0000706670 */
[----:B------:R-:W-:Y:S05]  /*0520*/  @P0 BRA `(.L_x_14) ;  /* 0x0000000000100947 */ /* 0x000fea0003800000 */
[----:B-1----:R-:W-:-:S06]  /*0530*/  IMAD.WIDE R4, R17, 0x4, R2 ;  /* 0x0000000411047825 */ /* 0x002fcc00078e0202 */
[----:B------:R-:W2:Y:S01]  /*0540*/  LDG.E R5, desc[UR6][R4.64] ;  /* 0x0000000604057981 */ /* 0x000ea2000c1e1900 */
[----:B------:R-:W2:Y:S03]  /*0550*/  LDC.64 R6, c[0x0][0x398] ;  /* 0x0000e600ff067b82 */ /* 0x000ea60000000a00 */
[----:B--2---:R0:W-:Y:S02]  /*0560*/  REDG.E.ADD.F32.FTZ.RN.STRONG.GPU desc[UR6][R6.64], R5 ;  /* 0x00000005060079a6 */ /* 0x0041e4000c12f306 */
.L_x_14:
[----:B------:R-:W-:Y:S05]  /*0570*/  BSYNC.RECONVERGENT B0 ;  /* 0x0000000000007941 */ /* 0x000fea0003800200 */
.L_x_13:
[----:B------:R-:W-:-:S04]  /*0580*/  IADD3 R17, PT, PT, R17, UR4, RZ ;  /* 0x0000000411117c10 */ /* 0x000fc8000fffe0ff */
[----:B------:R-:W-:-:S13]  /*0590*/  ISETP.GE.AND P0, PT, R17, R9, PT ;  /* 0x000000091100720c */ /* 0x000fda0003f06270 */
[----:B------:R-:W-:Y:S05]  /*05a0*/  @!P0 BRA `(.L_x_15) ;  /* 0xfffffffc004c8947 */ /* 0x000fea000383ffff */
[----:B------:R-:W-:Y:S05]  /*05b0*/  EXIT ;  /* 0x000000000000794d */ /* 0x000fea0003800000 */
.L_x_16:
        /* <DEDUP_REMOVED lines=12> */
.L_x_254:


//--------------------- .text._Z16after_poisson_cuiiiPfS_S_S_S_S_S_S_S_S_S_S_S_S_S_S_S_S_S_S_S_S_S_S_S_S_ --------------------------
	.section	.text._Z16after_poisson_cuiiiPfS_S_S_S_S_S_S_S_S_S_S_S_S_S_S_S_S_S_S_S_S_S_S_S_S_,"ax",@progbits
	.align	128
        .global         _Z16after_poisson_cuiiiPfS_S_S_S_S_S_S_S_S_S_S_S_S_S_S_S_S_S_S_S_S_S_S_S_S_
        .type           _Z16after_poisson_cuiiiPfS_S_S_S_S_S_S_S_S_S_S_S_S_S_S_S_S_S_S_S_S_S_S_S_S_,@function
        .size           _Z16after_poisson_cuiiiPfS_S_S_S_S_S_S_S_S_S_S_S_S_S_S_S_S_S_S_S_S_S_S_S_S_,(.L_x_249 - _Z16after_poisson_cuiiiPfS_S_S_S_S_S_S_S_S_S_S_S_S_S_S_S_S_S_S_S_S_S_S_S_S_)
        .other          _Z16after_poisson_cuiiiPfS_S_S_S_S_S_S_S_S_S_S_S_S_S_S_S_S_S_S_S_S_S_S_S_S_,@"STO_CUDA_ENTRY STV_DEFAULT"
_Z16after_poisson_cuiiiPfS_S_S_S_S_S_S_S_S_S_S_S_S_S_S_S_S_S_S_S_S_S_S_S_S_:
.text._Z16after_poisson_cuiiiPfS_S_S_S_S_S_S_S_S_S_S_S_S_S_S_S_S_S_S_S_S_S_S_S_S_:
[----:B------:R-:W-:Y:S08]  /*0000*/  LDC R1, c[0x0][0x37c] ;  /* 0x0000df00ff017b82 */ /* 0x000ff00000000800 */
[----:B------:R-:W0:Y:S01]  /*0010*/  LDC.64 R2, c[0x0][0x450] ;  /* 0x00011400ff027b82 */ /* 0x000e220000000a00 */
[----:B------:R-:W0:Y:S07]  /*0020*/  LDCU.64 UR6, c[0x0][0x358] ;  /* 0x00006b00ff0677ac */ /* 0x000e2e0008000a00 */
[----:B------:R-:W1:Y:S01]  /*0030*/  LDC.64 R14, c[0x0][0x380] ;  /* 0x0000e000ff0e7b82 */ /* 0x000e620000000a00 */
[----:B------:R-:W2:Y:S01]  /*0040*/  S2R R13, SR_TID.X ;  /* 0x00000000000d7919 */ /* 0x000ea20000002100 */
[----:B------:R-:W2:Y:S06]  /*0050*/  S2R R0, SR_CTAID.X ;  /* 0x0000000000007919 */ /* 0x000eac0000002500 */
[----:B------:R-:W3:Y:S01]  /*0060*/  LDC R12, c[0x0][0x388] ;  /* 0x0000e200ff0c7b82 */ /* 0x000ee20000000800 */
[----:B------:R-:W2:Y:S01]  /*0070*/  LDCU UR4, c[0x0][0x360] ;  /* 0x00006c00ff0477ac */ /* 0x000ea20008000800 */
[----:B------:R-:W4:Y:S01]  /*0080*/  LDCU UR16, c[0x0][0x388] ;  /* 0x00007100ff1077ac */ /* 0x000f220008000800 */
[----:B0-----:R-:W4:Y:S01]  /*0090*/  LDG.E R21, desc[UR6][R2.64+0x48] ;  /* 0x0000480602157981 */ /* 0x001f22000c1e1900 */
[----:B------:R-:W0:Y:S03]  /*00a0*/  LDCU UR18, c[0x0][0x388] ;  /* 0x00007100ff1277ac */ /* 0x000e260008000800 */
[----:B------:R-:W4:Y:S01]  /*00b0*/  LDG.E R16, desc[UR6][R2.64+0x4c] ;  /* 0x00004c0602107981 */ /* 0x000f22000c1e1900 */
[----:B------:R-:W0:Y:S03]  /*00c0*/  LDCU UR15, c[0x0][0x384] ;  /* 0x00007080ff0f77ac */ /* 0x000e260008000800 */
[----:B------:R-:W4:Y:S01]  /*00d0*/  LDG.E R17, desc[UR6][R2.64+0x5c] ;  /* 0x00005c0602117981 */ /* 0x000f22000c1e1900 */
[----:B------:R-:W0:Y:S03]  /*00e0*/  LDCU UR17, c[0x0][0x380] ;  /* 0x00007000ff1177ac */ /* 0x000e260008000800 */
[----:B------:R0:W5:Y:S04]  /*00f0*/  LDG.E R18, desc[UR6][R2.64+0x1c] ;  /* 0x00001c0602127981 */ /* 0x000168000c1e1900 */
        /* <DEDUP_REMOVED lines=10> */
[----:B------:R0:W5:Y:S01]  /*01a0*/  LDG.E R11, desc[UR6][R2.64+0x78] ;  /* 0x00007806020b7981 */ /* 0x000162000c1e1900 */
[----:B-1----:R-:W-:Y:S01]  /*01b0*/  R2UR UR14, R14 ;  /* 0x000000000e0e72ca */ /* 0x002fe200000e0000 */
[----:B---3--:R-:W-:Y:S01]  /*01c0*/  VIADD R12, R12, 0x3 ;  /* 0x000000030c0c7836 */ /* 0x008fe20000000000 */
[----:B------:R-:W-:Y:S01]  /*01d0*/  IADD3 R15, PT, PT, R15, 0x3, RZ ;  /* 0x000000030f0f7810 */ /* 0x000fe20007ffe0ff */
[----:B------:R-:W1:Y:S01]  /*01e0*/  LDCU UR5, c[0x0][0x370] ;  /* 0x00006e00ff0577ac */ /* 0x000e620008000800 */
[----:B--2---:R-:W-:Y:S01]  /*01f0*/  IMAD R13, R0, UR4, R13 ;  /* 0x00000004000d7c24 */ /* 0x004fe2000f8e020d */
[----:B------:R-:W-:Y:S01]  /*0200*/  BSSY.RECONVERGENT B0, `(.L_x_17) ;  /* 0x000039c000007945 */ /* 0x000fe20003800200 */
[----:B------:R-:W-:-:S07]  /*0210*/  R2UR UR9, R15 ;  /* 0x000000000f0972ca */ /* 0x000fce00000e0000 */
[----:B------:R-:W-:-:S06]  /*0220*/  UIADD3 UR8, UPT, UPT, UR14, 0x3, URZ ;  /* 0x000000030e087890 */ /* 0x000fcc000fffe0ff */
[----:B------:R-:W-:Y:S02]  /*0230*/  UIMAD UR10, UR8, UR9, URZ ;  /* 0x00000009080a72a4 */ /* 0x000fe4000f8e02ff */
[----:B-1----:R-:W-:-:S04]  /*0240*/  UIMAD UR4, UR4, UR5, URZ ;  /* 0x00000005040472a4 */ /* 0x002fc8000f8e02ff */
[----:B------:R-:W-:-:S05]  /*0250*/  IMAD R14, R12, UR10, RZ ;  /* 0x0000000a0c0e7c24 */ /* 0x000fca000f8e02ff */
[----:B------:R-:W-:Y:S02]  /*0260*/  ISETP.GE.AND P0, PT, R13, R14, PT ;  /* 0x0000000e0d00720c */ /* 0x000fe40003f06270 */
[----:B----4-:R-:W-:Y:S02]  /*0270*/  R2UR UR11, R21 ;  /* 0x00000000150b72ca */ /* 0x010fe400000e0000 */
[----:B------:R-:W-:Y:S02]  /*0280*/  R2UR UR12, R16 ;  /* 0x00000000100c72ca */ /* 0x000fe400000e0000 */
[----:B------:R-:W-:-:S07]  /*0290*/  R2UR UR13, R17 ;  /* 0x00000000110d72ca */ /* 0x000fce00000e0000 */
[----:B0-----:R-:W-:Y:S08]  /*02a0*/  @P0 BRA `(.L_x_18) ;  /* 0x0000003800440947 */ /* 0x001ff00003800000 */
[----:B------:R-:W-:Y:S01]  /*02b0*/  MOV R23, UR14 ;  /* 0x0000000e00177c02 */ /* 0x000fe20008000f00 */
[----:B------:R-:W-:Y:S01]  /*02c0*/  BSSY.RECONVERGENT B3, `(.L_x_19) ;  /* 0x000008f000037945 */ /* 0x000fe20003800200 */
[----:B------:R-:W-:Y:S02]  /*02d0*/  IMAD.MOV.U32 R17, RZ, RZ, R13 ;  /* 0x000000ffff117224 */ /* 0x000fe400078e000d */
[----:B------:R-:W-:-:S07]  /*02e0*/  IADD3 R23, PT, PT, R23, -0x1, RZ ;  /* 0xffffffff17177810 */ /* 0x000fce0007ffe0ff */
.L_x_28:
[----:B------:R-:W-:Y:S01]  /*02f0*/  IABS R21, R12 ;  /* 0x0000000c00157213 */ /* 0x000fe20000000000 */
[----:B------:R-:W-:Y:S01]  /*0300*/  BSSY.RECONVERGENT B4, `(.L_x_20) ;  /* 0x0000087000047945 */ /* 0x000fe20003800200 */
[----:B------:R-:W-:Y:S02]  /*0310*/  IABS R27, UR9 ;  /* 0x00000009001b7c13 */ /* 0x000fe40008000000 */
[----:B0-----:R-:W0:Y:S01]  /*0320*/  I2F.RP R0, R21 ;  /* 0x0000001500007306 */ /* 0x001e220000209400 */
[----:B------:R-:W-:-:S07]  /*0330*/  IABS R22, R17 ;  /* 0x0000001100167213 */ /* 0x000fce0000000000 */
[----:B0-----:R-:W0:Y:S02]  /*0340*/  MUFU.RCP R0, R0 ;  /* 0x0000000000007308 */ /* 0x001e240000001000 */
[----:B0-----:R-:W-:-:S06]  /*0350*/  VIADD R2, R0, 0xffffffe ;  /* 0x0ffffffe00027836 */ /* 0x001fcc0000000000 */
[----:B------:R0:W1:Y:S02]  /*0360*/  F2I.FTZ.U32.TRUNC.NTZ R3, R2 ;  /* 0x0000000200037305 */ /* 0x000064000021f000 */
[----:B0-----:R-:W-:Y:S01]  /*0370*/  IMAD.MOV.U32 R2, RZ, RZ, RZ ;  /* 0x000000ffff027224 */ /* 0x001fe200078e00ff */
[----:B-1----:R-:W-:-:S05]  /*0380*/  IADD3 R16, PT, PT, RZ, -R3, RZ ;  /* 0x80000003ff107210 */ /* 0x002fca0007ffe0ff */
[----:B------:R-:W-:Y:S01]  /*0390*/  IMAD R15, R16, R21, RZ ;  /* 0x00000015100f7224 */ /* 0x000fe200078e02ff */
[----:B------:R-:W-:-:S03]  /*03a0*/  IABS R16, R12 ;  /* 0x0000000c00107213 */ /* 0x000fc60000000000 */
[----:B------:R-:W-:Y:S01]  /*03b0*/  IMAD.HI.U32 R3, R3, R15, R2 ;  /* 0x0000000f03037227 */ /* 0x000fe200078e0002 */
[----:B------:R-:W-:Y:S01]  /*03c0*/  MOV R2, R22 ;  /* 0x0000001600027202 */ /* 0x000fe20000000f00 */
[----:B------:R-:W0:Y:S02]  /*03d0*/  I2F.RP R15, R27 ;  /* 0x0000001b000f7306 */ /* 0x000e240000209400 */
[----:B------:R-:W-:Y:S02]  /*03e0*/  IMAD.MOV R25, RZ, RZ, -R16 ;  /* 0x000000ffff197224 */ /* 0x000fe400078e0a10 */
[----:B------:R-:W-:-:S04]  /*03f0*/  IMAD.HI.U32 R0, R3, R2, RZ ;  /* 0x0000000203007227 */ /* 0x000fc800078e00ff */
[----:B------:R-:W-:-:S05]  /*0400*/  IMAD R2, R0, R25, R2 ;  /* 0x0000001900027224 */ /* 0x000fca00078e0202 */
[----:B------:R-:W-:Y:S01]  /*0410*/  ISETP.GT.U32.AND P1, PT, R21, R2, PT ;  /* 0x000000021500720c */ /* 0x000fe20003f24070 */
[----:B0-----:R-:W0:-:S12]  /*0420*/  MUFU.RCP R15, R15 ;  /* 0x0000000f000f7308 */ /* 0x001e180000001000 */
[-C--:B------:R-:W-:Y:S02]  /*0430*/  @!P1 IADD3 R2, PT, PT, R2, -R21.reuse, RZ ;  /* 0x8000001502029210 */ /* 0x080fe40007ffe0ff */
[----:B------:R-:W-:Y:S02]  /*0440*/  @!P1 IADD3 R0, PT, PT, R0, 0x1, RZ ;  /* 0x0000000100009810 */ /* 0x000fe40007ffe0ff */
[----:B------:R-:W-:Y:S01]  /*0450*/  ISETP.GE.U32.AND P0, PT, R2, R21, PT ;  /* 0x000000150200720c */ /* 0x000fe20003f06070 */
[----:B0-----:R-:W-:Y:S01]  /*0460*/  VIADD R3, R15, 0xffffffe ;  /* 0x0ffffffe0f037836 */ /* 0x001fe20000000000 */
[----:B------:R-:W-:Y:S02]  /*0470*/  LOP3.LUT R2, R17, R12, RZ, 0x3c, !PT ;  /* 0x0000000c11027212 */ /* 0x000fe400078e3cff */
[----:B------:R-:W-:Y:S02]  /*0480*/  ISETP.NE.AND P1, PT, R12, RZ, PT ;  /* 0x000000ff0c00720c */ /* 0x000fe40003f25270 */
[----:B------:R-:W-:Y:S01]  /*0490*/  ISETP.GE.AND P2, PT, R2, RZ, PT ;  /* 0x000000ff0200720c */ /* 0x000fe20003f46270 */
[----:B------:R-:W0:Y:S01]  /*04a0*/  F2I.FTZ.U32.TRUNC.NTZ R3, R3 ;  /* 0x0000000300037305 */ /* 0x000e22000021f000 */
[----:B------:R-:W-:-:S05]  /*04b0*/  IABS R2, UR9 ;  /* 0x0000000900027c13 */ /* 0x000fca0008000000 */
[----:B------:R-:W-:Y:S02]  /*04c0*/  @P0 VIADD R0, R0, 0x1 ;  /* 0x0000000100000836 */ /* 0x000fe40000000000 */
[----:B------:R-:W-:Y:S02]  /*04d0*/  IMAD.MOV R16, RZ, RZ, -R2 ;  /* 0x000000ffff107224 */ /* 0x000fe400078e0a02 */
[----:B------:R-:W-:Y:S01]  /*04e0*/  HFMA2 R2, -RZ, RZ, 0, 0 ;  /* 0x00000000ff027431 */ /* 0x000fe200000001ff */
[----:B------:R-:W-:-:S04]  /*04f0*/  MOV R21, R0 ;  /* 0x0000000000157202 */ /* 0x000fc80000000f00 */
[----:B------:R-:W-:Y:S01]  /*0500*/  @!P2 IADD3 R21, PT, PT, -R21, RZ, RZ ;  /* 0x000000ff1515a210 */ /* 0x000fe20007ffe1ff */
[----:B0-----:R-:W-:Y:S01]  /*0510*/  IMAD.MOV R0, RZ, RZ, -R3 ;  /* 0x000000ffff007224 */ /* 0x001fe200078e0a03 */
[----:B------:R-:W-:-:S03]  /*0520*/  @!P1 LOP3.LUT R21, RZ, R12, RZ, 0x33, !PT ;  /* 0x0000000cff159212 */ /* 0x000fc600078e33ff */
[----:B------:R-:W-:Y:S01]  /*0530*/  IMAD R15, R0, R27, RZ ;  /* 0x0000001b000f7224 */ /* 0x000fe200078e02ff */
[----:B------:R-:W-:-:S03]  /*0540*/  IABS R0, R21 ;  /* 0x0000001500007213 */ /* 0x000fc60000000000 */
[----:B------:R-:W-:-:S04]  /*0550*/  IMAD.HI.U32 R2, R3, R15, R2 ;  /* 0x0000000f03027227 */ /* 0x000fc800078e0002 */
[----:B------:R-:W-:Y:S01]  /*0560*/  IMAD.MOV.U32 R3, RZ, RZ, R0 ;  /* 0x000000ffff037224 */ /* 0x000fe200078e0000 */
[----:B------:R-:W-:-:S03]  /*0570*/  MOV R0, R16 ;  /* 0x0000001000007202 */ /* 0x000fc60000000f00 */
[----:B------:R-:W-:-:S04]  /*0580*/  IMAD.HI.U32 R2, R2, R3, RZ ;  /* 0x0000000302027227 */ /* 0x000fc800078e00ff */
[----:B------:R-:W-:-:S05]  /*0590*/  IMAD R0, R2, R0, R3 ;  /* 0x0000000002007224 */ /* 0x000fca00078e0203 */
[----:B------:R-:W-:-:S13]  /*05a0*/  ISETP.GT.U32.AND P1, PT, R27, R0, PT ;  /* 0x000000001b00720c */ /* 0x000fda0003f24070 */
[----:B------:R-:W-:Y:S01]  /*05b0*/  @!P1 IMAD.IADD R0, R0, 0x1, -R27 ;  /* 0x0000000100009824 */ /* 0x000fe200078e0a1b */
[----:B------:R-:W-:Y:S02]  /*05c0*/  @!P1 IADD3 R2, PT, PT, R2, 0x1, RZ ;  /* 0x0000000102029810 */ /* 0x000fe40007ffe0ff */
[----:B------:R-:W-:Y:S02]  /*05d0*/  ISETP.NE.AND P1, PT, RZ, UR9, PT ;  /* 0x00000009ff007c0c */ /* 0x000fe4000bf25270 */
[----:B------:R-:W-:Y:S02]  /*05e0*/  ISETP.GE.U32.AND P0, PT, R0, R27, PT ;  /* 0x0000001b0000720c */ /* 0x000fe40003f06070 */
[----:B------:R-:W-:-:S04]  /*05f0*/  LOP3.LUT R0, R21, UR9, RZ, 0x3c, !PT ;  /* 0x0000000915007c12 */ /* 0x000fc8000f8e3cff */
[----:B------:R-:W-:Y:S01]  /*0600*/  ISETP.GE.AND P2, PT, R0, RZ, PT ;  /* 0x000000ff0000720c */ /* 0x000fe20003f46270 */
[----:B------:R-:W-:-:S04]  /*0610*/  IMAD.MOV R0, RZ, RZ, -R21 ;  /* 0x000000ffff007224 */ /* 0x000fc800078e0a15 */
[----:B------:R-:W-:Y:S02]  /*0620*/  IMAD R0, R12, R0, R17 ;  /* 0x000000000c007224 */ /* 0x000fe400078e0211 */
[----:B------:R-:W-:-:S05]  /*0630*/  @P0 VIADD R2, R2, 0x1 ;  /* 0x0000000102020836 */ /* 0x000fca0000000000 */
[----:B------:R-:W-:-:S05]  /*0640*/  MOV R16, R2 ;  /* 0x0000000200107202 */ /* 0x000fca0000000f00 */
[----:B------:R-:W-:Y:S01]  /*0650*/  @!P2 IMAD.MOV R16, RZ, RZ, -R16 ;  /* 0x000000ffff10a224 */ /* 0x000fe200078e0a10 */
[----:B------:R-:W-:-:S04]  /*0660*/  @!P1 LOP3.LUT R16, RZ, UR9, RZ, 0x33, !PT ;  /* 0x00000009ff109c12 */ /* 0x000fc8000f8e33ff */
[C---:B------:R-:W-:Y:S02]  /*0670*/  IADD3 R2, PT, PT, -R16.reuse, RZ, RZ ;  /* 0x000000ff10027210 */ /* 0x040fe40007ffe1ff */
[----:B------:R-:W-:-:S03]  /*0680*/  ISETP.GE.AND P0, PT, R16, R23, PT ;  /* 0x000000171000720c */ /* 0x000fc60003f06270 */
[----:B------:R-:W-:-:S05]  /*0690*/  IMAD R3, R2, UR9, R21 ;  /* 0x0000000902037c24 */ /* 0x000fca000f8e0215 */
[----:B------:R-:W-:-:S04]  /*06a0*/  ISETP.GE.OR P0, PT, R3, UR15, P0 ;  /* 0x0000000f03007c0c */ /* 0x000fc80008706670 */
[----:B------:R-:W-:-:S13]  /*06b0*/  ISETP.GE.OR P0, PT, R0, UR16, P0 ;  /* 0x0000001000007c0c */ /* 0x000fda0008706670 */
[----:B------:R-:W-:Y:S05]  /*06c0*/  @P0 BRA `(.L_x_21) ;  /* 0x0000000400280947 */ /* 0x000fea0003800000 */
[----:B------:R-:W0:Y:S01]  /*06d0*/  LDC.64 R26, c[0x0][0x420] ;  /* 0x00010800ff1a7b82 */ /* 0x000e220000000a00 */
[----:B------:R-:W-:-:S04]  /*06e0*/  IMAD R3, R16, UR9, R3 ;  /* 0x0000000910037c24 */ /* 0x000fc8000f8e0203 */
[----:B------:R-:W-:Y:S01]  /*06f0*/  IMAD R16, R12, R3, R0 ;  /* 0x000000030c107224 */ /* 0x000fe200078e0200 */
[----:B------:R-:W-:-:S05]  /*0700*/  IADD3 R15, PT, PT, R3, UR9, RZ ;  /* 0x00000009030f7c10 */ /* 0x000fca000fffe0ff */
[----:B------:R-:W-:Y:S02]  /*0710*/  IMAD R15, R12, R15, R0 ;  /* 0x0000000f0c0f7224 */ /* 0x000fe400078e0200 */
[----:B0-----:R-:W-:-:S04]  /*0720*/  IMAD.WIDE R24, R16, 0x4, R26 ;  /* 0x0000000410187825 */ /* 0x001fc800078e021a */
[----:B------:R-:W-:Y:S01]  /*0730*/  IMAD.WIDE R26, R15, 0x4, R26 ;  /* 0x000000040f1a7825 */ /* 0x000fe200078e021a */
[----:B------:R-:W2:Y:S05]  /*0740*/  LDG.E R3, desc[UR6][R24.64] ;  /* 0x0000000618037981 */ /* 0x000eaa000c1e1900 */
[----:B------:R-:W2:Y:S01]  /*0750*/  LDG.E R26, desc[UR6][R26.64] ;  /* 0x000000061a1a7981 */ /* 0x000ea2000c1e1900 */
[----:B-----5:R-:W0:Y:S01]  /*0760*/  MUFU.RCP R0, R7 ;  /* 0x0000000700007308 */ /* 0x020e220000001000 */
[----:B------:R-:W-:Y:S01]  /*0770*/  BSSY.RECONVERGENT B5, `(.L_x_22) ;  /* 0x000000d000057945 */ /* 0x000fe20003800200 */
[----:B0-----:R-:W-:-:S04]  /*0780*/  FFMA R21, -R7, R0, 1 ;  /* 0x3f80000007157423 */ /* 0x001fc80000000100 */
[----:B------:R-:W-:Y:S01]  /*0790*/  FFMA R0, R0, R21, R0 ;  /* 0x0000001500007223 */ /* 0x000fe20000000000 */
[----:B--2---:R-:W-:-:S04]  /*07a0*/  FADD R3, R3, -R26 ;  /* 0x8000001a03037221 */ /* 0x004fc80000000000 */
[----:B------:R-:W0:Y:S01]  /*07b0*/  FCHK P0, R3, R7 ;  /* 0x0000000703007302 */ /* 0x000e220000000000 */
[----:B------:R-:W-:-:S04]  /*07c0*/  FFMA R21, R3, R0, RZ ;  /* 0x0000000003157223 */ /* 0x000fc800000000ff */
[----:B------:R-:W-:-:S04]  /*07d0*/  FFMA R2, -R7, R21, R3 ;  /* 0x0000001507027223 */ /* 0x000fc80000000103 */
[----:B------:R-:W-:Y:S01]  /*07e0*/  FFMA R21, R0, R2, R21 ;  /* 0x0000000200157223 */ /* 0x000fe20000000015 */
[----:B0-----:R-:W-:Y:S06]  /*07f0*/  @!P0 BRA `(.L_x_23) ;  /* 0x0000000000108947 */ /* 0x001fec0003800000 */
[----:B------:R-:W-:Y:S01]  /*0800*/  IMAD.MOV.U32 R0, RZ, RZ, R7 ;  /* 0x000000ffff007224 */ /* 0x000fe200078e0007 */
[----:B------:R-:W-:-:S07]  /*0810*/  MOV R2, 0x830 ;  /* 0x0000083000027802 */ /* 0x000fce0000000f00 */
[----:B------:R-:W-:Y:S05]  /*0820*/  CALL.REL.NOINC `($__internal_2_$__cuda_sm3x_div_rn_noftz_f32_slowpath) ;  /* 0x00000094000c7944 */ /* 0x000fea0003c00000 */
[----:B------:R-:W-:-:S07]  /*0830*/  MOV R21, R0 ;  /* 0x0000000000157202 */ /* 0x000fce0000000f00 */
.L_x_23:
[----:B------:R-:W-:Y:S05]  /*0840*/  BSYNC.RECONVERGENT B5 ;  /* 0x0000000000057941 */ /* 0x000fea0003800200 */
.L_x_22:
[----:B------:R-:W0:Y:S08]  /*0850*/  LDC.64 R26, c[0x0][0x390] ;  /* 0x0000e400ff1a7b82 */ /* 0x000e300000000a00 */
[----:B------:R-:W1:Y:S01]  /*0860*/  LDC.64 R2, c[0x0][0x3f0] ;  /* 0x0000fc00ff027b82 */ /* 0x000e620000000a00 */
[----:B0-----:R-:W-:-:S04]  /*0870*/  IMAD.WIDE R24, R15, 0x4, R26 ;  /* 0x000000040f187825 */ /* 0x001fc800078e021a */
[----:B------:R-:W-:-:S04]  /*0880*/  IMAD.WIDE R26, R16, 0x4, R26 ;  /* 0x00000004101a7825 */ /* 0x000fc800078e021a */
[----:B-1----:R-:W-:-:S05]  /*0890*/  IMAD.WIDE R2, R16, 0x4, R2 ;  /* 0x0000000410027825 */ /* 0x002fca00078e0202 */
[----:B------:R0:W-:Y:S04]  /*08a0*/  STG.E desc[UR6][R2.64], R21 ;  /* 0x0000001502007986 */ /* 0x0001e8000c101906 */
[----:B------:R-:W2:Y:S04]  /*08b0*/  LDG.E R24, desc[UR6][R24.64] ;  /* 0x0000000618187981 */ /* 0x000ea8000c1e1900 */
[----:B------:R-:W2:Y:S01]  /*08c0*/  LDG.E R27, desc[UR6][R26.64] ;  /* 0x000000061a1b7981 */ /* 0x000ea2000c1e1900 */
[----:B------:R-:W1:Y:S01]  /*08d0*/  MUFU.RCP R0, R7 ;  /* 0x0000000700007308 */ /* 0x000e620000001000 */
[----:B------:R-:W-:Y:S01]  /*08e0*/  BSSY.RECONVERGENT B5, `(.L_x_24) ;  /* 0x000000e000057945 */ /* 0x000fe20003800200 */
[----:B-1----:R-:W-:-:S04]  /*08f0*/  FFMA R29, -R7, R0, 1 ;  /* 0x3f800000071d7423 */ /* 0x002fc80000000100 */
[----:B------:R-:W-:Y:S01]  /*0900*/  FFMA R0, R0, R29, R0 ;  /* 0x0000001d00007223 */ /* 0x000fe20000000000 */
[----:B--2---:R-:W-:-:S04]  /*0910*/  FADD R30, R24, -R27 ;  /* 0x8000001b181e7221 */ /* 0x004fc80000000000 */
[----:B------:R-:W1:Y:S01]  /*0920*/  FCHK P0, R30, R7 ;  /* 0x000000071e007302 */ /* 0x000e620000000000 */
[----:B------:R-:W-:-:S04]  /*0930*/  FFMA R22, R0, R30, RZ ;  /* 0x0000001e00167223 */ /* 0x000fc800000000ff */
[----:B------:R-:W-:-:S04]  /*0940*/  FFMA R29, -R7, R22, R30 ;  /* 0x00000016071d7223 */ /* 0x000fc8000000011e */
[----:B------:R-:W-:Y:S01]  /*0950*/  FFMA R29, R0, R29, R22 ;  /* 0x0000001d001d7223 */ /* 0x000fe20000000016 */
[----:B01----:R-:W-:Y:S06]  /*0960*/  @!P0 BRA `(.L_x_25) ;  /* 0x0000000000148947 */ /* 0x003fec0003800000 */
[----:B------:R-:W-:Y:S01]  /*0970*/  IMAD.MOV.U32 R3, RZ, RZ, R30 ;  /* 0x000000ffff037224 */ /* 0x000fe200078e001e */
[----:B------:R-:W-:Y:S02]  /*0980*/  MOV R0, R7 ;  /* 0x0000000700007202 */ /* 0x000fe40000000f00 */
[----:B------:R-:W-:-:S07]  /*0990*/  MOV R2, 0x9b0 ;  /* 0x000009b000027802 */ /* 0x000fce0000000f00 */
[----:B------:R-:W-:Y:S05]  /*09a0*/  CALL.REL.NOINC `($__internal_2_$__cuda_sm3x_div_rn_noftz_f32_slowpath) ;  /* 0x0000009000ac7944 */ /* 0x000fea0003c00000 */
[----:B------:R-:W-:-:S07]  /*09b0*/  IMAD.MOV.U32 R29, RZ, RZ, R0 ;  /* 0x000000ffff1d7224 */ /* 0x000fce00078e0000 */
.L_x_25:
[----:B------:R-:W-:Y:S05]  /*09c0*/  BSYNC.RECONVERGENT B5 ;  /* 0x0000000000057941 */ /* 0x000fea0003800200 */
.L_x_24:
        /* <DEDUP_REMOVED lines=18> */
[----:B------:R-:W-:Y:S01]  /*0af0*/  MOV R3, R30 ;  /* 0x0000001e00037202 */ /* 0x000fe20000000f00 */
[----:B------:R-:W-:Y:S01]  /*0b00*/  IMAD.MOV.U32 R0, RZ, RZ, R7 ;  /* 0x000000ffff007224 */ /* 0x000fe200078e0007 */
[----:B------:R-:W-:-:S07]  /*0b10*/  MOV R2, 0xb30 ;  /* 0x00000b3000027802 */ /* 0x000fce0000000f00 */
[----:B------:R-:W-:Y:S05]  /*0b20*/  CALL.REL.NOINC `($__internal_2_$__cuda_sm3x_div_rn_noftz_f32_slowpath) ;  /* 0x00000090004c7944 */ /* 0x000fea0003c00000 */
.L_x_27:
[----:B------:R-:W-:Y:S05]  /*0b30*/  BSYNC.RECONVERGENT B5 ;  /* 0x0000000000057941 */ /* 0x000fea0003800200 */
.L_x_26:
[----:B------:R-:W0:Y:S02]  /*0b40*/  LDC.64 R2, c[0x0][0x3b0] ;  /* 0x0000ec00ff027b82 */ /* 0x000e240000000a00 */
[----:B0-----:R-:W-:-:S05]  /*0b50*/  IMAD.WIDE R2, R16, 0x4, R2 ;  /* 0x0000000410027825 */ /* 0x001fca00078e0202 */
[----:B------:R0:W-:Y:S02]  /*0b60*/  STG.E desc[UR6][R2.64], R0 ;  /* 0x0000000002007986 */ /* 0x0001e4000c101906 */
.L_x_21:
[----:B------:R-:W-:Y:S05]  /*0b70*/  BSYNC.RECONVERGENT B4 ;  /* 0x0000000000047941 */ /* 0x000fea0003800200 */
.L_x_20:
[----:B------:R-:W-:-:S04]  /*0b80*/  IADD3 R17, PT, PT, R17, UR4, RZ ;  /* 0x0000000411117c10 */ /* 0x000fc8000fffe0ff */
[----:B------:R-:W-:-:S13]  /*0b90*/  ISETP.GE.AND P0, PT, R17, R14, PT ;  /* 0x0000000e1100720c */ /* 0x000fda0003f06270 */
[----:B------:R-:W-:Y:S05]  /*0ba0*/  @!P0 BRA `(.L_x_28) ;  /* 0xfffffff400d08947 */ /* 0x000fea000383ffff */
[----:B------:R-:W-:Y:S05]  /*0bb0*/  BSYNC.RECONVERGENT B3 ;  /* 0x0000000000037941 */ /* 0x000fea0003800200 */
.L_x_19:
[----:B------:R-:W1:Y:S01]  /*0bc0*/  LDC R22, c[0x0][0x384] ;  /* 0x0000e100ff167b82 */ /* 0x000e620000000800 */
[----:B------:R-:W-:Y:S01]  /*0bd0*/  BSSY.RECONVERGENT B3, `(.L_x_29) ;  /* 0x000008f000037945 */ /* 0x000fe20003800200 */
[----:B------:R-:W-:Y:S01]  /*0be0*/  IMAD.MOV.U32 R21, RZ, RZ, R13 ;  /* 0x000000ffff157224 */ /* 0x000fe200078e000d */
[----:B-1----:R-:W-:-:S07]  /*0bf0*/  IADD3 R22, PT, PT, R22, -0x1, RZ ;  /* 0xffffffff16167810 */ /* 0x002fce0007ffe0ff */
.L_x_38:
[-C--:B------:R-:W-:Y:S01]  /*0c00*/  IABS R15, R12.reuse ;  /* 0x0000000c000f7213 */ /* 0x080fe20000000000 */
[----:B------:R-:W-:Y:S01]  /*0c10*/  BSSY.RECONVERGENT B4, `(.L_x_30) ;  /* 0x0000087000047945 */ /* 0x000fe20003800200 */
[----:B------:R-:W-:Y:S02]  /*0c20*/  IABS R25, UR9 ;  /* 0x0000000900197c13 */ /* 0x000fe40008000000 */
[----:B0-----:R-:W0:Y:S01]  /*0c30*/  I2F.RP R0, R15 ;  /* 0x0000000f00007306 */ /* 0x001e220000209400 */
[----:B------:R-:W-:Y:S02]  /*0c40*/  IABS R24, R21 ;  /* 0x0000001500187213 */ /* 0x000fe40000000000 */
[----:B------:R-:W-:-:S05]  /*0c50*/  IABS R26, R12 ;  /* 0x0000000c001a7213 */ /* 0x000fca0000000000 */
[----:B0-----:R-:W0:Y:S02]  /*0c60*/  MUFU.RCP R0, R0 ;  /* 0x0000000000007308 */ /* 0x001e240000001000 */
[----:B0-----:R-:W-:-:S06]  /*0c70*/  VIADD R2, R0, 0xffffffe ;  /* 0x0ffffffe00027836 */ /* 0x001fcc0000000000 */
[----:B------:R0:W1:Y:S02]  /*0c80*/  F2I.FTZ.U32.TRUNC.NTZ R3, R2 ;  /* 0x0000000200037305 */ /* 0x000064000021f000 */
[----:B0-----:R-:W-:Y:S01]  /*0c90*/  IMAD.MOV.U32 R2, RZ, RZ, RZ ;  /* 0x000000ffff027224 */ /* 0x001fe200078e00ff */
[----:B-1----:R-:W-:-:S05]  /*0ca0*/  IADD3 R16, PT, PT, RZ, -R3, RZ ;  /* 0x80000003ff107210 */ /* 0x002fca0007ffe0ff */
[----:B------:R-:W-:Y:S02]  /*0cb0*/  IMAD R17, R16, R15, RZ ;  /* 0x0000000f10117224 */ /* 0x000fe400078e02ff */
[----:B------:R-:W0:Y:S02]  /*0cc0*/  I2F.RP R16, R25 ;  /* 0x0000001900107306 */ /* 0x000e240000209400 */
[----:B------:R-:W-:Y:S01]  /*0cd0*/  IMAD.HI.U32 R0, R3, R17, R2 ;  /* 0x0000001103007227 */ /* 0x000fe200078e0002 */
[----:B------:R-:W-:-:S03]  /*0ce0*/  MOV R3, R24 ;  /* 0x0000001800037202 */ /* 0x000fc60000000f00 */
[----:B------:R-:W-:Y:S02]  /*0cf0*/  IMAD.MOV R2, RZ, RZ, -R26 ;  /* 0x000000ffff027224 */ /* 0x000fe400078e0a1a */
[----:B------:R-:W-:-:S04]  /*0d00*/  IMAD.HI.U32 R0, R0, R3, RZ ;  /* 0x0000000300007227 */ /* 0x000fc800078e00ff */
[----:B------:R-:W-:Y:S01]  /*0d10*/  IMAD R2, R0, R2, R3 ;  /* 0x0000000200027224 */ /* 0x000fe200078e0203 */
[----:B0-----:R-:W0:Y:S04]  /*0d20*/  MUFU.RCP R16, R16 ;  /* 0x0000001000107308 */ /* 0x001e280000001000 */
[----:B------:R-:W-:-:S13]  /*0d30*/  ISETP.GT.U32.AND P1, PT, R15, R2, PT ;  /* 0x000000020f00720c */ /* 0x000fda0003f24070 */
[-C--:B------:R-:W-:Y:S01]  /*0d40*/  @!P1 IADD3 R2, PT, PT, R2, -R15.reuse, RZ ;  /* 0x8000000f02029210 */ /* 0x080fe20007ffe0ff */
[----:B0-----:R-:W-:Y:S01]  /*0d50*/  VIADD R3, R16, 0xffffffe ;  /* 0x0ffffffe10037836 */ /* 0x001fe20000000000 */
[----:B------:R-:W-:Y:S02]  /*0d60*/  @!P1 IADD3 R0, PT, PT, R0, 0x1, RZ ;  /* 0x0000000100009810 */ /* 0x000fe40007ffe0ff */
[----:B------:R-:W-:Y:S02]  /*0d70*/  ISETP.GE.U32.AND P0, PT, R2, R15, PT ;  /* 0x0000000f0200720c */ /* 0x000fe40003f06070 */
[----:B------:R-:W-:Y:S01]  /*0d80*/  LOP3.LUT R2, R21, R12, RZ, 0x3c, !PT ;  /* 0x0000000c15027212 */ /* 0x000fe200078e3cff */
[----:B------:R-:W0:Y:S01]  /*0d90*/  F2I.FTZ.U32.TRUNC.NTZ R3, R3 ;  /* 0x0000000300037305 */ /* 0x000e22000021f000 */
[----:B------:R-:W-:Y:S02]  /*0da0*/  ISETP.NE.AND P1, PT, R12, RZ, PT ;  /* 0x000000ff0c00720c */ /* 0x000fe40003f25270 */
[----:B------:R-:W-:-:S02]  /*0db0*/  ISETP.GE.AND P2, PT, R2, RZ, PT ;  /* 0x000000ff0200720c */ /* 0x000fc40003f46270 */
[----:B------:R-:W-:-:S05]  /*0dc0*/  IABS R2, UR9 ;  /* 0x0000000900027c13 */ /* 0x000fca0008000000 */
[----:B------:R-:W-:Y:S02]  /*0dd0*/  @P0 VIADD R0, R0, 0x1 ;  /* 0x0000000100000836 */ /* 0x000fe40000000000 */
[----:B------:R-:W-:Y:S02]  /*0de0*/  IMAD.MOV R24, RZ, RZ, -R2 ;  /* 0x000000ffff187224 */ /* 0x000fe400078e0a02 */
[----:B------:R-:W-:Y:S01]  /*0df0*/  HFMA2 R2, -RZ, RZ, 0, 0 ;  /* 0x00000000ff027431 */ /* 0x000fe200000001ff */
[----:B------:R-:W-:Y:S01]  /*0e00*/  MOV R15, R0 ;  /* 0x00000000000f7202 */ /* 0x000fe20000000f00 */
[----:B0-----:R-:W-:-:S03]  /*0e10*/  IMAD.MOV R0, RZ, RZ, -R3 ;  /* 0x000000ffff007224 */ /* 0x001fc600078e0a03 */
[----:B------:R-:W-:Y:S01]  /*0e20*/  @!P2 IADD3 R15, PT, PT, -R15, RZ, RZ ;  /* 0x000000ff0f0fa210 */ /* 0x000fe20007ffe1ff */
[----:B------:R-:W-:Y:S01]  /*0e30*/  IMAD R17, R0, R25, RZ ;  /* 0x0000001900117224 */ /* 0x000fe200078e02ff */
[----:B------:R-:W-:-:S03]  /*0e40*/  @!P1 LOP3.LUT R15, RZ, R12, RZ, 0x33, !PT ;  /* 0x0000000cff0f9212 */ /* 0x000fc600078e33ff */
[----:B------:R-:W-:Y:S01]  /*0e50*/  IMAD.HI.U32 R0, R3, R17, R2 ;  /* 0x0000001103007227 */ /* 0x000fe200078e0002 */
[----:B------:R-:W-:Y:S02]  /*0e60*/  IABS R16, R15 ;  /* 0x0000000f00107213 */ /* 0x000fe40000000000 */
[----:B------:R-:W-:-:S03]  /*0e70*/  MOV R2, R24 ;  /* 0x0000001800027202 */ /* 0x000fc60000000f00 */
[----:B------:R-:W-:-:S04]  /*0e80*/  IMAD.MOV.U32 R3, RZ, RZ, R16 ;  /* 0x000000ffff037224 */ /* 0x000fc800078e0010 */
        /* <DEDUP_REMOVED lines=8> */
[----:B------:R-:W-:-:S07]  /*0f10*/  ISETP.GE.AND P2, PT, R2, RZ, PT ;  /* 0x000000ff0200720c */ /* 0x000fce0003f46270 */
[----:B------:R-:W-:-:S05]  /*0f20*/  @P0 VIADD R0, R0, 0x1 ;  /* 0x0000000100000836 */ /* 0x000fca0000000000 */
[----:B------:R-:W-:-:S05]  /*0f30*/  MOV R17, R0 ;  /* 0x0000000000117202 */ /* 0x000fca0000000f00 */
[----:B------:R-:W-:Y:S01]  /*0f40*/  @!P2 IMAD.MOV R17, RZ, RZ, -R17 ;  /* 0x000000ffff11a224 */ /* 0x000fe200078e0a11 */
[----:B------:R-:W-:-:S04]  /*0f50*/  @!P1 LOP3.LUT R17, RZ, UR9, RZ, 0x33, !PT ;  /* 0x00000009ff119c12 */ /* 0x000fc8000f8e33ff */
[----:B------:R-:W-:-:S05]  /*0f60*/  IADD3 R0, PT, PT, -R17, RZ, RZ ;  /* 0x000000ff11007210 */ /* 0x000fca0007ffe1ff */
[--C-:B------:R-:W-:Y:S02]  /*0f70*/  IMAD R16, R0, UR9, R15.reuse ;  /* 0x0000000900107c24 */ /* 0x100fe4000f8e020f */
[----:B------:R-:W-:-:S03]  /*0f80*/  IMAD.MOV R0, RZ, RZ, -R15 ;  /* 0x000000ffff007224 */ /* 0x000fc600078e0a0f */
[----:B------:R-:W-:Y:S01]  /*0f90*/  ISETP.GE.AND P0, PT, R16, R22, PT ;  /* 0x000000161000720c */ /* 0x000fe20003f06270 */
[----:B------:R-:W-:-:S03]  /*0fa0*/  IMAD R0, R12, R0, R21 ;  /* 0x000000000c007224 */ /* 0x000fc600078e0215 */
[----:B------:R-:W-:-:S04]  /*0fb0*/  ISETP.GE.OR P0, PT, R17, UR17, P0 ;  /* 0x0000001111007c0c */ /* 0x000fc80008706670 */
[----:B------:R-:W-:-:S13]  /*0fc0*/  ISETP.GE.OR P0, PT, R0, UR18, P0 ;  /* 0x0000001200007c0c */ /* 0x000fda0008706670 */
[----:B------:R-:W-:Y:S05]  /*0fd0*/  @P0 BRA `(.L_x_31) ;  /* 0x0000000400280947 */ /* 0x000fea0003800000 */
[----:B------:R-:W0:Y:S01]  /*0fe0*/  LDC.64 R2, c[0x0][0x420] ;  /* 0x00010800ff027b82 */ /* 0x000e220000000a00 */
[----:B------:R-:W-:-:S04]  /*0ff0*/  IMAD R17, R17, UR9, R16 ;  /* 0x0000000911117c24 */ /* 0x000fc8000f8e0210 */
[----:B------:R-:W-:-:S04]  /*1000*/  IMAD R17, R12, R17, R0 ;  /* 0x000000110c117224 */ /* 0x000fc800078e0200 */
[----:B0-----:R-:W-:-:S04]  /*1010*/  IMAD.WIDE R2, R17, 0x4, R2 ;  /* 0x0000000411027825 */ /* 0x001fc800078e0202 */
[----:B------:R-:W-:Y:S02]  /*1020*/  IMAD.WIDE R24, R12, 0x4, R2 ;  /* 0x000000040c187825 */ /* 0x000fe400078e0202 */
[----:B------:R-:W2:Y:S04]  /*1030*/  LDG.E R2, desc[UR6][R2.64] ;  /* 0x0000000602027981 */ /* 0x000ea8000c1e1900 */
[----:B------:R-:W2:Y:S01]  /*1040*/  LDG.E R25, desc[UR6][R24.64] ;  /* 0x0000000618197981 */ /* 0x000ea2000c1e1900 */
[----:B-----5:R-:W0:Y:S01]  /*1050*/  MUFU.RCP R0, R7 ;  /* 0x0000000700007308 */ /* 0x020e220000001000 */
[----:B------:R-:W-:Y:S01]  /*1060*/  BSSY.RECONVERGENT B5, `(.L_x_32) ;  /* 0x000000f000057945 */ /* 0x000fe20003800200 */
[----:B0-----:R-:W-:-:S04]  /*1070*/  FFMA R15, -R7, R0, 1 ;  /* 0x3f800000070f7423 */ /* 0x001fc80000000100 */
[----:B------:R-:W-:Y:S01]  /*1080*/  FFMA R0, R0, R15, R0 ;  /* 0x0000000f00007223 */ /* 0x000fe20000000000 */
[----:B------:R-:W-:Y:S01]  /*1090*/  IADD3 R15, PT, PT, R12, R17, RZ ;  /* 0x000000110c0f7210 */ /* 0x000fe20007ffe0ff */
[----:B--2---:R-:W-:-:S04]  /*10a0*/  FADD R26, R2, -R25 ;  /* 0x80000019021a7221 */ /* 0x004fc80000000000 */
[----:B------:R-:W0:Y:S01]  /*10b0*/  FCHK P0, R26, R7 ;  /* 0x000000071a007302 */ /* 0x000e220000000000 */
[----:B------:R-:W-:-:S04]  /*10c0*/  FFMA R16, R0, R26, RZ ;  /* 0x0000001a00107223 */ /* 0x000fc800000000ff */
[----:B------:R-:W-:-:S04]  /*10d0*/  FFMA R27, -R7, R16, R26 ;  /* 0x00000010071b7223 */ /* 0x000fc8000000011a */
[----:B------:R-:W-:Y:S01]  /*10e0*/  FFMA R29, R0, R27, R16 ;  /* 0x0000001b001d7223 */ /* 0x000fe20000000010 */
[----:B0-----:R-:W-:Y:S06]  /*10f0*/  @!P0 BRA `(.L_x_33) ;  /* 0x0000000000148947 */ /* 0x001fec0003800000 */
[----:B------:R-:W-:Y:S01]  /*1100*/  IMAD.MOV.U32 R3, RZ, RZ, R26 ;  /* 0x000000ffff037224 */ /* 0x000fe200078e001a */
[----:B------:R-:W-:Y:S02]  /*1110*/  MOV R0, R7 ;  /* 0x0000000700007202 */ /* 0x000fe40000000f00 */
[----:B------:R-:W-:-:S07]  /*1120*/  MOV R2, 0x1140 ;  /* 0x0000114000027802 */ /* 0x000fce0000000f00 */
[----:B------:R-:W-:Y:S05]  /*1130*/  CALL.REL.NOINC `($__internal_2_$__cuda_sm3x_div_rn_noftz_f32_slowpath) ;  /* 0x0000008800c87944 */ /* 0x000fea0003c00000 */
[----:B------:R-:W-:-:S07]  /*1140*/  IMAD.MOV.U32 R29, RZ, RZ, R0 ;  /* 0x000000ffff1d7224 */ /* 0x000fce00078e0000 */
.L_x_33:
[----:B------:R-:W-:Y:S05]  /*1150*/  BSYNC.RECONVERGENT B5 ;  /* 0x0000000000057941 */ /* 0x000fea0003800200 */
.L_x_32:
        /* <DEDUP_REMOVED lines=22> */
[----:B------:R-:W-:-:S07]  /*12c0*/  MOV R31, R0 ;  /* 0x00000000001f7202 */ /* 0x000fce0000000f00 */
.L_x_35:
[----:B------:R-:W-:Y:S05]  /*12d0*/  BSYNC.RECONVERGENT B5 ;  /* 0x0000000000057941 */ /* 0x000fea0003800200 */
.L_x_34:
        /* <DEDUP_REMOVED lines=22> */
.L_x_37:
[----:B------:R-:W-:Y:S05]  /*1440*/  BSYNC.RECONVERGENT B5 ;  /* 0x0000000000057941 */ /* 0x000fea0003800200 */
.L_x_36:
[----:B------:R-:W0:Y:S02]  /*1450*/  LDC.64 R2, c[0x0][0x3b8] ;  /* 0x0000ee00ff027b82 */ /* 0x000e240000000a00 */
[----:B0-----:R-:W-:-:S05]  /*1460*/  IMAD.WIDE R2, R17, 0x4, R2 ;  /* 0x0000000411027825 */ /* 0x001fca00078e0202 */
[----:B------:R0:W-:Y:S02]  /*1470*/  STG.E desc[UR6][R2.64], R0 ;  /* 0x0000000002007986 */ /* 0x0001e4000c101906 */
.L_x_31:
[----:B------:R-:W-:Y:S05]  /*1480*/  BSYNC.RECONVERGENT B4 ;  /* 0x0000000000047941 */ /* 0x000fea0003800200 */
.L_x_30:
[----:B------:R-:W-:-:S05]  /*1490*/  VIADD R21, R21, UR4 ;  /* 0x0000000415157c36 */ /* 0x000fca0008000000 */
[----:B------:R-:W-:-:S13]  /*14a0*/  ISETP.GE.AND P0, PT, R21, R14, PT ;  /* 0x0000000e1500720c */ /* 0x000fda0003f06270 */
[----:B------:R-:W-:Y:S05]  /*14b0*/  @!P0 BRA `(.L_x_38) ;  /* 0xfffffff400d08947 */ /* 0x000fea000383ffff */
[----:B------:R-:W-:Y:S05]  /*14c0*/  BSYNC.RECONVERGENT B3 ;  /* 0x0000000000037941 */ /* 0x000fea0003800200 */
.L_x_29:
[----:B------:R-:W1:Y:S01]  /*14d0*/  LDC R21, c[0x0][0x388] ;  /* 0x0000e200ff157b82 */ /* 0x000e620000000800 */
[----:B------:R-:W-:Y:S01]  /*14e0*/  BSSY.RECONVERGENT B3, `(.L_x_39) ;  /* 0x000008c000037945 */ /* 0x000fe20003800200 */
[----:B------:R-:W-:Y:S01]  /*14f0*/  MOV R17, R13 ;  /* 0x0000000d00117202 */ /* 0x000fe20000000f00 */
[----:B-1----:R-:W-:-:S07]  /*1500*/  VIADD R21, R21, 0xffffffff ;  /* 0xffffffff15157836 */ /* 0x002fce0000000000 */
.L_x_48:
[-C--:B------:R-:W-:Y:S01]  /*1510*/  IABS R15, R12.reuse ;  /* 0x0000000c000f7213 */ /* 0x080fe20000000000 */
[----:B------:R-:W1:Y:S01]  /*1520*/  LDCU.64 UR20, c[0x0][0x380] ;  /* 0x00007000ff1477ac */ /* 0x000e620008000a00 */
[----:B------:R-:W-:Y:S01]  /*1530*/  IABS R27, UR9 ;  /* 0x00000009001b7c13 */ /* 0x000fe20008000000 */
[----:B------:R-:W-:Y:S01]  /*1540*/  BSSY.RECONVERGENT B4, `(.L_x_40) ;  /* 0x0000082000047945 */ /* 0x000fe20003800200 */
[----:B0-----:R-:W0:Y:S01]  /*1550*/  I2F.RP R0, R15 ;  /* 0x0000000f00007306 */ /* 0x001e220000209400 */
[----:B------:R-:W-:Y:S02]  /*1560*/  IABS R24, R17 ;  /* 0x0000001100187213 */ /* 0x000fe40000000000 */
[----:B------:R-:W-:-:S05]  /*1570*/  IABS R26, R12 ;  /* 0x0000000c001a7213 */ /* 0x000fca0000000000 */
[----:B0-----:R-:W0:Y:S02]  /*1580*/  MUFU.RCP R0, R0 ;  /* 0x0000000000007308 */ /* 0x001e240000001000 */
[----:B0-----:R-:W-:-:S06]  /*1590*/  IADD3 R2, PT, PT, R0, 0xffffffe, RZ ;  /* 0x0ffffffe00027810 */ /* 0x001fcc0007ffe0ff */
[----:B------:R0:W2:Y:S02]  /*15a0*/  F2I.FTZ.U32.TRUNC.NTZ R3, R2 ;  /* 0x0000000200037305 */ /* 0x0000a4000021f000 */
[----:B0-----:R-:W-:Y:S02]  /*15b0*/  HFMA2 R2, -RZ, RZ, 0, 0 ;  /* 0x00000000ff027431 */ /* 0x001fe400000001ff */
[----:B--2---:R-:W-:-:S04]  /*15c0*/  IMAD.MOV R16, RZ, RZ, -R3 ;  /* 0x000000ffff107224 */ /* 0x004fc800078e0a03 */
[----:B------:R-:W-:Y:S02]  /*15d0*/  IMAD R25, R16, R15, RZ ;  /* 0x0000000f10197224 */ /* 0x000fe400078e02ff */
[----:B------:R-:W0:Y:S02]  /*15e0*/  I2F.RP R16, R27 ;  /* 0x0000001b00107306 */ /* 0x000e240000209400 */
[----:B------:R-:W-:Y:S01]  /*15f0*/  IMAD.HI.U32 R0, R3, R25, R2 ;  /* 0x0000001903007227 */ /* 0x000fe200078e0002 */
[----:B------:R-:W-:-:S03]  /*1600*/  IADD3 R2, PT, PT, RZ, -R26, RZ ;  /* 0x8000001aff027210 */ /* 0x000fc60007ffe0ff */
[----:B------:R-:W-:-:S04]  /*1610*/  IMAD.MOV.U32 R3, RZ, RZ, R24 ;  /* 0x000000ffff037224 */ /* 0x000fc800078e0018 */
[----:B------:R-:W-:-:S04]  /*1620*/  IMAD.HI.U32 R0, R0, R3, RZ ;  /* 0x0000000300007227 */ /* 0x000fc800078e00ff */
[----:B------:R-:W-:Y:S01]  /*1630*/  IMAD R2, R0, R2, R3 ;  /* 0x0000000200027224 */ /* 0x000fe200078e0203 */
[----:B0-----:R-:W0:Y:S04]  /*1640*/  MUFU.RCP R16, R16 ;  /* 0x0000001000107308 */ /* 0x001e280000001000 */
[----:B------:R-:W-:-:S13]  /*1650*/  ISETP.GT.U32.AND P1, PT, R15, R2, PT ;  /* 0x000000020f00720c */ /* 0x000fda0003f24070 */
[----:B------:R-:W-:Y:S01]  /*1660*/  @!P1 IMAD.IADD R2, R2, 0x1, -R15 ;  /* 0x0000000102029824 */ /* 0x000fe200078e0a0f */
[----:B0-----:R-:W-:Y:S01]  /*1670*/  IADD3 R3, PT, PT, R16, 0xffffffe, RZ ;  /* 0x0ffffffe10037810 */ /* 0x001fe20007ffe0ff */
[----:B------:R-:W-:Y:S01]  /*1680*/  @!P1 VIADD R0, R0, 0x1 ;  /* 0x0000000100009836 */ /* 0x000fe20000000000 */
[----:B------:R-:W-:Y:S02]  /*1690*/  ISETP.NE.AND P1, PT, R12, RZ, PT ;  /* 0x000000ff0c00720c */ /* 0x000fe40003f25270 */
[----:B------:R-:W-:Y:S02]  /*16a0*/  ISETP.GE.U32.AND P0, PT, R2, R15, PT ;  /* 0x0000000f0200720c */ /* 0x000fe40003f06070 */
[----:B------:R-:W-:Y:S01]  /*16b0*/  LOP3.LUT R2, R17, R12, RZ, 0x3c, !PT ;  /* 0x0000000c11027212 */ /* 0x000fe200078e3cff */
[----:B------:R-:W0:Y:S03]  /*16c0*/  F2I.FTZ.U32.TRUNC.NTZ R3, R3 ;  /* 0x0000000300037305 */ /* 0x000e26000021f000 */
[----:B------:R-:W-:-:S02]  /*16d0*/  ISETP.GE.AND P2, PT, R2, RZ, PT ;  /* 0x000000ff0200720c */ /* 0x000fc40003f46270 */
[----:B------:R-:W-:-:S04]  /*16e0*/  IABS R2, UR9 ;  /* 0x0000000900027c13 */ /* 0x000fc80008000000 */
[----:B------:R-:W-:Y:S01]  /*16f0*/  IADD3 R24, PT, PT, RZ, -R2, RZ ;  /* 0x80000002ff187210 */ /* 0x000fe20007ffe0ff */
[----:B------:R-:W-:Y:S01]  /*1700*/  IMAD.MOV.U32 R2, RZ, RZ, RZ ;  /* 0x000000ffff027224 */ /* 0x000fe200078e00ff */
[----:B------:R-:W-:-:S05]  /*1710*/  @P0 IADD3 R0, PT, PT, R0, 0x1, RZ ;  /* 0x0000000100000810 */ /* 0x000fca0007ffe0ff */
[----:B------:R-:W-:Y:S01]  /*1720*/  IMAD.MOV.U32 R15, RZ, RZ, R0 ;  /* 0x000000ffff0f7224 */ /* 0x000fe200078e0000 */
[----:B0-----:R-:W-:-:S03]  /*1730*/  IADD3 R0, PT, PT, RZ, -R3, RZ ;  /* 0x80000003ff007210 */ /* 0x001fc60007ffe0ff */
[----:B------:R-:W-:Y:S01]  /*1740*/  @!P2 IMAD.MOV R15, RZ, RZ, -R15 ;  /* 0x000000ffff0fa224 */ /* 0x000fe200078e0a0f */
[----:B------:R-:W-:Y:S01]  /*1750*/  @!P1 LOP3.LUT R15, RZ, R12, RZ, 0x33, !PT ;  /* 0x0000000cff0f9212 */ /* 0x000fe200078e33ff */
[----:B------:R-:W-:-:S03]  /*1760*/  IMAD R25, R0, R27, RZ ;  /* 0x0000001b00197224 */ /* 0x000fc600078e02ff */
[----:B------:R-:W-:Y:S01]  /*1770*/  IABS R16, R15 ;  /* 0x0000000f00107213 */ /* 0x000fe20000000000 */
[----:B------:R-:W-:-:S03]  /*1780*/  IMAD.HI.U32 R0, R3, R25, R2 ;  /* 0x0000001903007227 */ /* 0x000fc600078e0002 */
[----:B------:R-:W-:Y:S01]  /*1790*/  MOV R3, R16 ;  /* 0x0000001000037202 */ /* 0x000fe20000000f00 */
[----:B------:R-:W-:-:S04]  /*17a0*/  IMAD.MOV.U32 R2, RZ, RZ, R24 ;  /* 0x000000ffff027224 */ /* 0x000fc800078e0018 */
[----:B------:R-:W-:-:S04]  /*17b0*/  IMAD.HI.U32 R0, R0, R3, RZ ;  /* 0x0000000300007227 */ /* 0x000fc800078e00ff */
[----:B------:R-:W-:-:S05]  /*17c0*/  IMAD R2, R0, R2, R3 ;  /* 0x0000000200027224 */ /* 0x000fca00078e0203 */
[----:B------:R-:W-:-:S13]  /*17d0*/  ISETP.GT.U32.AND P1, PT, R27, R2, PT ;  /* 0x000000021b00720c */ /* 0x000fda0003f24070 */
[-C--:B------:R-:W-:Y:S01]  /*17e0*/  @!P1 IADD3 R2, PT, PT, R2, -R27.reuse, RZ ;  /* 0x8000001b02029210 */ /* 0x080fe20007ffe0ff */
[----:B------:R-:W-:Y:S01]  /*17f0*/  @!P1 VIADD R0, R0, 0x1 ;  /* 0x0000000100009836 */ /* 0x000fe20000000000 */
[----:B------:R-:W-:Y:S02]  /*1800*/  ISETP.NE.AND P1, PT, RZ, UR9, PT ;  /* 0x00000009ff007c0c */ /* 0x000fe4000bf25270 */
[----:B------:R-:W-:Y:S02]  /*1810*/  ISETP.GE.U32.AND P0, PT, R2, R27, PT ;  /* 0x0000001b0200720c */ /* 0x000fe40003f06070 */
[----:B------:R-:W-:-:S04]  /*1820*/  LOP3.LUT R2, R15, UR9, RZ, 0x3c, !PT ;  /* 0x000000090f027c12 */ /* 0x000fc8000f8e3cff */
[----:B------:R-:W-:-:S07]  /*1830*/  ISETP.GE.AND P2, PT, R2, RZ, PT ;  /* 0x000000ff0200720c */ /* 0x000fce0003f46270 */
[----:B------:R-:W-:-:S05]  /*1840*/  @P0 IADD3 R0, PT, PT, R0, 0x1, RZ ;  /* 0x0000000100000810 */ /* 0x000fca0007ffe0ff */
[----:B------:R-:W-:Y:S01]  /*1850*/  IMAD.MOV.U32 R16, RZ, RZ, R0 ;  /* 0x000000ffff107224 */ /* 0x000fe200078e0000 */
[----:B------:R-:W-:-:S04]  /*1860*/  IADD3 R0, PT, PT, -R15, RZ, RZ ;  /* 0x000000ff0f007210 */ /* 0x000fc80007ffe1ff */
[----:B------:R-:W-:Y:S01]  /*1870*/  @!P2 IADD3 R16, PT, PT, -R16, RZ, RZ ;  /* 0x000000ff1010a210 */ /* 0x000fe20007ffe1ff */
[----:B------:R-:W-:Y:S01]  /*1880*/  IMAD R0, R12, R0, R17 ;  /* 0x000000000c007224 */ /* 0x000fe200078e0211 */
[----:B------:R-:W-:-:S04]  /*1890*/  @!P1 LOP3.LUT R16, RZ, UR9, RZ, 0x33, !PT ;  /* 0x00000009ff109c12 */ /* 0x000fc8000f8e33ff */
[----:B-1----:R-:W-:Y:S01]  /*18a0*/  ISETP.GE.AND P0, PT, R16, UR20, PT ;  /* 0x0000001410007c0c */ /* 0x002fe2000bf06270 */
[----:B------:R-:W-:-:S04]  /*18b0*/  IMAD.MOV R2, RZ, RZ, -R16 ;  /* 0x000000ffff027224 */ /* 0x000fc800078e0a10 */
[----:B------:R-:W-:-:S05]  /*18c0*/  IMAD R15, R2, UR9, R15 ;  /* 0x00000009020f7c24 */ /* 0x000fca000f8e020f */
[----:B------:R-:W-:-:S04]  /*18d0*/  ISETP.GE.OR P0, PT, R15, UR21, P0 ;  /* 0x000000150f007c0c */ /* 0x000fc80008706670 */
[----:B------:R-:W-:-:S13]  /*18e0*/  ISETP.GE.OR P0, PT, R0, R21, P0 ;  /* 0x000000150000720c */ /* 0x000fda0000706670 */
[----:B------:R-:W-:Y:S05]  /*18f0*/  @P0 BRA `(.L_x_41) ;  /* 0x0000000400180947 */ /* 0x000fea0003800000 */
[----:B------:R-:W0:Y:S01]  /*1900*/  LDC.64 R2, c[0x0][0x420] ;  /* 0x00010800ff027b82 */ /* 0x000e220000000a00 */
[----:B------:R-:W-:-:S04]  /*1910*/  IMAD R15, R16, UR9, R15 ;  /* 0x00000009100f7c24 */ /* 0x000fc8000f8e020f */
[----:B------:R-:W-:-:S04]  /*1920*/  IMAD R15, R12, R15, R0 ;  /* 0x0000000f0c0f7224 */ /* 0x000fc800078e0200 */
[----:B0-----:R-:W-:-:S05]  /*1930*/  IMAD.WIDE R2, R15, 0x4, R2 ;  /* 0x000000040f027825 */ /* 0x001fca00078e0202 */
[----:B------:R-:W2:Y:S04]  /*1940*/  LDG.E R0, desc[UR6][R2.64] ;  /* 0x0000000602007981 */ /* 0x000ea8000c1e1900 */
[----:B------:R-:W2:Y:S01]  /*1950*/  LDG.E R25, desc[UR6][R2.64+0x4] ;  /* 0x0000040602197981 */ /* 0x000ea2000c1e1900 */
[----:B-----5:R-:W0:Y:S01]  /*1960*/  MUFU.RCP R16, R7 ;  /* 0x0000000700107308 */ /* 0x020e220000001000 */
[----:B------:R-:W-:Y:S01]  /*1970*/  BSSY.RECONVERGENT B5, `(.L_x_42) ;  /* 0x000000e000057945 */ /* 0x000fe20003800200 */
[----:B0-----:R-:W-:Y:S01]  /*1980*/  FFMA R27, -R7, R16, 1 ;  /* 0x3f800000071b7423 */ /* 0x001fe20000000110 */
[----:B--2---:R-:W-:-:S03]  /*1990*/  FADD R24, R0, -R25 ;  /* 0x8000001900187221 */ /* 0x004fc60000000000 */
[----:B------:R-:W-:Y:S02]  /*19a0*/  FFMA R0, R16, R27, R16 ;  /* 0x0000001b10007223 */ /* 0x000fe40000000010 */
[----:B------:R-:W0:Y:S02]  /*19b0*/  FCHK P0, R24, R7 ;  /* 0x0000000718007302 */ /* 0x000e240000000000 */
        /* <DEDUP_REMOVED lines=9> */
.L_x_43:
[----:B------:R-:W-:Y:S05]  /*1a50*/  BSYNC.RECONVERGENT B5 ;  /* 0x0000000000057941 */ /* 0x000fea0003800200 */
.L_x_42:
[----:B------:R-:W0:Y:S08]  /*1a60*/  LDC.64 R2, c[0x0][0x438] ;  /* 0x00010e00ff027b82 */ /* 0x000e300000000a00 */
[----:B------:R-:W1:Y:S01]  /*1a70*/  LDC.64 R24, c[0x0][0x390] ;  /* 0x0000e400ff187b82 */ /* 0x000e620000000a00 */
[----:B0-----:R-:W-:-:S05]  /*1a80*/  IMAD.WIDE R2, R15, 0x4, R2 ;  /* 0x000000040f027825 */ /* 0x001fca00078e0202 */
[----:B------:R0:W-:Y:S01]  /*1a90*/  STG.E desc[UR6][R2.64], R27 ;  /* 0x0000001b02007986 */ /* 0x0001e2000c101906 */
[----:B-1----:R-:W-:-:S05]  /*1aa0*/  IMAD.WIDE R24, R15, 0x4, R24 ;  /* 0x000000040f187825 */ /* 0x002fca00078e0218 */
[----:B------:R-:W2:Y:S04]  /*1ab0*/  LDG.E R0, desc[UR6][R24.64+0x4] ;  /* 0x0000040618007981 */ /* 0x000ea8000c1e1900 */
[----:B------:R-:W2:Y:S01]  /*1ac0*/  LDG.E R29, desc[UR6][R24.64] ;  /* 0x00000006181d7981 */ /* 0x000ea2000c1e1900 */
[----:B------:R-:W1:Y:S01]  /*1ad0*/  MUFU.RCP R16, R7 ;  /* 0x0000000700107308 */ /* 0x000e620000001000 */
[----:B------:R-:W-:Y:S01]  /*1ae0*/  BSSY.RECONVERGENT B5, `(.L_x_44) ;  /* 0x000000e000057945 */ /* 0x000fe20003800200 */
[----:B-1----:R-:W-:Y:S01]  /*1af0*/  FFMA R31, -R7, R16, 1 ;  /* 0x3f800000071f7423 */ /* 0x002fe20000000110 */
[----:B--2---:R-:W-:-:S03]  /*1b00*/  FADD R26, R0, -R29 ;  /* 0x8000001d001a7221 */ /* 0x004fc60000000000 */
[----:B------:R-:W-:Y:S02]  /*1b10*/  FFMA R0, R16, R31, R16 ;  /* 0x0000001f10007223 */ /* 0x000fe40000000010 */
[----:B------:R-:W1:Y:S02]  /*1b20*/  FCHK P0, R26, R7 ;  /* 0x000000071a007302 */ /* 0x000e640000000000 */
        /* <DEDUP_REMOVED lines=9> */
.L_x_45:
[----:B------:R-:W-:Y:S05]  /*1bc0*/  BSYNC.RECONVERGENT B5 ;  /* 0x0000000000057941 */ /* 0x000fea0003800200 */
.L_x_44:
        /* <DEDUP_REMOVED lines=21> */
.L_x_47:
[----:B------:R-:W-:Y:S05]  /*1d20*/  BSYNC.RECONVERGENT B5 ;  /* 0x0000000000057941 */ /* 0x000fea0003800200 */
.L_x_46:
[----:B------:R-:W0:Y:S02]  /*1d30*/  LDC.64 R2, c[0x0][0x430] ;  /* 0x00010c00ff027b82 */ /* 0x000e240000000a00 */
[----:B0-----:R-:W-:-:S05]  /*1d40*/  IMAD.WIDE R2, R15, 0x4, R2 ;  /* 0x000000040f027825 */ /* 0x001fca00078e0202 */
[----:B------:R0:W-:Y:S02]  /*1d50*/  STG.E desc[UR6][R2.64], R0 ;  /* 0x0000000002007986 */ /* 0x0001e4000c101906 */
.L_x_41:
[----:B------:R-:W-:Y:S05]  /*1d60*/  BSYNC.RECONVERGENT B4 ;  /* 0x0000000000047941 */ /* 0x000fea0003800200 */
.L_x_40:
[----:B------:R-:W-:-:S05]  /*1d70*/  VIADD R17, R17, UR4 ;  /* 0x0000000411117c36 */ /* 0x000fca0008000000 */
[----:B------:R-:W-:-:S13]  /*1d80*/  ISETP.GE.AND P0, PT, R17, R14, PT ;  /* 0x0000000e1100720c */ /* 0x000fda0003f06270 */
[----:B------:R-:W-:Y:S05]  /*1d90*/  @!P0 BRA `(.L_x_48) ;  /* 0xfffffff400dc8947 */ /* 0x000fea000383ffff */
[----:B------:R-:W-:Y:S05]  /*1da0*/  BSYNC.RECONVERGENT B3 ;  /* 0x0000000000037941 */ /* 0x000fea0003800200 */
.L_x_39:
[----:B------:R-:W1:Y:S01]  /*1db0*/  I2F.U32.RP R17, UR4 ;  /* 0x0000000400117d06 */ /* 0x000e620008209000 */
[----:B------:R-:W-:Y:S01]  /*1dc0*/  IADD3 R15, PT, PT, R13, UR4, RZ ;  /* 0x000000040d0f7c10 */ /* 0x000fe2000fffe0ff */
[----:B------:R-:W-:Y:S01]  /*1dd0*/  IMAD R25, RZ, RZ, -UR4 ;  /* 0x80000004ff197e24 */ /* 0x000fe2000f8e02ff */
[----:B------:R-:W-:Y:S01]  /*1de0*/  ISETP.NE.U32.AND P2, PT, RZ, UR4, PT ;  /* 0x00000004ff007c0c */ /* 0x000fe2000bf45070 */
[----:B------:R-:W-:Y:S01]  /*1df0*/  BSSY.RECONVERGENT B1, `(.L_x_49) ;  /* 0x0000033000017945 */ /* 0x000fe20003800200 */
[----:B------:R-:W-:Y:S02]  /*1e00*/  ISETP.GE.AND P0, PT, R15, R14, PT ;  /* 0x0000000e0f00720c */ /* 0x000fe40003f06270 */
[----:B0-----:R-:W-:Y:S02]  /*1e10*/  VIMNMX R0, PT, PT, R14, R15, !PT ;  /* 0x0000000f0e007248 */ /* 0x001fe40007fe0100 */
[----:B------:R-:W-:Y:S02]  /*1e20*/  SEL R16, RZ, 0x1, P0 ;  /* 0x00000001ff107807 */ /* 0x000fe40000000000 */
[----:B------:R-:W-:-:S02]  /*1e30*/  MOV R31, R13 ;  /* 0x0000000d001f7202 */ /* 0x000fc40000000f00 */
[----:B------:R-:W-:Y:S01]  /*1e40*/  IADD3 R15, PT, PT, R0, -R15, -R16 ;  /* 0x8000000f000f7210 */ /* 0x000fe20007ffe810 */
[----:B-1----:R-:W0:Y:S01]  /*1e50*/  MUFU.RCP R17, R17 ;  /* 0x0000001100117308 */ /* 0x002e220000001000 */
[----:B------:R-:W-:Y:S02]  /*1e60*/  IABS R0, R12 ;  /* 0x0000000c00007213 */ /* 0x000fe40000000000 */
[----:B0-----:R-:W-:-:S05]  /*1e70*/  IADD3 R2, PT, PT, R17, 0xffffffe, RZ ;  /* 0x0ffffffe11027810 */ /* 0x001fca0007ffe0ff */
[----:B------:R0:W1:Y:S02]  /*1e80*/  F2I.FTZ.U32.TRUNC.NTZ R3, R2 ;  /* 0x0000000200037305 */ /* 0x000064000021f000 */
[----:B0-----:R-:W-:Y:S02]  /*1e90*/  IMAD.MOV.U32 R2, RZ, RZ, RZ ;  /* 0x000000ffff027224 */ /* 0x001fe400078e00ff */
[----:B-1----:R-:W-:-:S04]  /*1ea0*/  IMAD R25, R25, R3, RZ ;  /* 0x0000000319197224 */ /* 0x002fc800078e02ff */
[----:B------:R-:W-:-:S06]  /*1eb0*/  IMAD.HI.U32 R24, R3, R25, R2 ;  /* 0x0000001903187227 */ /* 0x000fcc00078e0002 */
[----:B------:R-:W-:Y:S02]  /*1ec0*/  IMAD.HI.U32 R17, R24, R15, RZ ;  /* 0x0000000f18117227 */ /* 0x000fe400078e00ff */
[----:B------:R-:W0:Y:S03]  /*1ed0*/  I2F.RP R24, R0 ;  /* 0x0000000000187306 */ /* 0x000e260000209400 */
[----:B------:R-:W-:-:S05]  /*1ee0*/  IADD3 R2, PT, PT, -R17, RZ, RZ ;  /* 0x000000ff11027210 */ /* 0x000fca0007ffe1ff */
[----:B------:R-:W-:-:S05]  /*1ef0*/  IMAD R15, R2, UR4, R15 ;  /* 0x00000004020f7c24 */ /* 0x000fca000f8e020f */
[----:B------:R-:W-:Y:S01]  /*1f00*/  ISETP.GE.U32.AND P0, PT, R15, UR4, PT ;  /* 0x000000040f007c0c */ /* 0x000fe2000bf06070 */
[----:B0-----:R-:W0:-:S12]  /*1f10*/  MUFU.RCP R24, R24 ;  /* 0x0000001800187308 */ /* 0x001e180000001000 */
[----:B------:R-:W-:Y:S02]  /*1f20*/  @P0 VIADD R15, R15, -UR4 ;  /* 0x800000040f0f0c36 */ /* 0x000fe40008000000 */
[----:B------:R-:W-:-:S03]  /*1f30*/  @P0 VIADD R17, R17, 0x1 ;  /* 0x0000000111110836 */ /* 0x000fc60000000000 */
[----:B------:R-:W-:Y:S02]  /*1f40*/  ISETP.GE.U32.AND P1, PT, R15, UR4, PT ;  /* 0x000000040f007c0c */ /* 0x000fe4000bf26070 */
[----:B0-----:R-:W-:-:S04]  /*1f50*/  IADD3 R2, PT, PT, R24, 0xffffffe, RZ ;  /* 0x0ffffffe18027810 */ /* 0x001fc80007ffe0ff */
[----:B------:R-:W0:Y:S07]  /*1f60*/  F2I.FTZ.U32.TRUNC.NTZ R3, R2 ;  /* 0x0000000200037305 */ /* 0x000e2e000021f000 */
[----:B------:R-:W-:Y:S02]  /*1f70*/  @P1 IADD3 R17, PT, PT, R17, 0x1, RZ ;  /* 0x0000000111111810 */ /* 0x000fe40007ffe0ff */
[----:B------:R-:W-:-:S05]  /*1f80*/  @!P2 LOP3.LUT R17, RZ, UR4, RZ, 0x33, !PT ;  /* 0x00000004ff11ac12 */ /* 0x000fca000f8e33ff */
[----:B------:R-:W-:Y:S01]  /*1f90*/  IMAD.IADD R16, R16, 0x1, R17 ;  /* 0x0000000110107824 */ /* 0x000fe200078e0211 */
[----:B0-----:R-:W-:-:S04]  /*1fa0*/  IADD3 R17, PT, PT, RZ, -R3, RZ ;  /* 0x80000003ff117210 */ /* 0x001fc80007ffe0ff */
[C---:B------:R-:W-:Y:S02]  /*1fb0*/  LOP3.LUT R15, R16.reuse, 0x3, RZ, 0xc0, !PT ;  /* 0x00000003100f7812 */ /* 0x040fe400078ec0ff */
[----:B------:R-:W-:Y:S02]  /*1fc0*/  ISETP.GE.U32.AND P1, PT, R16, 0x3, PT ;  /* 0x000000031000780c */ /* 0x000fe40003f26070 */
[----:B------:R-:W-:Y:S01]  /*1fd0*/  ISETP.NE.AND P0, PT, R15, 0x3, PT ;  /* 0x000000030f00780c */ /* 0x000fe20003f05270 */
[----:B------:R-:W-:-:S04]  /*1fe0*/  IMAD.MOV.U32 R15, RZ, RZ, R17 ;  /* 0x000000ffff0f7224 */ /* 0x000fc800078e0011 */
[----:B------:R-:W-:-:S08]  /*1ff0*/  IMAD R15, R15, R0, RZ ;  /* 0x000000000f0f7224 */ /* 0x000fd000078e02ff */
[----:B------:R-:W-:Y:S05]  /*2000*/  @!P0 BRA `(.L_x_50) ;  /* 0x0000000000448947 */ /* 0x000fea0003800000 */
[----:B------:R-:W-:Y:S01]  /*2010*/  VIADD R16, R16, 0x1 ;  /* 0x0000000110107836 */ /* 0x000fe20000000000 */
[----:B------:R-:W-:-:S04]  /*2020*/  MOV R31, R13 ;  /* 0x0000000d001f7202 */ /* 0x000fc80000000f00 */
[----:B------:R-:W-:-:S05]  /*2030*/  LOP3.LUT R16, R16, 0x3, RZ, 0xc0, !PT ;  /* 0x0000000310107812 */ /* 0x000fca00078ec0ff */
[----:B------:R-:W-:-:S07]  /*2040*/  IMAD.MOV R29, RZ, RZ, -R16 ;  /* 0x000000ffff1d7224 */ /* 0x000fce00078e0a10 */
.L_x_51:
[----:B0-----:R-:W0:Y:S01]  /*2050*/  LDC.64 R24, c[0x0][0x3d0] ;  /* 0x0000f400ff187b82 */ /* 0x001e220000000a00 */
[----:B------:R-:W-:-:S04]  /*2060*/  IADD3 R29, PT, PT, R29, 0x1, RZ ;  /* 0x000000011d1d7810 */ /* 0x000fc80007ffe0ff */
[----:B------:R-:W-:-:S03]  /*2070*/  ISETP.NE.AND P0, PT, R29, RZ, PT ;  /* 0x000000ff1d00720c */ /* 0x000fc60003f05270 */
[----:B------:R-:W1:Y:S08]  /*2080*/  LDC.64 R26, c[0x0][0x3c0] ;  /* 0x0000f000ff1a7b82 */ /* 0x000e700000000a00 */
[----:B------:R-:W2:Y:S01]  /*2090*/  LDC.64 R16, c[0x0][0x3c8] ;  /* 0x0000f200ff107b82 */ /* 0x000ea20000000a00 */
[----:B0-----:R-:W-:-:S05]  /*20a0*/  IMAD.WIDE R24, R31, 0x4, R24 ;  /* 0x000000041f187825 */ /* 0x001fca00078e0218 */
[----:B------:R0:W-:Y:S01]  /*20b0*/  STG.E desc[UR6][R24.64], RZ ;  /* 0x000000ff18007986 */ /* 0x0001e2000c101906 */
[----:B-1----:R-:W-:-:S05]  /*20c0*/  IMAD.WIDE R26, R31, 0x4, R26 ;  /* 0x000000041f1a7825 */ /* 0x002fca00078e021a */
[----:B------:R0:W-:Y:S01]  /*20d0*/  STG.E desc[UR6][R26.64], RZ ;  /* 0x000000ff1a007986 */ /* 0x0001e2000c101906 */
[----:B--2---:R-:W-:-:S04]  /*20e0*/  IMAD.WIDE R16, R31, 0x4, R16 ;  /* 0x000000041f107825 */ /* 0x004fc800078e0210 */
[----:B------:R-:W-:Y:S01]  /*20f0*/  VIADD R31, R31, UR4 ;  /* 0x000000041f1f7c36 */ /* 0x000fe20008000000 */
[----:B------:R0:W-:Y:S01]  /*2100*/  STG.E desc[UR6][R16.64], RZ ;  /* 0x000000ff10007986 */ /* 0x0001e2000c101906 */
[----:B------:R-:W-:Y:S05]  /*2110*/  @P0 BRA `(.L_x_51) ;  /* 0xfffffffc00cc0947 */ /* 0x000fea000383ffff */
.L_x_50:
[----:B------:R-:W-:Y:S05]  /*2120*/  BSYNC.RECONVERGENT B1 ;  /* 0x0000000000017941 */ /* 0x000fea0003800200 */
.L_x_49:
[----:B------:R-:W-:Y:S01]  /*2130*/  BSSY.RECONVERGENT B1, `(.L_x_52) ;  /* 0x0000027000017945 */ /* 0x000fe20003800200 */
[----:B------:R-:W-:-:S03]  /*2140*/  MOV R29, R13 ;  /* 0x0000000d001d7202 */ /* 0x000fc60000000f00 */
[----:B------:R-:W-:Y:S05]  /*2150*/  @!P1 BRA `(.L_x_53) ;  /* 0x0000000000909947 */ /* 0x000fea0003800000 */
[----:B------:R-:W-:Y:S01]  /*2160*/  BSSY.RECONVERGENT B2, `(.L_x_54) ;  /* 0x0000022000027945 */ /* 0x000fe20003800200 */
.L_x_55:
[----:B01----:R-:W0:Y:S01]  /*2170*/  LDC.64 R26, c[0x0][0x3d0] ;  /* 0x0000f400ff1a7b82 */ /* 0x003e220000000a00 */
[----:B------:R-:W-:-:S05]  /*2180*/  VIADD R35, R31, UR4 ;  /* 0x000000041f237c36 */ /* 0x000fca0008000000 */
[----:B------:R-:W-:Y:S02]  /*2190*/  IADD3 R29, PT, PT, R35, UR4, RZ ;  /* 0x00000004231d7c10 */ /* 0x000fe4000fffe0ff */
[----:B------:R-:W1:Y:S03]  /*21a0*/  LDC.64 R24, c[0x0][0x3c0] ;  /* 0x0000f000ff187b82 */ /* 0x000e660000000a00 */
[----:B------:R-:W-:-:S05]  /*21b0*/  VIADD R45, R29, UR4 ;  /* 0x000000041d2d7c36 */ /* 0x000fca0008000000 */
[----:B------:R-:W2:Y:S01]  /*21c0*/  LDC.64 R16, c[0x0][0x3c8] ;  /* 0x0000f200ff107b82 */ /* 0x000ea20000000a00 */
[----:B0-----:R-:W-:-:S04]  /*21d0*/  IMAD.WIDE R40, R31, 0x4, R26 ;  /* 0x000000041f287825 */ /* 0x001fc800078e021a */
[----:B------:R-:W-:Y:S01]  /*21e0*/  IMAD.WIDE R32, R35, 0x4, R26 ;  /* 0x0000000423207825 */ /* 0x000fe200078e021a */
[----:B------:R0:W-:Y:S03]  /*21f0*/  STG.E desc[UR6][R40.64], RZ ;  /* 0x000000ff28007986 */ /* 0x0001e6000c101906 */
[----:B-1----:R-:W-:-:S04]  /*2200*/  IMAD.WIDE R42, R31, 0x4, R24 ;  /* 0x000000041f2a7825 */ /* 0x002fc800078e0218 */
[----:B------:R-:W-:Y:S01]  /*2210*/  IMAD.WIDE R36, R29, 0x4, R26 ;  /* 0x000000041d247825 */ /* 0x000fe200078e021a */
[----:B------:R1:W-:Y:S03]  /*2220*/  STG.E desc[UR6][R42.64], RZ ;  /* 0x000000ff2a007986 */ /* 0x0003e6000c101906 */
[----:B--2---:R-:W-:-:S04]  /*2230*/  IMAD.WIDE R38, R31, 0x4, R16 ;  /* 0x000000041f267825 */ /* 0x004fc800078e0210 */
[C---:B------:R-:W-:Y:S01]  /*2240*/  IMAD.WIDE R30, R35.reuse, 0x4, R24 ;  /* 0x00000004231e7825 */ /* 0x040fe200078e0218 */
[----:B------:R-:W-:Y:S03]  /*2250*/  STG.E desc[UR6][R38.64], RZ ;  /* 0x000000ff26007986 */ /* 0x000fe6000c101906 */
[----:B------:R-:W-:Y:S01]  /*2260*/  IMAD.WIDE R34, R35, 0x4, R16 ;  /* 0x0000000423227825 */ /* 0x000fe200078e0210 */
[----:B------:R-:W-:Y:S03]  /*2270*/  STG.E desc[UR6][R32.64], RZ ;  /* 0x000000ff20007986 */ /* 0x000fe6000c101906 */
[C---:B0-----:R-:W-:Y:S01]  /*2280*/  IMAD.WIDE R40, R29.reuse, 0x4, R24 ;  /* 0x000000041d287825 */ /* 0x041fe200078e0218 */
[----:B------:R0:W-:Y:S03]  /*2290*/  STG.E desc[UR6][R30.64], RZ ;  /* 0x000000ff1e007986 */ /* 0x0001e6000c101906 */
[----:B-1----:R-:W-:Y:S01]  /*22a0*/  IMAD.WIDE R42, R29, 0x4, R16 ;  /* 0x000000041d2a7825 */ /* 0x002fe200078e0210 */
[----:B------:R1:W-:Y:S03]  /*22b0*/  STG.E desc[UR6][R34.64], RZ ;  /* 0x000000ff22007986 */ /* 0x0003e6000c101906 */
[C---:B------:R-:W-:Y:S01]  /*22c0*/  IMAD.WIDE R26, R45.reuse, 0x4, R26 ;  /* 0x000000042d1a7825 */ /* 0x040fe200078e021a */
[----:B------:R1:W-:Y:S01]  /*22d0*/  STG.E desc[UR6][R36.64], RZ ;  /* 0x000000ff24007986 */ /* 0x0003e2000c101906 */
[----:B0-----:R-:W-:-:S02]  /*22e0*/  IADD3 R31, PT, PT, R45, UR4, RZ ;  /* 0x000000042d1f7c10 */ /* 0x001fc4000fffe0ff */
[----:B------:R-:W-:Y:S01]  /*22f0*/  IMAD.WIDE R24, R45, 0x4, R24 ;  /* 0x000000042d187825 */ /* 0x000fe200078e0218 */
[----:B------:R1:W-:Y:S01]  /*2300*/  STG.E desc[UR6][R40.64], RZ ;  /* 0x000000ff28007986 */ /* 0x0003e2000c101906 */
[----:B------:R-:W-:Y:S02]  /*2310*/  ISETP.GE.AND P0, PT, R31, R14, PT ;  /* 0x0000000e1f00720c */ /* 0x000fe40003f06270 */
[----:B------:R-:W-:Y:S01]  /*2320*/  IMAD.WIDE R16, R45, 0x4, R16 ;  /* 0x000000042d107825 */ /* 0x000fe200078e0210 */
[----:B------:R1:W-:Y:S04]  /*2330*/  STG.E desc[UR6][R42.64], RZ ;  /* 0x000000ff2a007986 */ /* 0x0003e8000c101906 */
[----:B------:R1:W-:Y:S04]  /*2340*/  STG.E desc[UR6][R26.64], RZ ;  /* 0x000000ff1a007986 */ /* 0x0003e8000c101906 */
[----:B------:R1:W-:Y:S04]  /*2350*/  STG.E desc[UR6][R24.64], RZ ;  /* 0x000000ff18007986 */ /* 0x0003e8000c101906 */
[----:B------:R1:W-:Y:S01]  /*2360*/  STG.E desc[UR6][R16.64], RZ ;  /* 0x000000ff10007986 */ /* 0x0003e2000c101906 */
[----:B------:R-:W-:Y:S05]  /*2370*/  @!P0 BRA `(.L_x_55) ;  /* 0xfffffffc007c8947 */ /* 0x000fea000383ffff */
[----:B------:R-:W-:Y:S05]  /*2380*/  BSYNC.RECONVERGENT B2 ;  /* 0x0000000000027941 */ /* 0x000fea0003800200 */
.L_x_54:
[----:B------:R-:W-:-:S07]  /*2390*/  IMAD.MOV.U32 R29, RZ, RZ, R13 ;  /* 0x000000ffff1d7224 */ /* 0x000fce00078e000d */
.L_x_53:
[----:B------:R-:W-:Y:S05]  /*23a0*/  BSYNC.RECONVERGENT B1 ;  /* 0x0000000000017941 */ /* 0x000fea0003800200 */
.L_x_52:
[----:B------:R-:W-:Y:S01]  /*23b0*/  HFMA2 R2, -RZ, RZ, 0, 0 ;  /* 0x00000000ff027431 */ /* 0x000fe200000001ff */
[----:B------:R-:W-:Y:S04]  /*23c0*/  BSSY.RECONVERGENT B1, `(.L_x_56) ;  /* 0x0000074000017945 */ /* 0x000fe80003800200 */
[----:B------:R-:W-:-:S07]  /*23d0*/  IMAD.HI.U32 R15, R3, R15, R2 ;  /* 0x0000000f030f7227 */ /* 0x000fce00078e0002 */
.L_x_59:
[----:B01----:R-:W-:Y:S01]  /*23e0*/  IABS R24, UR9 ;  /* 0x0000000900187c13 */ /* 0x003fe20008000000 */
[----:B------:R-:W-:Y:S01]  /*23f0*/  BSSY.RECONVERGENT B2, `(.L_x_57) ;  /* 0x000006f000027945 */ /* 0x000fe20003800200 */
[----:B------:R-:W-:Y:S02]  /*2400*/  IABS R2, R12 ;  /* 0x0000000c00027213 */ /* 0x000fe40000000000 */
[----:B------:R-:W-:Y:S01]  /*2410*/  IABS R3, R29 ;  /* 0x0000001d00037213 */ /* 0x000fe20000000000 */
[----:B------:R-:W0:Y:S02]  /*2420*/  I2F.RP R17, R24 ;  /* 0x0000001800117306 */ /* 0x000e240000209400 */
[----:B------:R-:W-:Y:S02]  /*2430*/  IMAD.MOV R16, RZ, RZ, -R2 ;  /* 0x000000ffff107224 */ /* 0x000fe400078e0a02 */
[----:B------:R-:W-:-:S04]  /*2440*/  IMAD.HI.U32 R2, R15, R3, RZ ;  /* 0x000000030f027227 */ /* 0x000fc800078e00ff */
[----:B------:R-:W-:Y:S01]  /*2450*/  IMAD R3, R2, R16, R3 ;  /* 0x0000001002037224 */ /* 0x000fe200078e0203 */
[----:B------:R-:W-:-:S04]  /*2460*/  IABS R16, R12 ;  /* 0x0000000c00107213 */ /* 0x000fc80000000000 */
[----:B------:R-:W-:Y:S01]  /*2470*/  ISETP.GT.U32.AND P1, PT, R0, R3, PT ;  /* 0x000000030000720c */ /* 0x000fe20003f24070 */
[----:B0-----:R-:W0:-:S12]  /*2480*/  MUFU.RCP R17, R17 ;  /* 0x0000001100117308 */ /* 0x001e180000001000 */
[----:B------:R-:W-:Y:S02]  /*2490*/  @!P1 IADD3 R3, PT, PT, R3, -R16, RZ ;  /* 0x8000001003039210 */ /* 0x000fe40007ffe0ff */
[----:B------:R-:W-:Y:S02]  /*24a0*/  LOP3.LUT R16, R29, R12, RZ, 0x3c, !PT ;  /* 0x0000000c1d107212 */ /* 0x000fe400078e3cff */
[----:B------:R-:W-:Y:S01]  /*24b0*/  ISETP.GE.U32.AND P0, PT, R3, R0, PT ;  /* 0x000000000300720c */ /* 0x000fe20003f06070 */
[----:B0-----:R-:W-:Y:S01]  /*24c0*/  VIADD R25, R17, 0xffffffe ;  /* 0x0ffffffe11197836 */ /* 0x001fe20000000000 */
[----:B------:R-:W-:Y:S02]  /*24d0*/  @!P1 IADD3 R2, PT, PT, R2, 0x1, RZ ;  /* 0x0000000102029810 */ /* 0x000fe40007ffe0ff */
[----:B------:R-:W-:Y:S01]  /*24e0*/  ISETP.GE.AND P2, PT, R16, RZ, PT ;  /* 0x000000ff1000720c */ /* 0x000fe20003f46270 */
[----:B------:R-:W0:Y:S01]  /*24f0*/  F2I.FTZ.U32.TRUNC.NTZ R3, R25 ;  /* 0x0000001900037305 */ /* 0x000e22000021f000 */
[----:B------:R-:W-:-:S07]  /*2500*/  ISETP.NE.AND P1, PT, R12, RZ, PT ;  /* 0x000000ff0c00720c */ /* 0x000fce0003f25270 */
[----:B------:R-:W-:-:S05]  /*2510*/  @P0 VIADD R2, R2, 0x1 ;  /* 0x0000000102020836 */ /* 0x000fca0000000000 */
[----:B------:R-:W-:Y:S02]  /*2520*/  MOV R16, R2 ;  /* 0x0000000200107202 */ /* 0x000fe40000000f00 */
[----:B------:R-:W-:Y:S01]  /*2530*/  IABS R2, UR9 ;  /* 0x0000000900027c13 */ /* 0x000fe20008000000 */
[----:B0-----:R-:W-:Y:S01]  /*2540*/  IMAD.MOV R17, RZ, RZ, -R3 ;  /* 0x000000ffff117224 */ /* 0x001fe200078e0a03 */
[----:B------:R-:W-:Y:S02]  /*2550*/  @!P2 IADD3 R16, PT, PT, -R16, RZ, RZ ;  /* 0x000000ff1010a210 */ /* 0x000fe40007ffe1ff */
[----:B------:R-:W-:Y:S01]  /*2560*/  @!P1 LOP3.LUT R16, RZ, R12, RZ, 0x33, !PT ;  /* 0x0000000cff109212 */ /* 0x000fe200078e33ff */
[----:B------:R-:W-:Y:S01]  /*2570*/  IMAD.MOV R26, RZ, RZ, -R2 ;  /* 0x000000ffff1a7224 */ /* 0x000fe200078e0a02 */
[----:B------:R-:W-:Y:S01]  /*2580*/  MOV R2, RZ ;  /* 0x000000ff00027202 */ /* 0x000fe20000000f00 */
[----:B------:R-:W-:Y:S01]  /*2590*/  IMAD R17, R17, R24, RZ ;  /* 0x0000001811117224 */ /* 0x000fe200078e02ff */
[----:B------:R-:W-:-:S03]  /*25a0*/  IABS R25, R16 ;  /* 0x0000001000197213 */ /* 0x000fc60000000000 */
[----:B------:R-:W-:Y:S01]  /*25b0*/  IMAD.HI.U32 R2, R3, R17, R2 ;  /* 0x0000001103027227 */ /* 0x000fe200078e0002 */
        /* <DEDUP_REMOVED lines=12> */
[----:B------:R-:W-:Y:S02]  /*2680*/  MOV R26, R2 ;  /* 0x00000002001a7202 */ /* 0x000fe40000000f00 */
[----:B------:R-:W-:-:S03]  /*2690*/  IADD3 R2, PT, PT, -R16, RZ, RZ ;  /* 0x000000ff10027210 */ /* 0x000fc60007ffe1ff */
[----:B------:R-:W-:Y:S01]  /*26a0*/  @!P2 IMAD.MOV R26, RZ, RZ, -R26 ;  /* 0x000000ffff1aa224 */ /* 0x000fe200078e0a1a */
[----:B------:R-:W-:Y:S01]  /*26b0*/  @!P1 LOP3.LUT R26, RZ, UR9, RZ, 0x33, !PT ;  /* 0x00000009ff1a9c12 */ /* 0x000fe2000f8e33ff */
[----:B------:R-:W-:Y:S01]  /*26c0*/  IMAD R24, R12, R2, R29 ;  /* 0x000000020c187224 */ /* 0x000fe200078e021d */
[----:B------:R-:W-:-:S03]  /*26d0*/  IADD3 R29, PT, PT, R29, UR4, RZ ;  /* 0x000000041d1d7c10 */ /* 0x000fc6000fffe0ff */
[----:B------:R-:W-:Y:S01]  /*26e0*/  IMAD.MOV R3, RZ, RZ, -R26 ;  /* 0x000000ffff037224 */ /* 0x000fe200078e0a1a */
[----:B------:R-:W-:-:S03]  /*26f0*/  ISETP.NE.AND P0, PT, R24, RZ, PT ;  /* 0x000000ff1800720c */ /* 0x000fc60003f05270 */
[----:B------:R-:W-:Y:S01]  /*2700*/  IMAD R3, R3, UR9, R16 ;  /* 0x0000000903037c24 */ /* 0x000fe2000f8e0210 */
[----:B------:R-:W-:-:S04]  /*2710*/  ISETP.EQ.OR P0, PT, R26, RZ, !P0 ;  /* 0x000000ff1a00720c */ /* 0x000fc80004702670 */
[----:B------:R-:W-:-:S04]  /*2720*/  ISETP.GE.AND P1, PT, R3, R22, PT ;  /* 0x000000160300720c */ /* 0x000fc80003f26270 */
[----:B------:R-:W-:-:S04]  /*2730*/  ISETP.GE.OR P1, PT, R26, R23, P1 ;  /* 0x000000171a00720c */ /* 0x000fc80000f26670 */
[----:B------:R-:W-:Y:S02]  /*2740*/  PLOP3.LUT P0, PT, P1, P0, PT, 0xf8, 0x8f ;  /* 0x00000000008f781c */ /* 0x000fe40000f01f70 */
[----:B------:R-:W-:Y:S02]  /*2750*/  ISETP.GE.AND P1, PT, R29, R14, PT ;  /* 0x0000000e1d00720c */ /* 0x000fe40003f26270 */
[----:B------:R-:W-:-:S13]  /*2760*/  ISETP.GE.OR P0, PT, R24, R21, P0 ;  /* 0x000000151800720c */ /* 0x000fda0000706670 */
[----:B------:R-:W-:Y:S05]  /*2770*/  @P0 BRA `(.L_x_58) ;  /* 0x0000000000d80947 */ /* 0x000fea0003800000 */
[----:B------:R-:W0:Y:S01]  /*2780*/  LDC.64 R30, c[0x0][0x3f0] ;  /* 0x0000fc00ff1e7b82 */ /* 0x000e220000000a00 */
[----:B------:R-:W-:Y:S02]  /*2790*/  IMAD.U32 R17, RZ, RZ, UR9 ;  /* 0x00000009ff117e24 */ /* 0x000fe4000f8e00ff */
[C---:B------:R-:W-:Y:S02]  /*27a0*/  IMAD R35, R26.reuse, UR9, R3 ;  /* 0x000000091a237c24 */ /* 0x040fe4000f8e0203 */
[----:B------:R-:W-:Y:S02]  /*27b0*/  IMAD R2, R26, R17, -UR9 ;  /* 0x800000091a027e24 */ /* 0x000fe4000f8e0211 */
[----:B------:R-:W-:Y:S01]  /*27c0*/  IMAD R35, R12, R35, R24 ;  /* 0x000000230c237224 */ /* 0x000fe200078e0218 */
[----:B------:R-:W1:Y:S02]  /*27d0*/  LDC.64 R26, c[0x0][0x3a0] ;  /* 0x0000e800ff1a7b82 */ /* 0x000e640000000a00 */
[----:B------:R-:W-:-:S05]  /*27e0*/  IADD3 R37, PT, PT, R3, R2, RZ ;  /* 0x0000000203257210 */ /* 0x000fca0007ffe0ff */
[----:B------:R-:W-:Y:S01]  /*27f0*/  IMAD R37, R12, R37, R24 ;  /* 0x000000250c257224 */ /* 0x000fe200078e0218 */
[----:B------:R-:W2:Y:S01]  /*2800*/  LDC.64 R32, c[0x0][0x3d0] ;  /* 0x0000f400ff207b82 */ /* 0x000ea20000000a00 */
[----:B0-----:R-:W-:-:S04]  /*2810*/  IMAD.WIDE R16, R35, 0x4, R30 ;  /* 0x0000000423107825 */ /* 0x001fc800078e021e */
[----:B------:R-:W-:-:S04]  /*2820*/  IMAD.WIDE R30, R37, 0x4, R30 ;  /* 0x00000004251e7825 */ /* 0x000fc800078e021e */
[C---:B------:R-:W-:Y:S02]  /*2830*/  IMAD.WIDE R24, R12.reuse, 0x4, R16 ;  /* 0x000000040c187825 */ /* 0x040fe400078e0210 */
[----:B------:R-:W3:Y:S02]  /*2840*/  LDG.E R16, desc[UR6][R16.64] ;  /* 0x0000000610107981 */ /* 0x000ee4000c1e1900 */
[----:B------:R-:W-:Y:S02]  /*2850*/  IMAD.WIDE R38, R12, 0x4, R30 ;  /* 0x000000040c267825 */ /* 0x000fe400078e021e */
[----:B------:R-:W3:Y:S04]  /*2860*/  LDG.E R25, desc[UR6][R24.64] ;  /* 0x0000000618197981 */ /* 0x000ee8000c1e1900 */
[----:B------:R-:W4:Y:S04]  /*2870*/  LDG.E R31, desc[UR6][R30.64] ;  /* 0x000000061e1f7981 */ /* 0x000f28000c1e1900 */
[----:B------:R-:W4:Y:S01]  /*2880*/  LDG.E R39, desc[UR6][R38.64] ;  /* 0x0000000626277981 */ /* 0x000f22000c1e1900 */
[----:B---3--:R-:W-:Y:S01]  /*2890*/  FADD R2, R16, R25 ;  /* 0x0000001910027221 */ /* 0x008fe20000000000 */
[----:B--2---:R-:W-:-:S04]  /*28a0*/  IMAD.WIDE R16, R35, 0x4, R32 ;  /* 0x0000000423107825 */ /* 0x004fc800078e0220 */
[----:B----4-:R-:W-:Y:S01]  /*28b0*/  FADD R34, R2, R31 ;  /* 0x0000001f02227221 */ /* 0x010fe20000000000 */
[----:B-1----:R-:W-:Y:S01]  /*28c0*/  IMAD.WIDE R2, R35, 0x4, R26 ;  /* 0x0000000423027825 */ /* 0x002fe200078e021a */
[----:B------:R-:W0:Y:S03]  /*28d0*/  LDC.64 R30, c[0x0][0x3b0] ;  /* 0x0000ec00ff1e7b82 */ /* 0x000e260000000a00 */
[----:B------:R-:W-:Y:S01]  /*28e0*/  FADD R34, R34, R39 ;  /* 0x0000002722227221 */ /* 0x000fe20000000000 */
[----:B------:R-:W-:-:S04]  /*28f0*/  IMAD.WIDE R26, R37, 0x4, R26 ;  /* 0x00000004251a7825 */ /* 0x000fc800078e021a */
[----:B------:R-:W-:Y:S01]  /*2900*/  FMUL R43, R34, 0.25 ;  /* 0x3e800000222b7820 */ /* 0x000fe20000400000 */
[C---:B------:R-:W-:Y:S01]  /*2910*/  IMAD.WIDE R24, R12.reuse, 0x4, R2 ;  /* 0x000000040c187825 */ /* 0x040fe200078e0202 */
[----:B------:R-:W1:Y:S03]  /*2920*/  LDC.64 R38, c[0x0][0x3c0] ;  /* 0x0000f000ff267b82 */ /* 0x000e660000000a00 */
[----:B------:R2:W-:Y:S01]  /*2930*/  STG.E desc[UR6][R16.64], R43 ;  /* 0x0000002b10007986 */ /* 0x0005e2000c101906 */
[----:B------:R-:W-:-:S03]  /*2940*/  IMAD.WIDE R40, R12, 0x4, R26 ;  /* 0x000000040c287825 */ /* 0x000fc600078e021a */
[----:B------:R-:W3:Y:S04]  /*2950*/  LDG.E R2, desc[UR6][R2.64] ;  /* 0x0000000602027981 */ /* 0x000ee8000c1e1900 */
[----:B------:R-:W3:Y:S04]  /*2960*/  LDG.E R25, desc[UR6][R24.64] ;  /* 0x0000000618197981 */ /* 0x000ee8000c1e1900 */
[----:B------:R-:W4:Y:S04]  /*2970*/  LDG.E R27, desc[UR6][R26.64] ;  /* 0x000000061a1b7981 */ /* 0x000f28000c1e1900 */
[----:B------:R-:W2:Y:S01]  /*2980*/  LDG.E R41, desc[UR6][R40.64] ;  /* 0x0000000628297981 */ /* 0x000ea2000c1e1900 */
[----:B---3--:R-:W-:Y:S01]  /*2990*/  FADD R32, R2, R25 ;  /* 0x0000001902207221 */ /* 0x008fe20000000000 */
[----:B-1----:R-:W-:-:S04]  /*29a0*/  IMAD.WIDE R2, R35, 0x4, R38 ;  /* 0x0000000423027825 */ /* 0x002fc800078e0226 */
[----:B----4-:R-:W-:Y:S01]  /*29b0*/  FADD R34, R32, R27 ;  /* 0x0000001b20227221 */ /* 0x010fe20000000000 */
[----:B0-----:R-:W-:Y:S01]  /*29c0*/  IMAD.WIDE R32, R35, 0x4, R30 ;  /* 0x0000000423207825 */ /* 0x001fe200078e021e */
[----:B------:R-:W0:Y:S03]  /*29d0*/  LDC.64 R26, c[0x0][0x3c8] ;  /* 0x0000f200ff1a7b82 */ /* 0x000e260000000a00 */
[----:B--2---:R-:W-:Y:S01]  /*29e0*/  FADD R34, R34, R41 ;  /* 0x0000002922227221 */ /* 0x004fe20000000000 */
[----:B------:R-:W-:-:S04]  /*29f0*/  IMAD.WIDE R30, R37, 0x4, R30 ;  /* 0x00000004251e7825 */ /* 0x000fc800078e021e */
[----:B------:R-:W-:Y:S01]  /*2a00*/  FMUL R39, R34, 0.25 ;  /* 0x3e80000022277820 */ /* 0x000fe20000400000 */
[----:B------:R-:W-:-:S04]  /*2a10*/  IMAD.WIDE R16, R12, 0x4, R32 ;  /* 0x000000040c107825 */ /* 0x000fc800078e0220 */
[----:B------:R1:W-:Y:S01]  /*2a20*/  STG.E desc[UR6][R2.64], R39 ;  /* 0x0000002702007986 */ /* 0x0003e2000c101906 */
[----:B------:R-:W-:-:S03]  /*2a30*/  IMAD.WIDE R24, R12, 0x4, R30 ;  /* 0x000000040c187825 */ /* 0x000fc600078e021e */
[----:B------:R-:W2:Y:S04]  /*2a40*/  LDG.E R32, desc[UR6][R32.64] ;  /* 0x0000000620207981 */ /* 0x000ea8000c1e1900 */
[----:B------:R-:W2:Y:S04]  /*2a50*/  LDG.E R17, desc[UR6][R16.64] ;  /* 0x0000000610117981 */ /* 0x000ea8000c1e1900 */
[----:B------:R-:W3:Y:S04]  /*2a60*/  LDG.E R31, desc[UR6][R30.64] ;  /* 0x000000061e1f7981 */ /* 0x000ee8000c1e1900 */
[----:B------:R-:W4:Y:S01]  /*2a70*/  LDG.E R25, desc[UR6][R24.64] ;  /* 0x0000000618197981 */ /* 0x000f22000c1e1900 */
[----:B0-----:R-:W-:-:S04]  /*2a80*/  IMAD.WIDE R26, R35, 0x4, R26 ;  /* 0x00000004231a7825 */ /* 0x001fc800078e021a */
[----:B--2---:R-:W-:-:S04]  /*2a90*/  FADD R34, R32, R17 ;  /* 0x0000001120227221 */ /* 0x004fc80000000000 */
[----:B---3--:R-:W-:-:S04]  /*2aa0*/  FADD R34, R34, R31 ;  /* 0x0000001f22227221 */ /* 0x008fc80000000000 */
[----:B----4-:R-:W-:-:S04]  /*2ab0*/  FADD R34, R34, R25 ;  /* 0x0000001922227221 */ /* 0x010fc80000000000 */
[----:B-1----:R-:W-:-:S05]  /*2ac0*/  FMUL R3, R34, 0.25 ;  /* 0x3e80000022037820 */ /* 0x002fca0000400000 */
[----:B------:R0:W-:Y:S02]  /*2ad0*/  STG.E desc[UR6][R26.64], R3 ;  /* 0x000000031a007986 */ /* 0x0001e4000c101906 */
.L_x_58:
[----:B------:R-:W-:Y:S05]  /*2ae0*/  BSYNC.RECONVERGENT B2 ;  /* 0x0000000000027941 */ /* 0x000fea0003800200 */
.L_x_57:
[----:B------:R-:W-:Y:S05]  /*2af0*/  @!P1 BRA `(.L_x_59) ;  /* 0xfffffff800389947 */ /* 0x000fea000383ffff */
[----:B------:R-:W-:Y:S05]  /*2b00*/  BSYNC.RECONVERGENT B1 ;  /* 0x0000000000017941 */ /* 0x000fea0003800200 */
.L_x_56:
[----:B------:R-:W-:-:S07]  /*2b10*/  IMAD.MOV.U32 R15, RZ, RZ, R13 ;  /* 0x000000ffff0f7224 */ /* 0x000fce00078e000d */
.L_x_74:
[-C--:B0-----:R-:W-:Y:S01]  /*2b20*/  IABS R17, R12.reuse ;  /* 0x0000000c00117213 */ /* 0x081fe20000000000 */
[----:B------:R-:W-:Y:S01]  /*2b30*/  BSSY.RECONVERGENT B3, `(.L_x_60) ;  /* 0x0000105000037945 */ /* 0x000fe20003800200 */
[----:B0-----:R-:W-:Y:S02]  /*2b40*/  IABS R27, UR9 ;  /* 0x00000009001b7c13 */ /* 0x001fe40008000000 */
[----:B------:R-:W0:Y:S01]  /*2b50*/  I2F.RP R0, R17 ;  /* 0x0000001100007306 */ /* 0x000e220000209400 */
[----:B------:R-:W-:Y:S02]  /*2b60*/  IABS R24, R15 ;  /* 0x0000000f00187213 */ /* 0x000fe40000000000 */
[----:B------:R-:W-:-:S05]  /*2b70*/  IABS R26, R12 ;  /* 0x0000000c001a7213 */ /* 0x000fca0000000000 */
[----:B0-----:R-:W0:Y:S02]  /*2b80*/  MUFU.RCP R0, R0 ;  /* 0x0000000000007308 */ /* 0x001e240000001000 */
[----:B0-----:R-:W-:-:S06]  /*2b90*/  IADD3 R2, PT, PT, R0, 0xffffffe, RZ ;  /* 0x0ffffffe00027810 */ /* 0x001fcc0007ffe0ff */
[----:B------:R0:W1:Y:S02]  /*2ba0*/  F2I.FTZ.U32.TRUNC.NTZ R3, R2 ;  /* 0x0000000200037305 */ /* 0x000064000021f000 */
[----:B0-----:R-:W-:Y:S01]  /*2bb0*/  MOV R2, RZ ;  /* 0x000000ff00027202 */ /* 0x001fe20000000f00 */
[----:B-1----:R-:W-:-:S04]  /*2bc0*/  IMAD.MOV R16, RZ, RZ, -R3 ;  /* 0x000000ffff107224 */ /* 0x002fc800078e0a03 */
        /* <DEDUP_REMOVED lines=40> */
[----:B------:R-:W-:Y:S02]  /*2e50*/  IMAD.MOV.U32 R16, RZ, RZ, R0 ;  /* 0x000000ffff107224 */ /* 0x000fe400078e0000 */
[----:B------:R-:W-:-:S03]  /*2e60*/  IMAD.MOV R0, RZ, RZ, -R17 ;  /* 0x000000ffff007224 */ /* 0x000fc600078e0a11 */
[----:B------:R-:W-:Y:S01]  /*2e70*/  @!P2 IADD3 R16, PT, PT, -R16, RZ, RZ ;  /* 0x000000ff1010a210 */ /* 0x000fe20007ffe1ff */
[----:B------:R-:W-:Y:S01]  /*2e80*/  IMAD R0, R12, R0, R15 ;  /* 0x000000000c007224 */ /* 0x000fe200078e020f */
[----:B------:R-:W-:-:S04]  /*2e90*/  @!P1 LOP3.LUT R16, RZ, UR9, RZ, 0x33, !PT ;  /* 0x00000009ff109c12 */ /* 0x000fc8000f8e33ff */
[----:B------:R-:W-:Y:S02]  /*2ea0*/  IADD3 R2, PT, PT, -R16, RZ, RZ ;  /* 0x000000ff10027210 */ /* 0x000fe40007ffe1ff */
[----:B------:R-:W-:-:S03]  /*2eb0*/  ISETP.NE.AND P0, PT, R0, RZ, PT ;  /* 0x000000ff0000720c */ /* 0x000fc60003f05270 */
[----:B------:R-:W-:Y:S01]  /*2ec0*/  IMAD R17, R2, UR9, R17 ;  /* 0x0000000902117c24 */ /* 0x000fe2000f8e0211 */
[----:B------:R-:W-:-:S04]  /*2ed0*/  ISETP.EQ.OR P0, PT, R16, RZ, !P0 ;  /* 0x000000ff1000720c */ /* 0x000fc80004702670 */
[----:B------:R-:W-:-:S04]  /*2ee0*/  ISETP.GE.AND P1, PT, R17, R22, PT ;  /* 0x000000161100720c */ /* 0x000fc80003f26270 */
[----:B------:R-:W-:-:S04]  /*2ef0*/  ISETP.GE.OR P1, PT, R16, R23, P1 ;  /* 0x000000171000720c */ /* 0x000fc80000f26670 */
[----:B------:R-:W-:-:S04]  /*2f00*/  PLOP3.LUT P0, PT, P1, P0, PT, 0xf8, 0x8f ;  /* 0x00000000008f781c */ /* 0x000fc80000f01f70 */
[----:B------:R-:W-:-:S13]  /*2f10*/  ISETP.GE.OR P0, PT, R0, R21, P0 ;  /* 0x000000150000720c */ /* 0x000fda0000706670 */
[----:B------:R-:W-:Y:S05]  /*2f20*/  @P0 BRA `(.L_x_61) ;  /* 0x0000000c00140947 */ /* 0x000fea0003800000 */
[----:B------:R-:W0:Y:S01]  /*2f30*/  LDC.64 R2, c[0x0][0x390] ;  /* 0x0000e400ff027b82 */ /* 0x000e220000000a00 */
[----:B------:R-:W-:-:S04]  /*2f40*/  IMAD R17, R16, UR9, R17 ;  /* 0x0000000910117c24 */ /* 0x000fc8000f8e0211 */
[----:B------:R-:W-:-:S03]  /*2f50*/  IMAD R17, R12, R17, R0 ;  /* 0x000000110c117224 */ /* 0x000fc600078e0200 */
[----:B------:R-:W1:Y:S01]  /*2f60*/  LDC.64 R26, c[0x0][0x3d0] ;  /* 0x0000f400ff1a7b82 */ /* 0x000e620000000a00 */
[----:B------:R-:W-:-:S07]  /*2f70*/  IMAD.IADD R16, R12, 0x1, R17 ;  /* 0x000000010c107824 */ /* 0x000fce00078e0211 */
[----:B------:R-:W2:Y:S01]  /*2f80*/  LDC.64 R30, c[0x0][0x3f8] ;  /* 0x0000fe00ff1e7b82 */ /* 0x000ea20000000a00 */
[----:B0-----:R-:W-:-:S04]  /*2f90*/  IMAD.WIDE R32, R17, 0x4, R2 ;  /* 0x0000000411207825 */ /* 0x001fc800078e0202 */
[----:B------:R-:W-:Y:S01]  /*2fa0*/  IMAD.WIDE R24, R16, 0x4, R2 ;  /* 0x0000000410187825 */ /* 0x000fe200078e0202 */
[----:B------:R-:W3:Y:S02]  /*2fb0*/  LDG.E R40, desc[UR6][R32.64] ;  /* 0x0000000620287981 */ /* 0x000ee4000c1e1900 */
[----:B------:R-:W0:Y:S02]  /*2fc0*/  LDC.64 R2, c[0x0][0x3a8] ;  /* 0x0000ea00ff027b82 */ /* 0x000e240000000a00 */
[----:B------:R4:W3:Y:S01]  /*2fd0*/  LDG.E R37, desc[UR6][R24.64] ;  /* 0x0000000618257981 */ /* 0x0008e2000c1e1900 */
[----:B-1----:R-:W-:-:S05]  /*2fe0*/  IMAD.WIDE R26, R17, 0x4, R26 ;  /* 0x00000004111a7825 */ /* 0x002fca00078e021a */
[----:B------:R-:W3:Y:S01]  /*2ff0*/  LDG.E R0, desc[UR6][R26.64] ;  /* 0x000000061a007981 */ /* 0x000ee2000c1e1900 */
[----:B--2---:R-:W-:-:S05]  /*3000*/  IMAD.WIDE R30, R17, 0x4, R30 ;  /* 0x00000004111e7825 */ /* 0x004fca00078e021e */
[----:B------:R-:W2:Y:S01]  /*3010*/  LDG.E R36, desc[UR6][R30.64] ;  /* 0x000000061e247981 */ /* 0x000ea2000c1e1900 */
[----:B0-----:R-:W-:-:S05]  /*3020*/  IMAD.WIDE R38, R17, 0x4, R2 ;  /* 0x0000000411267825 */ /* 0x001fca00078e0202 */
[----:B------:R0:W2:Y:S01]  /*3030*/  LDG.E R29, desc[UR6][R38.64] ;  /* 0x00000006261d7981 */ /* 0x0000a2000c1e1900 */
[----:B-----5:R-:W-:-:S04]  /*3040*/  FMUL R2, R4, UR11 ;  /* 0x0000000b04027c20 */ /* 0x020fc80008400000 */
[----:B------:R-:W-:-:S06]  /*3050*/  FMUL R2, R2, UR11 ;  /* 0x0000000b02027c20 */ /* 0x000fcc0008400000 */
[----:B------:R-:W1:Y:S01]  /*3060*/  F2F.F64.F32 R2, R2 ;  /* 0x0000000200027310 */ /* 0x000e620000201800 */
[----:B------:R-:W-:-:S07]  /*3070*/  HFMA2 R34, -RZ, RZ, 0, 5.9604644775390625e-08 ;  /* 0x00000001ff227431 */ /* 0x000fce00000001ff */
[----:B-1----:R-:W1:Y:S01]  /*3080*/  MUFU.RCP64H R35, R3 ;  /* 0x0000000300237308 */ /* 0x002e620000001800 */
[----:B------:R-:W-:-:S07]  /*3090*/  FMUL R42, R18, R19 ;  /* 0x00000013122a7220 */ /* 0x000fce0000400000 */
[----:B----4-:R-:W4:Y:S01]  /*30a0*/  F2F.F64.F32 R24, R42 ;  /* 0x0000002a00187310 */ /* 0x010f220000201800 */
[----:B-1----:R-:W-:-:S08]  /*30b0*/  DFMA R32, -R2, R34, 1 ;  /* 0x3ff000000220742b */ /* 0x002fd00000000122 */
[----:B------:R-:W-:Y:S02]  /*30c0*/  DFMA R32, R32, R32, R32 ;  /* 0x000000202020722b */ /* 0x000fe40000000020 */
[----:B----4-:R-:W-:-:S06]  /*30d0*/  DMUL R24, R24, -0.5 ;  /* 0xbfe0000018187828 */ /* 0x010fcc0000000000 */
[----:B------:R-:W-:-:S08]  /*30e0*/  DFMA R32, R34, R32, R34 ;  /* 0x000000202220722b */ /* 0x000fd00000000022 */
[----:B------:R-:W-:-:S08]  /*30f0*/  DFMA R34, -R2, R32, 1 ;  /* 0x3ff000000222742b */ /* 0x000fd00000000120 */
[----:B------:R-:W-:Y:S01]  /*3100*/  DFMA R34, R32, R34, R32 ;  /* 0x000000222022722b */ /* 0x000fe20000000020 */
[----:B0-----:R-:W-:Y:S01]  /*3110*/  F2F.F64.F32 R38, R8 ;  /* 0x0000000800267310 */ /* 0x001fe20000201800 */
[----:B------:R-:W-:Y:S01]  /*3120*/  BSSY.RECONVERGENT B2, `(.L_x_62) ;  /* 0x0000017000027945 */ /* 0x000fe20003800200 */
[----:B---3--:R-:W-:-:S06]  /*3130*/  FADD R40, R37, R40 ;  /* 0x0000002825287221 */ /* 0x008fcc0000000000 */
[----:B------:R-:W0:Y:S08]  /*3140*/  F2F.F64.F32 R40, R40 ;  /* 0x0000002800287310 */ /* 0x000e300000201800 */
[----:B------:R-:W1:Y:S01]  /*3150*/  F2F.F64.F32 R48, R0 ;  /* 0x0000000000307310 */ /* 0x000e620000201800 */
[----:B0-----:R-:W-:-:S08]  /*3160*/  DMUL R24, R40, R24 ;  /* 0x0000001828187228 */ /* 0x001fd00000000000 */
[----:B-1----:R-:W-:-:S08]  /*3170*/  DMUL R48, R24, R48 ;  /* 0x0000003018307228 */ /* 0x002fd00000000000 */
[----:B------:R-:W-:-:S08]  /*3180*/  DMUL R32, R48, R34 ;  /* 0x0000002230207228 */ /* 0x000fd00000000000 */
[----:B------:R-:W-:-:S08]  /*3190*/  DFMA R24, -R2, R32, R48 ;  /* 0x000000200218722b */ /* 0x000fd00000000130 */
[----:B------:R-:W-:Y:S01]  /*31a0*/  DFMA R32, R34, R24, R32 ;  /* 0x000000182220722b */ /* 0x000fe20000000020 */
[----:B--2---:R-:W-:Y:S01]  /*31b0*/  FMUL R29, R10, R29 ;  /* 0x0000001d0a1d7220 */ /* 0x004fe20000400000 */
[----:B------:R-:W-:Y:S01]  /*31c0*/  DMUL R40, R40, -0.5 ;  /* 0xbfe0000028287828 */ /* 0x000fe20000000000 */
[----:B------:R-:W-:Y:S01]  /*31d0*/  F2F.F64.F32 R36, R36 ;  /* 0x0000002400247310 */ /* 0x000fe20000201800 */
[----:B------:R-:W-:-:S06]  /*31e0*/  FSETP.GEU.AND P1, PT, |R49|, 6.5827683646048100446e-37, PT ;  /* 0x036000003100780b */ /* 0x000fcc0003f2e200 */
[----:B------:R-:W-:Y:S01]  /*31f0*/  FFMA R0, RZ, R3, R33 ;  /* 0x00000003ff007223 */ /* 0x000fe20000000021 */
[----:B------:R-:W0:Y:S04]  /*3200*/  F2F.F64.F32 R24, R29 ;  /* 0x0000001d00187310 */ /* 0x000e280000201800 */
[----:B------:R-:W-:Y:S01]  /*3210*/  FSETP.GT.AND P0, PT, |R0|, 1.469367938527859385e-39, PT ;  /* 0x001000000000780b */ /* 0x000fe20003f04200 */
[----:B------:R-:W-:-:S08]  /*3220*/  DMUL R38, R40, R38 ;  /* 0x0000002628267228 */ /* 0x000fd00000000000 */
[----:B0-----:R-:W-:-:S04]  /*3230*/  DFMA R24, R38, R36, -R24 ;  /* 0x000000242618722b */ /* 0x001fc80000000818 */
[----:B------:R-:W-:Y:S07]  /*3240*/  @P0 BRA P1, `(.L_x_63) ;  /* 0x0000000000100947 */ /* 0x000fee0000800000 */
[----:B------:R-:W-:-:S07]  /*3250*/  MOV R0, 0x3270 ;  /* 0x0000327000007802 */ /* 0x000fce0000000f00 */
[----:B------:R-:W-:Y:S05]  /*3260*/  CALL.REL.NOINC `($__internal_1_$__cuda_sm20_div_rn_f64_full) ;  /* 0x0000006000fc7944 */ /* 0x000fea0003c00000 */
[----:B------:R-:W-:Y:S01]  /*3270*/  IMAD.MOV.U32 R32, RZ, RZ, R2 ;  /* 0x000000ffff207224 */ /* 0x000fe200078e0002 */
[----:B------:R-:W-:-:S07]  /*3280*/  MOV R33, R3 ;  /* 0x0000000300217202 */ /* 0x000fce0000000f00 */
.L_x_63:
[----:B------:R-:W-:Y:S05]  /*3290*/  BSYNC.RECONVERGENT B2 ;  /* 0x0000000000027941 */ /* 0x000fea0003800200 */
.L_x_62:
[----:B------:R-:W0:Y:S02]  /*32a0*/  LDC.64 R34, c[0x0][0x3c0] ;  /* 0x0000f000ff227b82 */ /* 0x000e240000000a00 */
[----:B0-----:R-:W-:-:S05]  /*32b0*/  IMAD.WIDE R34, R17, 0x4, R34 ;  /* 0x0000000411227825 */ /* 0x001fca00078e0222 */
[----:B------:R-:W2:Y:S01]  /*32c0*/  LDG.E R3, desc[UR6][R34.64] ;  /* 0x0000000622037981 */ /* 0x000ea2000c1e1900 */
[----:B------:R-:W0:Y:S01]  /*32d0*/  MUFU.RCP R2, UR11 ;  /* 0x0000000b00027d08 */ /* 0x000e220008001000 */
[----:B------:R-:W-:Y:S01]  /*32e0*/  FMUL R0, R19, R10 ;  /* 0x0000000a13007220 */ /* 0x000fe20000400000 */
[----:B------:R-:W-:Y:S01]  /*32f0*/  IMAD.U32 R29, RZ, RZ, UR11 ;  /* 0x0000000bff1d7e24 */ /* 0x000fe2000f8e00ff */
[----:B------:R-:W-:Y:S01]  /*3300*/  BSSY.RECONVERGENT B4, `(.L_x_64) ;  /* 0x000000d000047945 */ /* 0x000fe20003800200 */
[----:B------:R-:W-:Y:S02]  /*3310*/  DADD R24, R24, R32 ;  /* 0x0000000018187229 */ /* 0x000fe40000000020 */
[----:B0-----:R-:W-:-:S04]  /*3320*/  FFMA R29, R2, -R29, 1 ;  /* 0x3f800000021d7423 */ /* 0x001fc8000000081d */
[----:B------:R-:W-:Y:S01]  /*3330*/  FFMA R2, R2, R29, R2 ;  /* 0x0000001d02027223 */ /* 0x000fe20000000002 */
[----:B--2---:R-:W-:-:S04]  /*3340*/  FMUL R3, R3, R0 ;  /* 0x0000000003037220 */ /* 0x004fc80000400000 */
[----:B------:R-:W0:Y:S01]  /*3350*/  FCHK P0, R3, UR11 ;  /* 0x0000000b03007d02 */ /* 0x000e220008000000 */
[----:B------:R-:W-:-:S04]  /*3360*/  FFMA R0, R3, R2, RZ ;  /* 0x0000000203007223 */ /* 0x000fc800000000ff */
[----:B------:R-:W-:-:S04]  /*3370*/  FFMA R29, R0, -UR11, R3 ;  /* 0x8000000b001d7c23 */ /* 0x000fc80008000003 */
[----:B------:R-:W-:Y:S01]  /*3380*/  FFMA R0, R2, R29, R0 ;  /* 0x0000001d02007223 */ /* 0x000fe20000000000 */
[----:B0-----:R-:W-:Y:S06]  /*3390*/  @!P0 BRA `(.L_x_65) ;  /* 0x00000000000c8947 */ /* 0x001fec0003800000 */
[----:B------:R-:W-:Y:S02]  /*33a0*/  MOV R0, UR11 ;  /* 0x0000000b00007c02 */ /* 0x000fe40008000f00 */
[----:B------:R-:W-:-:S07]  /*33b0*/  MOV R2, 0x33d0 ;  /* 0x000033d000027802 */ /* 0x000fce0000000f00 */
[----:B------:R-:W-:Y:S05]  /*33c0*/  CALL.REL.NOINC `($__internal_2_$__cuda_sm3x_div_rn_noftz_f32_slowpath) ;  /* 0x0000006800247944 */ /* 0x000fea0003c00000 */
.L_x_65:
[----:B------:R-:W-:Y:S05]  /*33d0*/  BSYNC.RECONVERGENT B4 ;  /* 0x0000000000047941 */ /* 0x000fea0003800200 */
.L_x_64:
[----:B------:R-:W0:Y:S01]  /*33e0*/  F2F.F64.F32 R2, R28 ;  /* 0x0000001c00027310 */ /* 0x000e220000201800 */
[----:B------:R-:W-:Y:S01]  /*33f0*/  IMAD.MOV.U32 R34, RZ, RZ, 0x1 ;  /* 0x00000001ff227424 */ /* 0x000fe200078e00ff */
[----:B------:R-:W-:Y:S06]  /*3400*/  BSSY.RECONVERGENT B2, `(.L_x_66) ;  /* 0x0000014000027945 */ /* 0x000fec0003800200 */
[----:B------:R-:W1:Y:S08]  /*3410*/  F2F.F64.F32 R48, R0 ;  /* 0x0000000000307310 */ /* 0x000e700000201800 */
[----:B0-----:R-:W0:Y:S01]  /*3420*/  MUFU.RCP64H R35, R3 ;  /* 0x0000000300237308 */ /* 0x001e220000001800 */
[----:B-1----:R-:W-:-:S02]  /*3430*/  DADD R48, R24, -R48 ;  /* 0x0000000018307229 */ /* 0x002fc40000000830 */
[----:B0-----:R-:W-:-:S08]  /*3440*/  DFMA R32, -R2, R34, 1 ;  /* 0x3ff000000220742b */ /* 0x001fd00000000122 */
[----:B------:R-:W-:Y:S01]  /*3450*/  FSETP.GEU.AND P1, PT, |R49|, 6.5827683646048100446e-37, PT ;  /* 0x036000003100780b */ /* 0x000fe20003f2e200 */
[----:B------:R-:W-:-:S08]  /*3460*/  DFMA R32, R32, R32, R32 ;  /* 0x000000202020722b */ /* 0x000fd00000000020 */
[----:B------:R-:W-:-:S08]  /*3470*/  DFMA R32, R34, R32, R34 ;  /* 0x000000202220722b */ /* 0x000fd00000000022 */
[----:B------:R-:W-:-:S08]  /*3480*/  DFMA R34, -R2, R32, 1 ;  /* 0x3ff000000222742b */ /* 0x000fd00000000120 */
[----:B------:R-:W-:-:S08]  /*3490*/  DFMA R34, R32, R34, R32 ;  /* 0x000000222022722b */ /* 0x000fd00000000020 */
[----:B------:R-:W-:-:S08]  /*34a0*/  DMUL R32, R48, R34 ;  /* 0x0000002230207228 */ /* 0x000fd00000000000 */
[----:B------:R-:W-:-:S08]  /*34b0*/  DFMA R24, -R2, R32, R48 ;  /* 0x000000200218722b */ /* 0x000fd00000000130 */
[----:B------:R-:W-:-:S10]  /*34c0*/  DFMA R24, R34, R24, R32 ;  /* 0x000000182218722b */ /* 0x000fd40000000020 */
[----:B------:R-:W-:-:S05]  /*34d0*/  FFMA R29, RZ, R3, R25 ;  /* 0x00000003ff1d7223 */ /* 0x000fca0000000019 */
[----:B------:R-:W-:-:S13]  /*34e0*/  FSETP.GT.AND P0, PT, |R29|, 1.469367938527859385e-39, PT ;  /* 0x001000001d00780b */ /* 0x000fda0003f04200 */
[----:B------:R-:W-:Y:S05]  /*34f0*/  @P0 BRA P1, `(.L_x_67) ;  /* 0x0000000000100947 */ /* 0x000fea0000800000 */
[----:B------:R-:W-:-:S07]  /*3500*/  MOV R0, 0x3520 ;  /* 0x0000352000007802 */ /* 0x000fce0000000f00 */
[----:B------:R-:W-:Y:S05]  /*3510*/  CALL.REL.NOINC `($__internal_1_$__cuda_sm20_div_rn_f64_full) ;  /* 0x0000006000507944 */ /* 0x000fea0003c00000 */
[----:B------:R-:W-:Y:S01]  /*3520*/  MOV R24, R2 ;  /* 0x0000000200187202 */ /* 0x000fe20000000f00 */
[----:B------:R-:W-:-:S07]  /*3530*/  IMAD.MOV.U32 R25, RZ, RZ, R3 ;  /* 0x000000ffff197224 */ /* 0x000fce00078e0003 */
.L_x_67:
[----:B------:R-:W-:Y:S05]  /*3540*/  BSYNC.RECONVERGENT B2 ;  /* 0x0000000000027941 */ /* 0x000fea0003800200 */
.L_x_66:
[----:B------:R-:W0:Y:S01]  /*3550*/  LDC.64 R32, c[0x0][0x408] ;  /* 0x00010200ff207b82 */ /* 0x000e220000000a00 */
[----:B------:R-:W1:Y:S07]  /*3560*/  F2F.F32.F64 R25, R24 ;  /* 0x0000001800197310 */ /* 0x000e6e0000301000 */
[----:B------:R-:W2:Y:S08]  /*3570*/  LDC.64 R2, c[0x0][0x398] ;  /* 0x0000e600ff027b82 */ /* 0x000eb00000000a00 */
[----:B------:R-:W3:Y:S01]  /*3580*/  LDC.64 R38, c[0x0][0x3b8] ;  /* 0x0000ee00ff267b82 */ /* 0x000ee20000000a00 */
[----:B0-----:R-:W-:-:S05]  /*3590*/  IMAD.WIDE R32, R17, 0x4, R32 ;  /* 0x0000000411207825 */ /* 0x001fca00078e0220 */
[----:B-1----:R0:W-:Y:S01]  /*35a0*/  STG.E desc[UR6][R32.64], R25 ;  /* 0x0000001920007986 */ /* 0x0021e2000c101906 */
[----:B--2---:R-:W-:-:S03]  /*35b0*/  IMAD.WIDE R34, R16, 0x4, R2 ;  /* 0x0000000410227825 */ /* 0x004fc600078e0202 */
[----:B------:R1:W2:Y:S01]  /*35c0*/  LDG.E R40, desc[UR6][R26.64] ;  /* 0x000000061a287981 */ /* 0x0002a2000c1e1900 */
[----:B------:R-:W-:-:S03]  /*35d0*/  IMAD.WIDE R36, R17, 0x4, R2 ;  /* 0x0000000411247825 */ /* 0x000fc600078e0202 */
[----:B------:R4:W5:Y:S04]  /*35e0*/  LDG.E R16, desc[UR6][R30.64] ;  /* 0x000000061e107981 */ /* 0x000968000c1e1900 */
[----:B------:R-:W2:Y:S04]  /*35f0*/  LDG.E R34, desc[UR6][R34.64] ;  /* 0x0000000622227981 */ /* 0x000ea8000c1e1900 */
[----:B------:R-:W2:Y:S01]  /*3600*/  LDG.E R37, desc[UR6][R36.64] ;  /* 0x0000000624257981 */ /* 0x000ea2000c1e1900 */
[----:B---3--:R-:W-:-:S05]  /*3610*/  IMAD.WIDE R38, R17, 0x4, R38 ;  /* 0x0000000411267825 */ /* 0x008fca00078e0226 */
[----:B------:R-:W3:Y:S01]  /*3620*/  LDG.E R0, desc[UR6][R38.64] ;  /* 0x0000000626007981 */ /* 0x000ee2000c1e1900 */
[----:B------:R-:W-:-:S04]  /*3630*/  FMUL R2, R5, UR12 ;  /* 0x0000000c05027c20 */ /* 0x000fc80008400000 */
[----:B------:R-:W-:-:S06]  /*3640*/  FMUL R2, R2, UR12 ;  /* 0x0000000c02027c20 */ /* 0x000fcc0008400000 */
[----:B------:R-:W1:Y:S01]  /*3650*/  F2F.F64.F32 R2, R2 ;  /* 0x0000000200027310 */ /* 0x000e620000201800 */
[----:B0-----:R-:W-:-:S07]  /*3660*/  HFMA2 R32, -RZ, RZ, 0, 5.9604644775390625e-08 ;  /* 0x00000001ff207431 */ /* 0x001fce00000001ff */
[----:B-1----:R-:W0:Y:S01]  /*3670*/  MUFU.RCP64H R33, R3 ;  /* 0x0000000300217308 */ /* 0x002e220000001800 */
[----:B------:R-:W-:-:S07]  /*3680*/  FMUL R29, R18, R20 ;  /* 0x00000014121d7220 */ /* 0x000fce0000400000 */
[----:B------:R-:W1:Y:S01]  /*3690*/  F2F.F64.F32 R24, R29 ;  /* 0x0000001d00187310 */ /* 0x000e620000201800 */
[----:B0-----:R-:W-:-:S08]  /*36a0*/  DFMA R26, -R2, R32, 1 ;  /* 0x3ff00000021a742b */ /* 0x001fd00000000120 */
[----:B------:R-:W-:Y:S02]  /*36b0*/  DFMA R26, R26, R26, R26 ;  /* 0x0000001a1a1a722b */ /* 0x000fe4000000001a */
[----:B-1----:R-:W-:-:S06]  /*36c0*/  DMUL R24, R24, -0.5 ;  /* 0xbfe0000018187828 */ /* 0x002fcc0000000000 */
[----:B------:R-:W-:-:S08]  /*36d0*/  DFMA R26, R32, R26, R32 ;  /* 0x0000001a201a722b */ /* 0x000fd00000000020 */
[----:B----4-:R-:W-:-:S08]  /*36e0*/  DFMA R30, -R2, R26, 1 ;  /* 0x3ff00000021e742b */ /* 0x010fd0000000011a */
[----:B------:R-:W-:Y:S01]  /*36f0*/  DFMA R26, R26, R30, R26 ;  /* 0x0000001e1a1a722b */ /* 0x000fe2000000001a */
[----:B------:R-:W-:Y:S01]  /*3700*/  BSSY.RECONVERGENT B2, `(.L_x_68) ;  /* 0x0000018000027945 */ /* 0x000fe20003800200 */
[----:B--2---:R-:W-:-:S06]  /*3710*/  FADD R37, R34, R37 ;  /* 0x0000002522257221 */ /* 0x004fcc0000000000 */
[----:B------:R-:W0:Y:S08]  /*3720*/  F2F.F64.F32 R36, R37 ;  /* 0x0000002500247310 */ /* 0x000e300000201800 */
[----:B------:R-:W1:Y:S01]  /*3730*/  F2F.F64.F32 R48, R40 ;  /* 0x0000002800307310 */ /* 0x000e620000201800 */
[----:B0-----:R-:W-:-:S08]  /*3740*/  DMUL R24, R36, R24 ;  /* 0x0000001824187228 */ /* 0x001fd00000000000 */
[----:B-1----:R-:W-:-:S08]  /*3750*/  DMUL R48, R24, R48 ;  /* 0x0000003018307228 */ /* 0x002fd00000000000 */
[----:B------:R-:W-:-:S08]  /*3760*/  DMUL R24, R48, R26 ;  /* 0x0000001a30187228 */ /* 0x000fd00000000000 */
[----:B------:R-:W-:Y:S01]  /*3770*/  DFMA R30, -R2, R24, R48 ;  /* 0x00000018021e722b */ /* 0x000fe20000000130 */
[----:B------:R-:W0:Y:S07]  /*3780*/  F2F.F64.F32 R34, R9 ;  /* 0x0000000900227310 */ /* 0x000e2e0000201800 */
[----:B------:R-:W-:Y:S01]  /*3790*/  DFMA R26, R26, R30, R24 ;  /* 0x0000001e1a1a722b */ /* 0x000fe20000000018 */
[----:B---3--:R-:W-:Y:S01]  /*37a0*/  FMUL R0, R11, R0 ;  /* 0x000000000b007220 */ /* 0x008fe20000400000 */
[----:B------:R-:W-:Y:S01]  /*37b0*/  DMUL R36, R36, 0.5 ;  /* 0x3fe0000024247828 */ /* 0x000fe20000000000 */
[----:B-----5:R-:W-:Y:S01]  /*37c0*/  F2F.F64.F32 R32, R16 ;  /* 0x0000001000207310 */ /* 0x020fe20000201800 */
[----:B------:R-:W-:-:S06]  /*37d0*/  FSETP.GEU.AND P1, PT, |R49|, 6.5827683646048100446e-37, PT ;  /* 0x036000003100780b */ /* 0x000fcc0003f2e200 */
[----:B------:R-:W-:Y:S01]  /*37e0*/  FFMA R29, RZ, R3, R27 ;  /* 0x00000003ff1d7223 */ /* 0x000fe2000000001b */
[----:B------:R-:W1:Y:S04]  /*37f0*/  F2F.F64.F32 R24, R0 ;  /* 0x0000000000187310 */ /* 0x000e680000201800 */
[----:B------:R-:W-:Y:S01]  /*3800*/  FSETP.GT.AND P0, PT, |R29|, 1.469367938527859385e-39, PT ;  /* 0x001000001d00780b */ /* 0x000fe20003f04200 */
[----:B0-----:R-:W-:-:S08]  /*3810*/  DMUL R34, R36, R34 ;  /* 0x0000002224227228 */ /* 0x001fd00000000000 */
[----:B-1----:R-:W-:-:S04]  /*3820*/  DFMA R24, R34, R32, -R24 ;  /* 0x000000202218722b */ /* 0x002fc80000000818 */
[----:B------:R-:W-:Y:S07]  /*3830*/  @P0 BRA P1, `(.L_x_69) ;  /* 0x0000000000100947 */ /* 0x000fee0000800000 */
[----:B------:R-:W-:-:S07]  /*3840*/  MOV R0, 0x3860 ;  /* 0x0000386000007802 */ /* 0x000fce0000000f00 */
[----:B------:R-:W-:Y:S05]  /*3850*/  CALL.REL.NOINC `($__internal_1_$__cuda_sm20_div_rn_f64_full) ;  /* 0x0000005c00807944 */ /* 0x000fea0003c00000 */
[----:B------:R-:W-:Y:S01]  /*3860*/  IMAD.MOV.U32 R26, RZ, RZ, R2 ;  /* 0x000000ffff1a7224 */ /* 0x000fe200078e0002 */
[----:B------:R-:W-:-:S07]  /*3870*/  MOV R27, R3 ;  /* 0x00000003001b7202 */ /* 0x000fce0000000f00 */
.L_x_69:
[----:B------:R-:W-:Y:S05]  /*3880*/  BSYNC.RECONVERGENT B2 ;  /* 0x0000000000027941 */ /* 0x000fea0003800200 */
.L_x_68:
[----:B------:R-:W0:Y:S02]  /*3890*/  LDC.64 R30, c[0x0][0x3c8] ;  /* 0x0000f200ff1e7b82 */ /* 0x000e240000000a00 */
[----:B0-----:R-:W-:-:S05]  /*38a0*/  IMAD.WIDE R30, R17, 0x4, R30 ;  /* 0x00000004111e7825 */ /* 0x001fca00078e021e */
[----:B------:R-:W2:Y:S01]  /*38b0*/  LDG.E R3, desc[UR6][R30.64] ;  /* 0x000000061e037981 */ /* 0x000ea2000c1e1900 */
[----:B------:R-:W0:Y:S01]  /*38c0*/  MUFU.RCP R2, UR12 ;  /* 0x0000000c00027d08 */ /* 0x000e220008001000 */
[----:B------:R-:W-:Y:S01]  /*38d0*/  FMUL R0, R20, R11 ;  /* 0x0000000b14007220 */ /* 0x000fe20000400000 */
[----:B------:R-:W-:Y:S01]  /*38e0*/  IMAD.U32 R29, RZ, RZ, UR12 ;  /* 0x0000000cff1d7e24 */ /* 0x000fe2000f8e00ff */
[----:B------:R-:W-:Y:S01]  /*38f0*/  DADD R24, R24, R26 ;  /* 0x0000000018187229 */ /* 0x000fe2000000001a */
[----:B------:R-:W-:Y:S02]  /*3900*/  BSSY.RECONVERGENT B4, `(.L_x_70) ;  /* 0x000000c000047945 */ /* 0x000fe40003800200 */
        /* <DEDUP_REMOVED lines=11> */
.L_x_71:
[----:B------:R-:W-:Y:S05]  /*39c0*/  BSYNC.RECONVERGENT B4 ;  /* 0x0000000000047941 */ /* 0x000fea0003800200 */
.L_x_70:
[----:B------:R-:W0:Y:S01]  /*39d0*/  F2F.F64.F32 R26, R6 ;  /* 0x00000006001a7310 */ /* 0x000e220000201800 */
[----:B------:R-:W-:Y:S01]  /*39e0*/  IMAD.MOV.U32 R30, RZ, RZ, 0x1 ;  /* 0x00000001ff1e7424 */ /* 0x000fe200078e00ff */
[----:B------:R-:W-:Y:S06]  /*39f0*/  BSSY.RECONVERGENT B2, `(.L_x_72) ;  /* 0x0000014000027945 */ /* 0x000fec0003800200 */
[----:B0-----:R-:W0:Y:S02]  /*3a00*/  MUFU.RCP64H R31, R27 ;  /* 0x0000001b001f7308 */ /* 0x001e240000001800 */
[----:B0-----:R-:W-:-:S08]  /*3a10*/  DFMA R2, -R26, R30, 1 ;  /* 0x3ff000001a02742b */ /* 0x001fd0000000011e */
[----:B------:R-:W-:Y:S02]  /*3a20*/  DFMA R32, R2, R2, R2 ;  /* 0x000000020220722b */ /* 0x000fe40000000002 */
[----:B------:R-:W0:Y:S06]  /*3a30*/  F2F.F64.F32 R2, R0 ;  /* 0x0000000000027310 */ /* 0x000e2c0000201800 */
[----:B------:R-:W-:-:S08]  /*3a40*/  DFMA R32, R30, R32, R30 ;  /* 0x000000201e20722b */ /* 0x000fd0000000001e */
[----:B------:R-:W-:Y:S02]  /*3a50*/  DFMA R30, -R26, R32, 1 ;  /* 0x3ff000001a1e742b */ /* 0x000fe40000000120 */
[----:B0-----:R-:W-:-:S06]  /*3a60*/  DADD R48, R24, R2 ;  /* 0x0000000018307229 */ /* 0x001fcc0000000002 */
[----:B------:R-:W-:-:S04]  /*3a70*/  DFMA R30, R32, R30, R32 ;  /* 0x0000001e201e722b */ /* 0x000fc80000000020 */
[----:B------:R-:W-:-:S04]  /*3a80*/  FSETP.GEU.AND P1, PT, |R49|, 6.5827683646048100446e-37, PT ;  /* 0x036000003100780b */ /* 0x000fc80003f2e200 */
[----:B------:R-:W-:-:S08]  /*3a90*/  DMUL R2, R48, R30 ;  /* 0x0000001e30027228 */ /* 0x000fd00000000000 */
[----:B------:R-:W-:-:S08]  /*3aa0*/  DFMA R24, -R26, R2, R48 ;  /* 0x000000021a18722b */ /* 0x000fd00000000130 */
[----:B------:R-:W-:-:S10]  /*3ab0*/  DFMA R2, R30, R24, R2 ;  /* 0x000000181e02722b */ /* 0x000fd40000000002 */
[----:B------:R-:W-:-:S05]  /*3ac0*/  FFMA R16, RZ, R27, R3 ;  /* 0x0000001bff107223 */ /* 0x000fca0000000003 */
[----:B------:R-:W-:-:S13]  /*3ad0*/  FSETP.GT.AND P0, PT, |R16|, 1.469367938527859385e-39, PT ;  /* 0x001000001000780b */ /* 0x000fda0003f04200 */
[----:B------:R-:W-:Y:S05]  /*3ae0*/  @P0 BRA P1, `(.L_x_73) ;  /* 0x0000000000100947 */ /* 0x000fea0000800000 */
[----:B------:R-:W-:Y:S01]  /*3af0*/  MOV R2, R26 ;  /* 0x0000001a00027202 */ /* 0x000fe20000000f00 */
[----:B------:R-:W-:Y:S01]  /*3b00*/  IMAD.MOV.U32 R3, RZ, RZ, R27 ;  /* 0x000000ffff037224 */ /* 0x000fe200078e001b */
[----:B------:R-:W-:-:S07]  /*3b10*/  MOV R0, 0x3b30 ;  /* 0x00003b3000007802 */ /* 0x000fce0000000f00 */
[----:B------:R-:W-:Y:S05]  /*3b20*/  CALL.REL.NOINC `($__internal_1_$__cuda_sm20_div_rn_f64_full) ;  /* 0x0000005800cc7944 */ /* 0x000fea0003c00000 */
.L_x_73:
[----:B------:R-:W-:Y:S05]  /*3b30*/  BSYNC.RECONVERGENT B2 ;  /* 0x0000000000027941 */ /* 0x000fea0003800200 */
.L_x_72:
[----:B------:R-:W0:Y:S01]  /*3b40*/  LDC.64 R24, c[0x0][0x418] ;  /* 0x00010600ff187b82 */ /* 0x000e220000000a00 */
[----:B------:R-:W1:Y:S01]  /*3b50*/  F2F.F32.F64 R3, R2 ;  /* 0x0000000200037310 */ /* 0x000e620000301000 */
[----:B0-----:R-:W-:-:S05]  /*3b60*/  IMAD.WIDE R16, R17, 0x4, R24 ;  /* 0x0000000411107825 */ /* 0x001fca00078e0218 */
[----:B-1----:R0:W-:Y:S02]  /*3b70*/  STG.E desc[UR6][R16.64], R3 ;  /* 0x0000000310007986 */ /* 0x0021e4000c101906 */
.L_x_61:
[----:B------:R-:W-:Y:S05]  /*3b80*/  BSYNC.RECONVERGENT B3 ;  /* 0x0000000000037941 */ /* 0x000fea0003800200 */
.L_x_60:
[----:B------:R-:W-:-:S04]  /*3b90*/  IADD3 R15, PT, PT, R15, UR4, RZ ;  /* 0x000000040f0f7c10 */ /* 0x000fc8000fffe0ff */
[----:B------:R-:W-:-:S13]  /*3ba0*/  ISETP.GE.AND P0, PT, R15, R14, PT ;  /* 0x0000000e0f00720c */ /* 0x000fda0003f06270 */
[----:B------:R-:W-:Y:S05]  /*3bb0*/  @!P0 BRA `(.L_x_74) ;  /* 0xffffffec00d88947 */ /* 0x000fea000383ffff */
.L_x_18:
[----:B------:R-:W-:Y:S05]  /*3bc0*/  BSYNC.RECONVERGENT B0 ;  /* 0x0000000000007941 */ /* 0x000fea0003800200 */
.L_x_17:
[----:B0-----:R-:W-:Y:S01]  /*3bd0*/  IMAD R16, R12, UR8, RZ ;  /* 0x000000080c107c24 */ /* 0x001fe2000f8e02ff */
[----:B------:R-:W-:Y:S04]  /*3be0*/  BSSY.RECONVERGENT B0, `(.L_x_75) ;  /* 0x0000046000007945 */ /* 0x000fe80003800200 */
[----:B------:R-:W-:-:S13]  /*3bf0*/  ISETP.GE.AND P0, PT, R13, R16, PT ;  /* 0x000000100d00720c */ /* 0x000fda0003f06270 */
[----:B------:R-:W-:Y:S05]  /*3c00*/  @P0 BRA `(.L_x_76) ;  /* 0x00000004000c0947 */ /* 0x000fea0003800000 */
[----:B------:R-:W-:Y:S01]  /*3c10*/  IABS R0, R12 ;  /* 0x0000000c00007213 */ /* 0x000fe20000000000 */
[----:B------:R-:W0:Y:S01]  /*3c20*/  LDC R21, c[0x0][0x380] ;  /* 0x0000e000ff157b82 */ /* 0x000e220000000800 */
[----:B------:R-:W-:Y:S02]  /*3c30*/  MOV R17, R13 ;  /* 0x0000000d00117202 */ /* 0x000fe40000000f00 */
[----:B------:R-:W1:Y:S05]  /*3c40*/  I2F.RP R22, R0 ;  /* 0x0000000000167306 */ /* 0x000e6a0000209400 */
[----:B------:R-:W2:Y:S03]  /*3c50*/  LDC R29, c[0x0][0x388] ;  /* 0x0000e200ff1d7b82 */ /* 0x000ea60000000800 */
[----:B-1----:R-:W1:Y:S01]  /*3c60*/  MUFU.RCP R22, R22 ;  /* 0x0000001600167308 */ /* 0x002e620000001000 */
[----:B0-----:R-:W-:Y:S01]  /*3c70*/  VIADD R21, R21, 0xffffffff ;  /* 0xffffffff15157836 */ /* 0x001fe20000000000 */
[----:B--2---:R-:W-:Y:S01]  /*3c80*/  IADD3 R29, PT, PT, R29, -0x1, RZ ;  /* 0xffffffff1d1d7810 */ /* 0x004fe20007ffe0ff */
[----:B-1----:R-:W-:-:S05]  /*3c90*/  VIADD R2, R22, 0xffffffe ;  /* 0x0ffffffe16027836 */ /* 0x002fca0000000000 */
[----:B------:R0:W1:Y:S02]  /*3ca0*/  F2I.FTZ.U32.TRUNC.NTZ R3, R2 ;  /* 0x0000000200037305 */ /* 0x000064000021f000 */
[----:B0-----:R-:W-:Y:S01]  /*3cb0*/  IMAD.MOV.U32 R2, RZ, RZ, RZ ;  /* 0x000000ffff027224 */ /* 0x001fe200078e00ff */
[----:B-1----:R-:W-:-:S05]  /*3cc0*/  IADD3 R15, PT, PT, RZ, -R3, RZ ;  /* 0x80000003ff0f7210 */ /* 0x002fca0007ffe0ff */
[----:B------:R-:W-:-:S04]  /*3cd0*/  IMAD R15, R15, R0, RZ ;  /* 0x000000000f0f7224 */ /* 0x000fc800078e02ff */
[----:B------:R-:W-:-:S07]  /*3ce0*/  IMAD.HI.U32 R15, R3, R15, R2 ;  /* 0x0000000f030f7227 */ /* 0x000fce00078e0002 */
.L_x_79:
[----:B-1----:R-:W-:Y:S01]  /*3cf0*/  IABS R2, R12 ;  /* 0x0000000c00027213 */ /* 0x002fe20000000000 */
[----:B------:R-:W-:Y:S01]  /*3d00*/  BSSY.RECONVERGENT B1, `(.L_x_77) ;  /* 0x0000032000017945 */ /* 0x000fe20003800200 */
[----:B------:R-:W-:-:S03]  /*3d10*/  IABS R3, R17 ;  /* 0x0000001100037213 */ /* 0x000fc60000000000 */
[----:B------:R-:W-:Y:S02]  /*3d20*/  IMAD.MOV R22, RZ, RZ, -R2 ;  /* 0x000000ffff167224 */ /* 0x000fe400078e0a02 */
[----:B------:R-:W-:-:S04]  /*3d30*/  IMAD.HI.U32 R2, R15, R3, RZ ;  /* 0x000000030f027227 */ /* 0x000fc800078e00ff */
[----:B------:R-:W-:Y:S01]  /*3d40*/  IMAD R3, R2, R22, R3 ;  /* 0x0000001602037224 */ /* 0x000fe200078e0203 */
[----:B------:R-:W-:-:S04]  /*3d50*/  IABS R22, R12 ;  /* 0x0000000c00167213 */ /* 0x000fc80000000000 */
[----:B------:R-:W-:-:S13]  /*3d60*/  ISETP.GT.U32.AND P1, PT, R0, R3, PT ;  /* 0x000000030000720c */ /* 0x000fda0003f24070 */
[----:B------:R-:W-:Y:S01]  /*3d70*/  @!P1 IADD3 R3, PT, PT, R3, -R22, RZ ;  /* 0x8000001603039210 */ /* 0x000fe20007ffe0ff */
[----:B------:R-:W-:Y:S01]  /*3d80*/  @!P1 VIADD R2, R2, 0x1 ;  /* 0x0000000102029836 */ /* 0x000fe20000000000 */
[----:B------:R-:W-:Y:S02]  /*3d90*/  ISETP.NE.AND P1, PT, R12, RZ, PT ;  /* 0x000000ff0c00720c */ /* 0x000fe40003f25270 */
[----:B------:R-:W-:Y:S02]  /*3da0*/  ISETP.GE.U32.AND P0, PT, R3, R0, PT ;  /* 0x000000000300720c */ /* 0x000fe40003f06070 */
[----:B------:R-:W-:-:S04]  /*3db0*/  LOP3.LUT R3, R17, R12, RZ, 0x3c, !PT ;  /* 0x0000000c11037212 */ /* 0x000fc800078e3cff */
[----:B------:R-:W-:-:S07]  /*3dc0*/  ISETP.GE.AND P2, PT, R3, RZ, PT ;  /* 0x000000ff0300720c */ /* 0x000fce0003f46270 */
[----:B------:R-:W-:-:S05]  /*3dd0*/  @P0 IADD3 R2, PT, PT, R2, 0x1, RZ ;  /* 0x0000000102020810 */ /* 0x000fca0007ffe0ff */
[----:B------:R-:W-:-:S05]  /*3de0*/  IMAD.MOV.U32 R22, RZ, RZ, R2 ;  /* 0x000000ffff167224 */ /* 0x000fca00078e0002 */
[----:B------:R-:W-:Y:S02]  /*3df0*/  @!P2 IADD3 R22, PT, PT, -R22, RZ, RZ ;  /* 0x000000ff1616a210 */ /* 0x000fe40007ffe1ff */
[----:B------:R-:W-:-:S05]  /*3e00*/  @!P1 LOP3.LUT R22, RZ, R12, RZ, 0x33, !PT ;  /* 0x0000000cff169212 */ /* 0x000fca00078e33ff */
[----:B------:R-:W-:-:S04]  /*3e10*/  IMAD.MOV R2, RZ, RZ, -R22 ;  /* 0x000000ffff027224 */ /* 0x000fc800078e0a16 */
[----:B------:R-:W-:Y:S01]  /*3e20*/  IMAD R32, R12, R2, R17 ;  /* 0x000000020c207224 */ /* 0x000fe200078e0211 */
[----:B------:R-:W-:-:S04]  /*3e30*/  IADD3 R17, PT, PT, R17, UR4, RZ ;  /* 0x0000000411117c10 */ /* 0x000fc8000fffe0ff */
[C---:B------:R-:W-:Y:S02]  /*3e40*/  ISETP.NE.AND P0, PT, R32.reuse, RZ, PT ;  /* 0x000000ff2000720c */ /* 0x040fe40003f05270 */
[----:B------:R-:W-:Y:S02]  /*3e50*/  ISETP.GE.AND P1, PT, R32, R29, PT ;  /* 0x0000001d2000720c */ /* 0x000fe40003f26270 */
[C---:B------:R-:W-:Y:S02]  /*3e60*/  ISETP.EQ.OR P0, PT, R22.reuse, RZ, !P0 ;  /* 0x000000ff1600720c */ /* 0x040fe40004702670 */
[----:B------:R-:W-:-:S04]  /*3e70*/  ISETP.GE.OR P1, PT, R22, R21, P1 ;  /* 0x000000151600720c */ /* 0x000fc80000f26670 */
[----:B------:R-:W-:Y:S02]  /*3e80*/  PLOP3.LUT P0, PT, P1, P0, PT, 0xf8, 0x8f ;  /* 0x00000000008f781c */ /* 0x000fe40000f01f70 */
[----:B------:R-:W-:-:S11]  /*3e90*/  ISETP.GE.AND P1, PT, R17, R16, PT ;  /* 0x000000101100720c */ /* 0x000fd60003f26270 */
[----:B------:R-:W-:Y:S05]  /*3ea0*/  @P0 BRA `(.L_x_78) ;  /* 0x00000000005c0947 */ /* 0x000fea0003800000 */
[----:B------:R-:W0:Y:S01]  /*3eb0*/  LDC.64 R24, c[0x0][0x408] ;  /* 0x00010200ff187b82 */ /* 0x000e220000000a00 */
[----:B------:R-:W-:-:S04]  /*3ec0*/  IMAD R31, R22, UR9, RZ ;  /* 0x00000009161f7c24 */ /* 0x000fc8000f8e02ff */
[----:B------:R-:W-:-:S03]  /*3ed0*/  IMAD R3, R12, R31, R32 ;  /* 0x0000001f0c037224 */ /* 0x000fc600078e0220 */
[----:B------:R-:W1:Y:S08]  /*3ee0*/  LDC.64 R22, c[0x0][0x418] ;  /* 0x00010600ff167b82 */ /* 0x000e700000000a00 */
[----:B------:R-:W2:Y:S01]  /*3ef0*/  LDC R34, c[0x0][0x384] ;  /* 0x0000e100ff227b82 */ /* 0x000ea20000000800 */
[----:B0-----:R-:W-:-:S05]  /*3f00*/  IMAD.WIDE R26, R3, 0x4, R24 ;  /* 0x00000004031a7825 */ /* 0x001fca00078e0218 */
[----:B------:R-:W3:Y:S02]  /*3f10*/  LDG.E R2, desc[UR6][R26.64] ;  /* 0x000000061a027981 */ /* 0x000ee4000c1e1900 */
[----:B---3--:R-:W-:Y:S01]  /*3f20*/  FSETP.GT.AND P0, PT, R2, RZ, PT ;  /* 0x000000ff0200720b */ /* 0x008fe20003f04000 */
[----:B-1----:R-:W-:-:S12]  /*3f30*/  IMAD.WIDE R2, R3, 0x4, R22 ;  /* 0x0000000403027825 */ /* 0x002fd800078e0216 */
[----:B------:R0:W-:Y:S04]  /*3f40*/  @P0 STG.E desc[UR6][R26.64], RZ ;  /* 0x000000ff1a000986 */ /* 0x0001e8000c101906 */
[----:B------:R-:W3:Y:S01]  /*3f50*/  LDG.E R30, desc[UR6][R2.64] ;  /* 0x00000006021e7981 */ /* 0x000ee2000c1e1900 */
[----:B--2---:R-:W-:-:S05]  /*3f60*/  IADD3 R31, PT, PT, R31, -0x2, R34 ;  /* 0xfffffffe1f1f7810 */ /* 0x004fca0007ffe022 */
[----:B------:R-:W-:-:S04]  /*3f70*/  IMAD R31, R12, R31, R32 ;  /* 0x0000001f0c1f7224 */ /* 0x000fc800078e0220 */
[----:B------:R-:W-:Y:S01]  /*3f80*/  IMAD.WIDE R24, R31, 0x4, R24 ;  /* 0x000000041f187825 */ /* 0x000fe200078e0218 */
[----:B---3--:R-:W-:-:S13]  /*3f90*/  FSETP.GT.AND P0, PT, R30, RZ, PT ;  /* 0x000000ff1e00720b */ /* 0x008fda0003f04000 */
[----:B------:R1:W-:Y:S04]  /*3fa0*/  @P0 STG.E desc[UR6][R2.64], RZ ;  /* 0x000000ff02000986 */ /* 0x0003e8000c101906 */
[----:B------:R-:W2:Y:S01]  /*3fb0*/  LDG.E R30, desc[UR6][R24.64] ;  /* 0x00000006181e7981 */ /* 0x000ea2000c1e1900 */
[----:B------:R-:W-:Y:S01]  /*3fc0*/  IMAD.WIDE R22, R31, 0x4, R22 ;  /* 0x000000041f167825 */ /* 0x000fe200078e0216 */
[----:B--2---:R-:W-:-:S13]  /*3fd0*/  FSETP.GEU.AND P0, PT, R30, RZ, PT ;  /* 0x000000ff1e00720b */ /* 0x004fda0003f0e000 */
[----:B------:R1:W-:Y:S04]  /*3fe0*/  @!P0 STG.E desc[UR6][R24.64], RZ ;  /* 0x000000ff18008986 */ /* 0x0003e8000c101906 */
[----:B0-----:R-:W2:Y:S02]  /*3ff0*/  LDG.E R26, desc[UR6][R22.64] ;  /* 0x00000006161a7981 */ /* 0x001ea4000c1e1900 */
[----:B--2---:R-:W-:-:S13]  /*4000*/  FSETP.GEU.AND P0, PT, R26, RZ, PT ;  /* 0x000000ff1a00720b */ /* 0x004fda0003f0e000 */
[----:B------:R1:W-:Y:S02]  /*4010*/  @!P0 STG.E desc[UR6][R22.64], RZ ;  /* 0x000000ff16008986 */ /* 0x0003e4000c101906 */
.L_x_78:
[----:B------:R-:W-:Y:S05]  /*4020*/  BSYNC.RECONVERGENT B1 ;  /* 0x0000000000017941 */ /* 0x000fea0003800200 */
.L_x_77:
[----:B------:R-:W-:Y:S05]  /*4030*/  @!P1 BRA `(.L_x_79) ;  /* 0xfffffffc002c9947 */ /* 0x000fea000383ffff */
.L_x_76:
[----:B------:R-:W-:Y:S05]  /*4040*/  BSYNC.RECONVERGENT B0 ;  /* 0x0000000000007941 */ /* 0x000fea0003800200 */
.L_x_75:
[----:B------:R-:W-:Y:S01]  /*4050*/  ISETP.GE.AND P0, PT, R13, R14, PT ;  /* 0x0000000e0d00720c */ /* 0x000fe20003f06270 */
[----:B------:R-:W0:Y:S01]  /*4060*/  LDCU UR8, c[0x0][0x388] ;  /* 0x00007100ff0877ac */ /* 0x000e220008000800 */
[----:B------:R-:W-:Y:S11]  /*4070*/  BSSY.RECONVERGENT B0, `(.L_x_80) ;  /* 0x00001ec000007945 */ /* 0x000ff60003800200 */
[----:B------:R-:W-:Y:S05]  /*4080*/  @P0 BRA `(.L_x_81) ;  /* 0x0000001c00a80947 */ /* 0x000fea0003800000 */
[----:B------:R-:W2:Y:S01]  /*4090*/  I2F.U32.RP R21, UR4 ;  /* 0x0000000400157d06 */ /* 0x000ea20008209000 */
[----:B------:R-:W-:Y:S01]  /*40a0*/  VIADD R15, R13, UR4 ;  /* 0x000000040d0f7c36 */ /* 0x000fe20008000000 */
[----:B-1----:R-:W-:Y:S01]  /*40b0*/  IADD3 R23, PT, PT, RZ, -UR4, RZ ;  /* 0x80000004ff177c10 */ /* 0x002fe2000fffe0ff */
[----:B------:R-:W1:Y:S01]  /*40c0*/  LDC.64 R26, c[0x0][0x3c0] ;  /* 0x0000f000ff1a7b82 */ /* 0x000e620000000a00 */
[----:B------:R-:W-:Y:S01]  /*40d0*/  ISETP.NE.U32.AND P2, PT, RZ, UR4, PT ;  /* 0x00000004ff007c0c */ /* 0x000fe2000bf45070 */
[----:B------:R-:W-:Y:S01]  /*40e0*/  BSSY.RECONVERGENT B1, `(.L_x_82) ;  /* 0x0000033000017945 */ /* 0x000fe20003800200 */
[----:B------:R-:W-:Y:S02]  /*40f0*/  ISETP.GE.AND P0, PT, R15, R14, PT ;  /* 0x0000000e0f00720c */ /* 0x000fe40003f06270 */
[-C--:B------:R-:W-:Y:S02]  /*4100*/  VIMNMX R0, PT, PT, R14, R15.reuse, !PT ;  /* 0x0000000f0e007248 */ /* 0x080fe40007fe0100 */
[----:B------:R-:W-:Y:S01]  /*4110*/  SEL R17, RZ, 0x1, P0 ;  /* 0x00000001ff117807 */ /* 0x000fe20000000000 */
[----:B------:R-:W3:Y:S03]  /*4120*/  LDC.64 R30, c[0x0][0x3c8] ;  /* 0x0000f200ff1e7b82 */ /* 0x000ee60000000a00 */
[----:B------:R-:W-:Y:S01]  /*4130*/  IADD3 R15, PT, PT, R0, -R15, -R17 ;  /* 0x8000000f000f7210 */ /* 0x000fe20007ffe811 */
[----:B--2---:R-:W2:Y:S01]  /*4140*/  MUFU.RCP R21, R21 ;  /* 0x0000001500157308 */ /* 0x004ea20000001000 */
[----:B------:R-:W-:Y:S01]  /*4150*/  IABS R0, R12 ;  /* 0x0000000c00007213 */ /* 0x000fe20000000000 */
[----:B--2---:R-:W-:-:S06]  /*4160*/  VIADD R2, R21, 0xffffffe ;  /* 0x0ffffffe15027836 */ /* 0x004fcc0000000000 */
[----:B------:R2:W4:Y:S02]  /*4170*/  F2I.FTZ.U32.TRUNC.NTZ R3, R2 ;  /* 0x0000000200037305 */ /* 0x000524000021f000 */
[----:B--2---:R-:W-:Y:S02]  /*4180*/  HFMA2 R2, -RZ, RZ, 0, 0 ;  /* 0x00000000ff027431 */ /* 0x004fe400000001ff */
[----:B----4-:R-:W-:-:S04]  /*4190*/  IMAD R23, R23, R3, RZ ;  /* 0x0000000317177224 */ /* 0x010fc800078e02ff */
[----:B------:R-:W-:Y:S02]  /*41a0*/  IMAD.HI.U32 R22, R3, R23, R2 ;  /* 0x0000001703167227 */ /* 0x000fe400078e0002 */
[----:B------:R-:W2:Y:S04]  /*41b0*/  I2F.RP R3, R0 ;  /* 0x0000000000037306 */ /* 0x000ea80000209400 */
[----:B------:R-:W-:-:S04]  /*41c0*/  IMAD.HI.U32 R2, R22, R15, RZ ;  /* 0x0000000f16027227 */ /* 0x000fc800078e00ff */
[----:B------:R-:W-:-:S04]  /*41d0*/  IMAD.MOV R22, RZ, RZ, -R2 ;  /* 0x000000ffff167224 */ /* 0x000fc800078e0a02 */
[----:B------:R-:W-:Y:S02]  /*41e0*/  IMAD R15, R22, UR4, R15 ;  /* 0x00000004160f7c24 */ /* 0x000fe4000f8e020f */
[----:B------:R-:W4:Y:S01]  /*41f0*/  LDC.64 R22, c[0x0][0x3d0] ;  /* 0x0000f400ff167b82 */ /* 0x000f220000000a00 */
[----:B--2---:R-:W2:Y:S02]  /*4200*/  MUFU.RCP R3, R3 ;  /* 0x0000000300037308 */ /* 0x004ea40000001000 */
[----:B------:R-:W-:-:S13]  /*4210*/  ISETP.GE.U32.AND P0, PT, R15, UR4, PT ;  /* 0x000000040f007c0c */ /* 0x000fda000bf06070 */
[----:B------:R-:W-:Y:S01]  /*4220*/  @P0 IADD3 R15, PT, PT, R15, -UR4, RZ ;  /* 0x800000040f0f0c10 */ /* 0x000fe2000fffe0ff */
[----:B------:R-:W-:Y:S01]  /*4230*/  @P0 VIADD R2, R2, 0x1 ;  /* 0x0000000102020836 */ /* 0x000fe20000000000 */
[----:B--2---:R-:W-:Y:S02]  /*4240*/  IADD3 R24, PT, PT, R3, 0xffffffe, RZ ;  /* 0x0ffffffe03187810 */ /* 0x004fe40007ffe0ff */
[----:B------:R-:W-:Y:S02]  /*4250*/  ISETP.GE.U32.AND P1, PT, R15, UR4, PT ;  /* 0x000000040f007c0c */ /* 0x000fe4000bf26070 */
[----:B------:R-:W2:Y:S11]  /*4260*/  F2I.FTZ.U32.TRUNC.NTZ R25, R24 ;  /* 0x0000001800197305 */ /* 0x000eb6000021f000 */
[----:B------:R-:W-:Y:S01]  /*4270*/  @P1 VIADD R2, R2, 0x1 ;  /* 0x0000000102021836 */ /* 0x000fe20000000000 */
[----:B------:R-:W-:Y:S01]  /*4280*/  @!P2 LOP3.LUT R2, RZ, UR4, RZ, 0x33, !PT ;  /* 0x00000004ff02ac12 */ /* 0x000fe2000f8e33ff */
[----:B--2---:R-:W-:-:S03]  /*4290*/  IMAD.MOV R21, RZ, RZ, -R25 ;  /* 0x000000ffff157224 */ /* 0x004fc600078e0a19 */
[----:B------:R-:W-:Y:S02]  /*42a0*/  IADD3 R3, PT, PT, R17, R2, RZ ;  /* 0x0000000211037210 */ /* 0x000fe40007ffe0ff */
[----:B------:R-:W-:Y:S02]  /*42b0*/  MOV R17, R13 ;  /* 0x0000000d00117202 */ /* 0x000fe40000000f00 */
[C---:B------:R-:W-:Y:S02]  /*42c0*/  LOP3.LUT R2, R3.reuse, 0x3, RZ, 0xc0, !PT ;  /* 0x0000000303027812 */ /* 0x040fe400078ec0ff */
[----:B------:R-:W-:Y:S02]  /*42d0*/  ISETP.GE.U32.AND P1, PT, R3, 0x3, PT ;  /* 0x000000030300780c */ /* 0x000fe40003f26070 */
[----:B------:R-:W-:-:S13]  /*42e0*/  ISETP.NE.AND P0, PT, R2, 0x3, PT ;  /* 0x000000030200780c */ /* 0x000fda0003f05270 */
[----:B-1-34-:R-:W-:Y:S05]  /*42f0*/  @!P0 BRA `(.L_x_83) ;  /* 0x0000000000448947 */ /* 0x01afea0003800000 */
[----:B------:R-:W-:Y:S01]  /*4300*/  VIADD R2, R3, 0x1 ;  /* 0x0000000103027836 */ /* 0x000fe20000000000 */
[----:B------:R-:W-:-:S04]  /*4310*/  MOV R17, R13 ;  /* 0x0000000d00117202 */ /* 0x000fc80000000f00 */
[----:B------:R-:W-:-:S05]  /*4320*/  LOP3.LUT R2, R2, 0x3, RZ, 0xc0, !PT ;  /* 0x0000000302027812 */ /* 0x000fca00078ec0ff */
[----:B------:R-:W-:-:S07]  /*4330*/  IMAD.MOV R15, RZ, RZ, -R2 ;  /* 0x000000ffff0f7224 */ /* 0x000fce00078e0a02 */
.L_x_84:
[----:B-1----:R-:W1:Y:S01]  /*4340*/  LDC.64 R32, c[0x0][0x3d0] ;  /* 0x0000f400ff207b82 */ /* 0x002e620000000a00 */
[----:B------:R-:W-:-:S04]  /*4350*/  IADD3 R15, PT, PT, R15, 0x1, RZ ;  /* 0x000000010f0f7810 */ /* 0x000fc80007ffe0ff */
[----:B------:R-:W-:-:S03]  /*4360*/  ISETP.NE.AND P0, PT, R15, RZ, PT ;  /* 0x000000ff0f00720c */ /* 0x000fc60003f05270 */
[----:B------:R-:W2:Y:S08]  /*4370*/  LDC.64 R34, c[0x0][0x3c0] ;  /* 0x0000f000ff227b82 */ /* 0x000eb00000000a00 */
[----:B------:R-:W3:Y:S01]  /*4380*/  LDC.64 R2, c[0x0][0x3c8] ;  /* 0x0000f200ff027b82 */ /* 0x000ee20000000a00 */
[----:B-1----:R-:W-:-:S05]  /*4390*/  IMAD.WIDE R32, R17, 0x4, R32 ;  /* 0x0000000411207825 */ /* 0x002fca00078e0220 */
[----:B------:R1:W-:Y:S01]  /*43a0*/  STG.E desc[UR6][R32.64], RZ ;  /* 0x000000ff20007986 */ /* 0x0003e2000c101906 */
[----:B--2---:R-:W-:-:S05]  /*43b0*/  IMAD.WIDE R34, R17, 0x4, R34 ;  /* 0x0000000411227825 */ /* 0x004fca00078e0222 */
[----:B------:R1:W-:Y:S01]  /*43c0*/  STG.E desc[UR6][R34.64], RZ ;  /* 0x000000ff22007986 */ /* 0x0003e2000c101906 */
[----:B---3--:R-:W-:-:S04]  /*43d0*/  IMAD.WIDE R2, R17, 0x4, R2 ;  /* 0x0000000411027825 */ /* 0x008fc800078e0202 */
[----:B------:R-:W-:Y:S01]  /*43e0*/  VIADD R17, R17, UR4 ;  /* 0x0000000411117c36 */ /* 0x000fe20008000000 */
[----:B------:R1:W-:Y:S01]  /*43f0*/  STG.E desc[UR6][R2.64], RZ ;  /* 0x000000ff02007986 */ /* 0x0003e2000c101906 */
[----:B------:R-:W-:Y:S05]  /*4400*/  @P0 BRA `(.L_x_84) ;  /* 0xfffffffc00cc0947 */ /* 0x000fea000383ffff */
.L_x_83:
[----:B0-----:R-:W-:Y:S05]  /*4410*/  BSYNC.RECONVERGENT B1 ;  /* 0x0000000000017941 */ /* 0x001fea0003800200 */
.L_x_82:
[----:B------:R-:W-:Y:S01]  /*4420*/  BSSY.RECONVERGENT B1, `(.L_x_85) ;  /* 0x0000025000017945 */ /* 0x000fe20003800200 */
[----:B------:R-:W-:Y:S01]  /*4430*/  IMAD R15, R21, R0, RZ ;  /* 0x00000000150f7224 */ /* 0x000fe200078e02ff */
[----:B-1----:R-:W-:Y:S02]  /*4440*/  MOV R3, R13 ;  /* 0x0000000d00037202 */ /* 0x002fe40000000f00 */
[----:B------:R-:W-:Y:S05]  /*4450*/  @!P1 BRA `(.L_x_86) ;  /* 0x0000000000849947 */ /* 0x000fea0003800000 */
[----:B------:R-:W-:Y:S01]  /*4460*/  BSSY.RECONVERGENT B2, `(.L_x_87) ;  /* 0x000001f000027945 */ /* 0x000fe20003800200 */
.L_x_88:
[C---:B---3--:R-:W-:Y:S02]  /*4470*/  VIADD R45, R17.reuse, UR4 ;  /* 0x00000004112d7c36 */ /* 0x048fe40008000000 */
[----:B------:R-:W-:-:S04]  /*4480*/  IMAD.WIDE R2, R17, 0x4, R22 ;  /* 0x0000000411027825 */ /* 0x000fc800078e0216 */
[C---:B------:R-:W-:Y:S01]  /*4490*/  IMAD.WIDE R36, R17.reuse, 0x4, R26 ;  /* 0x0000000411247825 */ /* 0x040fe200078e021a */
[----:B------:R0:W-:Y:S03]  /*44a0*/  STG.E desc[UR6][R2.64], RZ ;  /* 0x000000ff02007986 */ /* 0x0001e6000c101906 */
[----:B------:R-:W-:Y:S01]  /*44b0*/  IMAD.WIDE R40, R17, 0x4, R30 ;  /* 0x0000000411287825 */ /* 0x000fe200078e021e */
[C---:B------:R-:W-:Y:S01]  /*44c0*/  IADD3 R17, PT, PT, R45.reuse, UR4, RZ ;  /* 0x000000042d117c10 */ /* 0x040fe2000fffe0ff */
[----:B------:R1:W-:Y:S02]  /*44d0*/  STG.E desc[UR6][R36.64], RZ ;  /* 0x000000ff24007986 */ /* 0x0003e4000c101906 */
[C---:B------:R-:W-:Y:S02]  /*44e0*/  IMAD.WIDE R32, R45.reuse, 0x4, R22 ;  /* 0x000000042d207825 */ /* 0x040fe400078e0216 */
[----:B------:R2:W-:Y:S02]  /*44f0*/  STG.E desc[UR6][R40.64], RZ ;  /* 0x000000ff28007986 */ /* 0x0005e4000c101906 */
[----:B------:R-:W-:-:S02]  /*4500*/  IMAD.WIDE R34, R45, 0x4, R26 ;  /* 0x000000042d227825 */ /* 0x000fc400078e021a */
[----:B------:R3:W-:Y:S02]  /*4510*/  STG.E desc[UR6][R32.64], RZ ;  /* 0x000000ff20007986 */ /* 0x0007e4000c101906 */
[----:B------:R-:W-:Y:S02]  /*4520*/  IMAD.WIDE R44, R45, 0x4, R30 ;  /* 0x000000042d2c7825 */ /* 0x000fe400078e021e */
[----:B------:R3:W-:Y:S02]  /*4530*/  STG.E desc[UR6][R34.64], RZ ;  /* 0x000000ff22007986 */ /* 0x0007e4000c101906 */
[C---:B------:R-:W-:Y:S02]  /*4540*/  VIADD R21, R17.reuse, UR4 ;  /* 0x0000000411157c36 */ /* 0x040fe40008000000 */
[C---:B------:R-:W-:Y:S01]  /*4550*/  IMAD.WIDE R46, R17.reuse, 0x4, R22 ;  /* 0x00000004112e7825 */ /* 0x040fe200078e0216 */
[----:B------:R3:W-:Y:S03]  /*4560*/  STG.E desc[UR6][R44.64], RZ ;  /* 0x000000ff2c007986 */ /* 0x0007e6000c101906 */
[C---:B0-----:R-:W-:Y:S01]  /*4570*/  IMAD.WIDE R2, R17.reuse, 0x4, R26 ;  /* 0x0000000411027825 */ /* 0x041fe200078e021a */
[----:B------:R3:W-:Y:S03]  /*4580*/  STG.E desc[UR6][R46.64], RZ ;  /* 0x000000ff2e007986 */ /* 0x0007e6000c101906 */
[----:B-1----:R-:W-:Y:S01]  /*4590*/  IMAD.WIDE R36, R17, 0x4, R30 ;  /* 0x0000000411247825 */ /* 0x002fe200078e021e */
[----:B------:R3:W-:Y:S01]  /*45a0*/  STG.E desc[UR6][R2.64], RZ ;  /* 0x000000ff02007986 */ /* 0x0007e2000c101906 */
[----:B------:R-:W-:-:S02]  /*45b0*/  IADD3 R17, PT, PT, R21, UR4, RZ ;  /* 0x0000000415117c10 */ /* 0x000fc4000fffe0ff */
[----:B------:R-:W-:Y:S01]  /*45c0*/  IMAD.WIDE R38, R21, 0x4, R22 ;  /* 0x0000000415267825 */ /* 0x000fe200078e0216 */
[----:B------:R3:W-:Y:S01]  /*45d0*/  STG.E desc[UR6][R36.64], RZ ;  /* 0x000000ff24007986 */ /* 0x0007e2000c101906 */
[----:B------:R-:W-:Y:S02]  /*45e0*/  ISETP.GE.AND P0, PT, R17, R14, PT ;  /* 0x0000000e1100720c */ /* 0x000fe40003f06270 */
[C---:B--2---:R-:W-:Y:S01]  /*45f0*/  IMAD.WIDE R40, R21.reuse, 0x4, R26 ;  /* 0x0000000415287825 */ /* 0x044fe200078e021a */
[----:B------:R3:W-:Y:S03]  /*4600*/  STG.E desc[UR6][R38.64], RZ ;  /* 0x000000ff26007986 */ /* 0x0007e6000c101906 */
[----:B------:R-:W-:Y:S01]  /*4610*/  IMAD.WIDE R42, R21, 0x4, R30 ;  /* 0x00000004152a7825 */ /* 0x000fe200078e021e */
[----:B------:R3:W-:Y:S04]  /*4620*/  STG.E desc[UR6][R40.64], RZ ;  /* 0x000000ff28007986 */ /* 0x0007e8000c101906 */
[----:B------:R3:W-:Y:S02]  /*4630*/  STG.E desc[UR6][R42.64], RZ ;  /* 0x000000ff2a007986 */ /* 0x0007e4000c101906 */
[----:B------:R-:W-:Y:S05]  /*4640*/  @!P0 BRA `(.L_x_88) ;  /* 0xfffffffc00888947 */ /* 0x000fea000383ffff */
[----:B------:R-:W-:Y:S05]  /*4650*/  BSYNC.RECONVERGENT B2 ;  /* 0x0000000000027941 */ /* 0x000fea0003800200 */
.L_x_87:
[----:B---3--:R-:W-:-:S07]  /*4660*/  IMAD.MOV.U32 R3, RZ, RZ, R13 ;  /* 0x000000ffff037224 */ /* 0x008fce00078e000d */
.L_x_86:
[----:B------:R-:W-:Y:S05]  /*4670*/  BSYNC.RECONVERGENT B1 ;  /* 0x0000000000017941 */ /* 0x000fea0003800200 */
.L_x_85:
[----:B------:R-:W-:Y:S01]  /*4680*/  HFMA2 R24, -RZ, RZ, 0, 0 ;  /* 0x00000000ff187431 */ /* 0x000fe200000001ff */
[----:B------:R-:W-:Y:S04]  /*4690*/  BSSY.RECONVERGENT B1, `(.L_x_89) ;  /* 0x000007a000017945 */ /* 0x000fe80003800200 */
[----:B------:R-:W-:-:S07]  /*46a0*/  IMAD.HI.U32 R2, R25, R15, R24 ;  /* 0x0000000f19027227 */ /* 0x000fce00078e0018 */
.L_x_92:
[----:B------:R-:W-:Y:S01]  /*46b0*/  IABS R26, UR9 ;  /* 0x00000009001a7c13 */ /* 0x000fe20008000000 */
[----:B------:R-:W-:Y:S01]  /*46c0*/  UIADD3 UR5, UPT, UPT, UR8, -0x1, URZ ;  /* 0xffffffff08057890 */ /* 0x000fe2000fffe0ff */
[----:B------:R-:W-:Y:S01]  /*46d0*/  IABS R15, R12 ;  /* 0x0000000c000f7213 */ /* 0x000fe20000000000 */
[----:B------:R-:W-:Y:S01]  /*46e0*/  BSSY.RECONVERGENT B2, `(.L_x_90) ;  /* 0x0000073000027945 */ /* 0x000fe20003800200 */
        /* <DEDUP_REMOVED lines=9> */
[----:B------:R-:W-:Y:S02]  /*4780*/  @!P1 IADD3 R15, PT, PT, R15, 0x1, RZ ;  /* 0x000000010f0f9810 */ /* 0x000fe40007ffe0ff */
[----:B------:R-:W-:Y:S01]  /*4790*/  ISETP.GE.U32.AND P0, PT, R17, R0, PT ;  /* 0x000000001100720c */ /* 0x000fe20003f06070 */
[----:B0-----:R-:W-:Y:S01]  /*47a0*/  VIADD R22, R21, 0xffffffe ;  /* 0x0ffffffe15167836 */ /* 0x001fe20000000000 */
[----:B------:R-:W-:Y:S02]  /*47b0*/  LOP3.LUT R17, R3, R12, RZ, 0x3c, !PT ;  /* 0x0000000c03117212 */ /* 0x000fe400078e3cff */
[----:B------:R-:W-:Y:S01]  /*47c0*/  ISETP.NE.AND P1, PT, R12, RZ, PT ;  /* 0x000000ff0c00720c */ /* 0x000fe20003f25270 */
[----:B-1----:R0:W1:Y:S01]  /*47d0*/  F2I.FTZ.U32.TRUNC.NTZ R23, R22 ;  /* 0x0000001600177305 */ /* 0x002062000021f000 */
[----:B------:R-:W-:-:S02]  /*47e0*/  ISETP.GE.AND P2, PT, R17, RZ, PT ;  /* 0x000000ff1100720c */ /* 0x000fc40003f46270 */
[----:B------:R-:W-:-:S05]  /*47f0*/  IABS R21, UR9 ;  /* 0x0000000900157c13 */ /* 0x000fca0008000000 */
[----:B------:R-:W-:Y:S01]  /*4800*/  @P0 VIADD R15, R15, 0x1 ;  /* 0x000000010f0f0836 */ /* 0x000fe20000000000 */
[----:B0-----:R-:W-:Y:S01]  /*4810*/  MOV R22, RZ ;  /* 0x000000ff00167202 */ /* 0x001fe20000000f00 */
[----:B------:R-:W-:-:S03]  /*4820*/  IMAD.MOV R21, RZ, RZ, -R21 ;  /* 0x000000ffff157224 */ /* 0x000fc600078e0a15 */
[----:B------:R-:W-:Y:S01]  /*4830*/  MOV R24, R15 ;  /* 0x0000000f00187202 */ /* 0x000fe20000000f00 */
[----:B-1----:R-:W-:-:S03]  /*4840*/  IMAD.MOV R15, RZ, RZ, -R23 ;  /* 0x000000ffff0f7224 */ /* 0x002fc600078e0a17 */
[----:B------:R-:W-:Y:S02]  /*4850*/  @!P2 IADD3 R24, PT, PT, -R24, RZ, RZ ;  /* 0x000000ff1818a210 */ /* 0x000fe40007ffe1ff */
[----:B------:R-:W-:Y:S01]  /*4860*/  @!P1 LOP3.LUT R24, RZ, R12, RZ, 0x33, !PT ;  /* 0x0000000cff189212 */ /* 0x000fe200078e33ff */
[----:B------:R-:W-:-:S03]  /*4870*/  IMAD R15, R15, R26, RZ ;  /* 0x0000001a0f0f7224 */ /* 0x000fc600078e02ff */
[----:B------:R-:W-:Y:S01]  /*4880*/  IABS R17, R24 ;  /* 0x0000001800117213 */ /* 0x000fe20000000000 */
[----:B------:R-:W-:-:S04]  /*4890*/  IMAD.HI.U32 R15, R23, R15, R22 ;  /* 0x0000000f170f7227 */ /* 0x000fc800078e0016 */
[----:B------:R-:W-:Y:S01]  /*48a0*/  IMAD.MOV.U32 R22, RZ, RZ, R17 ;  /* 0x000000ffff167224 */ /* 0x000fe200078e0011 */
[----:B------:R-:W-:-:S03]  /*48b0*/  MOV R17, R21 ;  /* 0x0000001500117202 */ /* 0x000fc60000000f00 */
[----:B------:R-:W-:-:S04]  /*48c0*/  IMAD.HI.U32 R15, R15, R22, RZ ;  /* 0x000000160f0f7227 */ /* 0x000fc800078e00ff */
[----:B------:R-:W-:Y:S02]  /*48d0*/  IMAD R17, R15, R17, R22 ;  /* 0x000000110f117224 */ /* 0x000fe400078e0216 */
[----:B------:R-:W0:Y:S03]  /*48e0*/  LDC.64 R22, c[0x0][0x380] ;  /* 0x0000e000ff167b82 */ /* 0x000e260000000a00 */
        /* <DEDUP_REMOVED lines=13> */
[----:B0-----:R-:W-:Y:S02]  /*49c0*/  IADD3 R15, PT, PT, R23, -0x1, RZ ;  /* 0xffffffff170f7810 */ /* 0x001fe40007ffe0ff */
[----:B------:R-:W-:Y:S01]  /*49d0*/  IADD3 R3, PT, PT, R3, UR4, RZ ;  /* 0x0000000403037c10 */ /* 0x000fe2000fffe0ff */
[----:B------:R-:W-:Y:S01]  /*49e0*/  IMAD.MOV R17, RZ, RZ, -R26 ;  /* 0x000000ffff117224 */ /* 0x000fe200078e0a1a */
[----:B------:R-:W-:-:S03]  /*49f0*/  ISETP.NE.AND P0, PT, R25, RZ, PT ;  /* 0x000000ff1900720c */ /* 0x000fc60003f05270 */
[----:B------:R-:W-:Y:S02]  /*4a00*/  IMAD R21, R17, UR9, R24 ;  /* 0x0000000911157c24 */ /* 0x000fe4000f8e0218 */
[----:B------:R-:W-:-:S03]  /*4a10*/  VIADD R17, R22, 0xffffffff ;  /* 0xffffffff16117836 */ /* 0x000fc60000000000 */
[C---:B------:R-:W-:Y:S02]  /*4a20*/  ISETP.GE.AND P1, PT, R21.reuse, R15, PT ;  /* 0x0000000f1500720c */ /* 0x040fe40003f26270 */
[----:B------:R-:W-:Y:S02]  /*4a30*/  ISETP.EQ.OR P0, PT, R21, RZ, !P0 ;  /* 0x000000ff1500720c */ /* 0x000fe40004702670 */
[----:B------:R-:W-:-:S04]  /*4a40*/  ISETP.GE.OR P1, PT, R26, R17, P1 ;  /* 0x000000111a00720c */ /* 0x000fc80000f26670 */
[----:B------:R-:W-:Y:S02]  /*4a50*/  PLOP3.LUT P0, PT, P1, P0, PT, 0xf8, 0x8f ;  /* 0x00000000008f781c */ /* 0x000fe40000f01f70 */
[----:B------:R-:W-:Y:S02]  /*4a60*/  ISETP.GE.AND P1, PT, R3, R14, PT ;  /* 0x0000000e0300720c */ /* 0x000fe40003f26270 */
[----:B------:R-:W-:-:S13]  /*4a70*/  ISETP.GE.OR P0, PT, R25, UR5, P0 ;  /* 0x0000000519007c0c */ /* 0x000fda0008706670 */
[----:B------:R-:W-:Y:S05]  /*4a80*/  @P0 BRA `(.L_x_91) ;  /* 0x0000000000e00947 */ /* 0x000fea0003800000 */
[----:B------:R-:W0:Y:S01]  /*4a90*/  LDC.64 R22, c[0x0][0x3f8] ;  /* 0x0000fe00ff167b82 */ /* 0x000e220000000a00 */
[----:B------:R-:W-:-:S04]  /*4aa0*/  IMAD R21, R26, UR9, R21 ;  /* 0x000000091a157c24 */ /* 0x000fc8000f8e0215 */
[C---:B------:R-:W-:Y:S01]  /*4ab0*/  VIADD R41, R21.reuse, 0xffffffff ;  /* 0xffffffff15297836 */ /* 0x040fe20000000000 */
[----:B------:R-:W-:Y:S01]  /*4ac0*/  IADD3 R35, PT, PT, R21, UR9, RZ ;  /* 0x0000000915237c10 */ /* 0x000fe2000fffe0ff */
[C-C-:B------:R-:W-:Y:S01]  /*4ad0*/  IMAD R21, R12.reuse, R21, R25.reuse ;  /* 0x000000150c157224 */ /* 0x140fe200078e0219 */
[----:B------:R-:W1:Y:S01]  /*4ae0*/  LDC.64 R38, c[0x0][0x3c0] ;  /* 0x0000f000ff267b82 */ /* 0x000e620000000a00 */
[C-C-:B------:R-:W-:Y:S02]  /*4af0*/  IMAD R41, R12.reuse, R41, R25.reuse ;  /* 0x000000290c297224 */ /* 0x140fe400078e0219 */
[----:B------:R-:W-:Y:S02]  /*4b00*/  VIADD R29, R35, 0xffffffff ;  /* 0xffffffff231d7836 */ /* 0x000fe40000000000 */
[C-C-:B------:R-:W-:Y:S02]  /*4b10*/  IMAD R35, R12.reuse, R35, R25.reuse ;  /* 0x000000230c237224 */ /* 0x140fe400078e0219 */
[----:B------:R-:W-:-:S02]  /*4b20*/  IMAD R29, R12, R29, R25 ;  /* 0x0000001d0c1d7224 */ /* 0x000fc400078e0219 */
[----:B------:R-:W2:Y:S01]  /*4b30*/  LDC.64 R24, c[0x0][0x3a8] ;  /* 0x0000ea00ff187b82 */ /* 0x000ea20000000a00 */
[----:B0-----:R-:W-:-:S04]  /*4b40*/  IMAD.WIDE R30, R21, 0x4, R22 ;  /* 0x00000004151e7825 */ /* 0x001fc800078e0216 */
[--C-:B------:R-:W-:Y:S02]  /*4b50*/  IMAD.WIDE R26, R41, 0x4, R22.reuse ;  /* 0x00000004291a7825 */ /* 0x100fe400078e0216 */
[----:B------:R-:W3:Y:S02]  /*4b60*/  LDG.E R30, desc[UR6][R30.64] ;  /* 0x000000061e1e7981 */ /* 0x000ee4000c1e1900 */
[--C-:B------:R-:W-:Y:S02]  /*4b70*/  IMAD.WIDE R32, R35, 0x4, R22.reuse ;  /* 0x0000000423207825 */ /* 0x100fe400078e0216 */
[----:B------:R-:W3:Y:S02]  /*4b80*/  LDG.E R27, desc[UR6][R26.64] ;  /* 0x000000061a1b7981 */ /* 0x000ee4000c1e1900 */
[----:B------:R-:W-:Y:S02]  /*4b90*/  IMAD.WIDE R36, R29, 0x4, R22 ;  /* 0x000000041d247825 */ /* 0x000fe400078e0216 */
[----:B------:R-:W4:Y:S01]  /*4ba0*/  LDG.E R33, desc[UR6][R32.64] ;  /* 0x0000000620217981 */ /* 0x000f22000c1e1900 */
[----:B------:R-:W0:Y:S03]  /*4bb0*/  LDC.64 R22, c[0x0][0x3d0] ;  /* 0x0000f400ff167b82 */ /* 0x000e260000000a00 */
[----:B------:R-:W2:Y:S01]  /*4bc0*/  LDG.E R37, desc[UR6][R36.64] ;  /* 0x0000000624257981 */ /* 0x000ea2000c1e1900 */
[----:B---3--:R-:W-:Y:S01]  /*4bd0*/  FADD R34, R30, R27 ;  /* 0x0000001b1e227221 */ /* 0x008fe20000000000 */
[----:B0-----:R-:W-:-:S04]  /*4be0*/  IMAD.WIDE R30, R21, 0x4, R22 ;  /* 0x00000004151e7825 */ /* 0x001fc800078e0216 */
[----:B----4-:R-:W-:Y:S01]  /*4bf0*/  FADD R34, R34, R33 ;  /* 0x0000002122227221 */ /* 0x010fe20000000000 */
[----:B--2---:R-:W-:-:S04]  /*4c00*/  IMAD.WIDE R26, R21, 0x4, R24 ;  /* 0x00000004151a7825 */ /* 0x004fc800078e0218 */
[----:B------:R-:W-:Y:S01]  /*4c10*/  FADD R34, R34, R37 ;  /* 0x0000002522227221 */ /* 0x000fe20000000000 */
[----:B------:R-:W-:-:S04]  /*4c20*/  IMAD.WIDE R22, R41, 0x4, R24 ;  /* 0x0000000429167825 */ /* 0x000fc800078e0218 */
[----:B------:R-:W-:Y:S01]  /*4c30*/  FMUL R43, R34, 0.25 ;  /* 0x3e800000222b7820 */ /* 0x000fe20000400000 */
[----:B------:R-:W-:-:S04]  /*4c40*/  IMAD.WIDE R32, R35, 0x4, R24 ;  /* 0x0000000423207825 */ /* 0x000fc800078e0218 */
[----:B------:R1:W-:Y:S01]  /*4c50*/  STG.E desc[UR6][R30.64], R43 ;  /* 0x0000002b1e007986 */ /* 0x0003e2000c101906 */
[----:B------:R-:W-:Y:S02]  /*4c60*/  IMAD.WIDE R36, R29, 0x4, R24 ;  /* 0x000000041d247825 */ /* 0x000fe400078e0218 */
[----:B------:R-:W0:Y:S01]  /*4c70*/  LDC.64 R24, c[0x0][0x3b8] ;  /* 0x0000ee00ff187b82 */ /* 0x000e220000000a00 */
[----:B------:R-:W2:Y:S04]  /*4c80*/  LDG.E R26, desc[UR6][R26.64] ;  /* 0x000000061a1a7981 */ /* 0x000ea8000c1e1900 */
[----:B------:R-:W2:Y:S04]  /*4c90*/  LDG.E R23, desc[UR6][R22.64] ;  /* 0x0000000616177981 */ /* 0x000ea8000c1e1900 */
[----:B------:R-:W3:Y:S04]  /*4ca0*/  LDG.E R33, desc[UR6][R32.64] ;  /* 0x0000000620217981 */ /* 0x000ee8000c1e1900 */
[----:B------:R-:W4:Y:S01]  /*4cb0*/  LDG.E R37, desc[UR6][R36.64] ;  /* 0x0000000624257981 */ /* 0x000f22000c1e1900 */
[----:B-1----:R-:W-:-:S04]  /*4cc0*/  IMAD.WIDE R30, R21, 0x4, R38 ;  /* 0x00000004151e7825 */ /* 0x002fc800078e0226 */
[----:B--2---:R-:W-:Y:S01]  /*4cd0*/  FADD R34, R26, R23 ;  /* 0x000000171a227221 */ /* 0x004fe20000000000 */
[----:B0-----:R-:W-:-:S04]  /*4ce0*/  IMAD.WIDE R26, R41, 0x4, R24 ;  /* 0x00000004291a7825 */ /* 0x001fc800078e0218 */
[----:B---3--:R-:W-:Y:S01]  /*4cf0*/  FADD R34, R34, R33 ;  /* 0x0000002122227221 */ /* 0x008fe20000000000 */
[----:B------:R-:W-:-:S04]  /*4d00*/  IMAD.WIDE R22, R21, 0x4, R24 ;  /* 0x0000000415167825 */ /* 0x000fc800078e0218 */
[----:B----4-:R-:W-:Y:S01]  /*4d10*/  FADD R34, R34, R37 ;  /* 0x0000002522227221 */ /* 0x010fe20000000000 */
[----:B------:R-:W-:-:S04]  /*4d20*/  IMAD.WIDE R32, R35, 0x4, R24 ;  /* 0x0000000423207825 */ /* 0x000fc800078e0218 */
[----:B------:R-:W-:Y:S01]  /*4d30*/  FMUL R39, R34, 0.25 ;  /* 0x3e80000022277820 */ /* 0x000fe20000400000 */
[----:B------:R-:W-:Y:S01]  /*4d40*/  IMAD.WIDE R24, R29, 0x4, R24 ;  /* 0x000000041d187825 */ /* 0x000fe200078e0218 */
[----:B------:R-:W0:Y:S03]  /*4d50*/  LDC.64 R34, c[0x0][0x3c8] ;  /* 0x0000f200ff227b82 */ /* 0x000e260000000a00 */
[----:B------:R1:W-:Y:S04]  /*4d60*/  STG.E desc[UR6][R30.64], R39 ;  /* 0x000000271e007986 */ /* 0x0003e8000c101906 */
        /* <DEDUP_REMOVED lines=8> */
[----:B------:R-:W-:-:S05]  /*4df0*/  FMUL R29, R29, 0.25 ;  /* 0x3e8000001d1d7820 */ /* 0x000fca0000400000 */
[----:B------:R1:W-:Y:S02]  /*4e00*/  STG.E desc[UR6][R34.64], R29 ;  /* 0x0000001d22007986 */ /* 0x0003e4000c101906 */
.L_x_91:
[----:B------:R-:W-:Y:S05]  /*4e10*/  BSYNC.RECONVERGENT B2 ;  /* 0x0000000000027941 */ /* 0x000fea0003800200 */
.L_x_90:
[----:B------:R-:W-:Y:S05]  /*4e20*/  @!P1 BRA `(.L_x_92) ;  /* 0xfffffff800209947 */ /* 0x000fea000383ffff */
[----:B------:R-:W-:Y:S05]  /*4e30*/  BSYNC.RECONVERGENT B1 ;  /* 0x0000000000017941 */ /* 0x000fea0003800200 */
.L_x_89:
[C---:B-----5:R-:W-:Y:S01]  /*4e40*/  FMUL R0, R18.reuse, R19 ;  /* 0x0000001312007220 */ /* 0x060fe20000400000 */
[----:B------:R-:W-:Y:S01]  /*4e50*/  FMUL R2, R18, R20 ;  /* 0x0000001412027220 */ /* 0x000fe20000400000 */
[----:B-1----:R-:W-:Y:S01]  /*4e60*/  F2F.F64.F32 R28, R28 ;  /* 0x0000001c001c7310 */ /* 0x002fe20000201800 */
[----:B------:R-:W-:Y:S01]  /*4e70*/  FMUL R18, R19, R10 ;  /* 0x0000000a13127220 */ /* 0x000fe20000400000 */
[----:B------:R-:W-:Y:S01]  /*4e80*/  FMUL R19, R20, R11 ;  /* 0x0000000b14137220 */ /* 0x000fe20000400000 */
[----:B------:R-:W-:-:S05]  /*4e90*/  MOV R35, R13 ;  /* 0x0000000d00237202 */ /* 0x000fca0000000f00 */
[----:B------:R-:W0:Y:S08]  /*4ea0*/  F2F.F64.F32 R24, R0 ;  /* 0x0000000000187310 */ /* 0x000e300000201800 */
[----:B------:R-:W1:Y:S01]  /*4eb0*/  F2F.F64.F32 R22, R2 ;  /* 0x0000000200167310 */ /* 0x000e620000201800 */
[----:B0-----:R-:W-:-:S07]  /*4ec0*/  DMUL R24, R24, 0.5 ;  /* 0x3fe0000018187828 */ /* 0x001fce0000000000 */
[----:B------:R0:W2:Y:S01]  /*4ed0*/  F2F.F64.F32 R26, R8 ;  /* 0x00000008001a7310 */ /* 0x0000a20000201800 */
[----:B-1----:R-:W-:-:S11]  /*4ee0*/  DMUL R22, R22, 0.5 ;  /* 0x3fe0000016167828 */ /* 0x002fd60000000000 */
.L_x_107:
[-C--:B------:R-:W-:Y:S01]  /*4ef0*/  IABS R20, R12.reuse ;  /* 0x0000000c00147213 */ /* 0x080fe20000000000 */
[----:B-1----:R-:W1:Y:S01]  /*4f00*/  LDCU UR5, c[0x0][0x388] ;  /* 0x00007100ff0577ac */ /* 0x002e620008000800 */
[----:B------:R-:W-:Y:S01]  /*4f10*/  IABS R32, R35 ;  /* 0x0000002300207213 */ /* 0x000fe20000000000 */
[----:B------:R-:W-:Y:S01]  /*4f20*/  BSSY.RECONVERGENT B3, `(.L_x_93) ;  /* 0x00000fd000037945 */ /* 0x000fe20003800200 */
[----:B------:R-:W3:Y:S01]  /*4f30*/  I2F.RP R21, R20 ;  /* 0x0000001400157306 */ /* 0x000ee20000209400 */
[----:B------:R-:W-:Y:S02]  /*4f40*/  IABS R0, UR9 ;  /* 0x0000000900007c13 */ /* 0x000fe40008000000 */
[----:B------:R-:W-:-:S05]  /*4f50*/  IABS R33, R12 ;  /* 0x0000000c00217213 */ /* 0x000fca0000000000 */
[----:B---3--:R-:W3:Y:S01]  /*4f60*/  MUFU.RCP R21, R21 ;  /* 0x0000001500157308 */ /* 0x008ee20000001000 */
[----:B-1----:R-:W-:Y:S01]  /*4f70*/  UIADD3 UR5, UPT, UPT, UR5, -0x1, URZ ;  /* 0xffffffff05057890 */ /* 0x002fe2000fffe0ff */
[----:B---3--:R-:W-:Y:S02]  /*4f80*/  VIADD R2, R21, 0xffffffe ;  /* 0x0ffffffe15027836 */ /* 0x008fe40000000000 */
[----:B------:R-:W-:-:S04]  /*4f90*/  IMAD.MOV R21, RZ, RZ, -R33 ;  /* 0x000000ffff157224 */ /* 0x000fc800078e0a21 */
[----:B------:R1:W3:Y:S02]  /*4fa0*/  F2I.FTZ.U32.TRUNC.NTZ R3, R2 ;  /* 0x0000000200037305 */ /* 0x0002e4000021f000 */
[----:B-1----:R-:W-:Y:S01]  /*4fb0*/  IMAD.MOV.U32 R2, RZ, RZ, RZ ;  /* 0x000000ffff027224 */ /* 0x002fe200078e00ff */
[----:B---3--:R-:W-:-:S05]  /*4fc0*/  IADD3 R31, PT, PT, RZ, -R3, RZ ;  /* 0x80000003ff1f7210 */ /* 0x008fca0007ffe0ff */
[----:B------:R-:W-:-:S04]  /*4fd0*/  IMAD R31, R31, R20, RZ ;  /* 0x000000141f1f7224 */ /* 0x000fc800078e02ff */
[----:B------:R-:W-:Y:S01]  /*4fe0*/  IMAD.HI.U32 R30, R3, R31, R2 ;  /* 0x0000001f031e7227 */ /* 0x000fe200078e0002 */
[----:B------:R-:W-:Y:S01]  /*4ff0*/  MOV R3, R32 ;  /* 0x0000002000037202 */ /* 0x000fe20000000f00 */
[----:B------:R-:W1:Y:S04]  /*5000*/  I2F.RP R31, R0 ;  /* 0x00000000001f7306 */ /* 0x000e680000209400 */
[----:B------:R-:W-:-:S04]  /*5010*/  IMAD.HI.U32 R2, R30, R3, RZ ;  /* 0x000000031e027227 */ /* 0x000fc800078e00ff */
[----:B------:R-:W-:-:S05]  /*5020*/  IMAD R3, R2, R21, R3 ;  /* 0x0000001502037224 */ /* 0x000fca00078e0203 */
[----:B------:R-:W-:Y:S01]  /*5030*/  ISETP.GT.U32.AND P1, PT, R20, R3, PT ;  /* 0x000000031400720c */ /* 0x000fe20003f24070 */
[----:B-1----:R-:W1:-:S12]  /*5040*/  MUFU.RCP R31, R31 ;  /* 0x0000001f001f7308 */ /* 0x002e580000001000 */
[-C--:B------:R-:W-:Y:S02]  /*5050*/  @!P1 IADD3 R3, PT, PT, R3, -R20.reuse, RZ ;  /* 0x8000001403039210 */ /* 0x080fe40007ffe0ff */
[----:B------:R-:W-:Y:S02]  /*5060*/  @!P1 IADD3 R2, PT, PT, R2, 0x1, RZ ;  /* 0x0000000102029810 */ /* 0x000fe40007ffe0ff */
[----:B------:R-:W-:Y:S01]  /*5070*/  ISETP.GE.U32.AND P0, PT, R3, R20, PT ;  /* 0x000000140300720c */ /* 0x000fe20003f06070 */
[----:B-1----:R-:W-:Y:S01]  /*5080*/  VIADD R30, R31, 0xffffffe ;  /* 0x0ffffffe1f1e7836 */ /* 0x002fe20000000000 */
[----:B------:R-:W-:Y:S02]  /*5090*/  LOP3.LUT R20, R35, R12, RZ, 0x3c, !PT ;  /* 0x0000000c23147212 */ /* 0x000fe400078e3cff */
[----:B------:R-:W-:Y:S01]  /*50a0*/  ISETP.NE.AND P1, PT, R12, RZ, PT ;  /* 0x000000ff0c00720c */ /* 0x000fe20003f25270 */
[----:B------:R-:W1:Y:S01]  /*50b0*/  F2I.FTZ.U32.TRUNC.NTZ R3, R30 ;  /* 0x0000001e00037305 */ /* 0x000e62000021f000 */
[----:B------:R-:W-:-:S07]  /*50c0*/  ISETP.GE.AND P2, PT, R20, RZ, PT ;  /* 0x000000ff1400720c */ /* 0x000fce0003f46270 */
[----:B------:R-:W-:-:S05]  /*50d0*/  @P0 VIADD R2, R2, 0x1 ;  /* 0x0000000102020836 */ /* 0x000fca0000000000 */
[----:B------:R-:W-:Y:S02]  /*50e0*/  MOV R21, R2 ;  /* 0x0000000200157202 */ /* 0x000fe40000000f00 */
[----:B------:R-:W-:Y:S01]  /*50f0*/  IABS R2, UR9 ;  /* 0x0000000900027c13 */ /* 0x000fe20008000000 */
[----:B-1----:R-:W-:Y:S01]  /*5100*/  IMAD.MOV R31, RZ, RZ, -R3 ;  /* 0x000000ffff1f7224 */ /* 0x002fe200078e0a03 */
[----:B------:R-:W-:Y:S02]  /*5110*/  @!P2 IADD3 R21, PT, PT, -R21, RZ, RZ ;  /* 0x000000ff1515a210 */ /* 0x000fe40007ffe1ff */
[----:B------:R-:W-:Y:S01]  /*5120*/  @!P1 LOP3.LUT R21, RZ, R12, RZ, 0x33, !PT ;  /* 0x0000000cff159212 */ /* 0x000fe200078e33ff */
[----:B------:R-:W-:Y:S01]  /*5130*/  IMAD.MOV R30, RZ, RZ, -R2 ;  /* 0x000000ffff1e7224 */ /* 0x000fe200078e0a02 */
[----:B------:R-:W-:Y:S01]  /*5140*/  MOV R2, RZ ;  /* 0x000000ff00027202 */ /* 0x000fe20000000f00 */
        /* <DEDUP_REMOVED lines=13> */
[----:B------:R-:W-:Y:S02]  /*5220*/  ISETP.GE.AND P2, PT, R0, RZ, PT ;  /* 0x000000ff0000720c */ /* 0x000fe40003f46270 */
[----:B------:R-:W-:-:S05]  /*5230*/  IADD3 R0, PT, PT, -R21, RZ, RZ ;  /* 0x000000ff15007210 */ /* 0x000fca0007ffe1ff */
[----:B------:R-:W-:Y:S02]  /*5240*/  @P0 VIADD R2, R2, 0x1 ;  /* 0x0000000102020836 */ /* 0x000fe40000000000 */
[----:B------:R-:W-:-:S03]  /*5250*/  IMAD R0, R12, R0, R35 ;  /* 0x000000000c007224 */ /* 0x000fc600078e0223 */
[----:B------:R-:W-:Y:S02]  /*5260*/  MOV R20, R2 ;  /* 0x0000000200147202 */ /* 0x000fe40000000f00 */
[----:B------:R-:W-:-:S03]  /*5270*/  ISETP.NE.AND P0, PT, R0, RZ, PT ;  /* 0x000000ff0000720c */ /* 0x000fc60003f05270 */
[----:B------:R-:W-:Y:S01]  /*5280*/  @!P2 IMAD.MOV R20, RZ, RZ, -R20 ;  /* 0x000000ffff14a224 */ /* 0x000fe200078e0a14 */
[----:B------:R-:W-:-:S05]  /*5290*/  @!P1 LOP3.LUT R20, RZ, UR9, RZ, 0x33, !PT ;  /* 0x00000009ff149c12 */ /* 0x000fca000f8e33ff */
[----:B------:R-:W-:-:S04]  /*52a0*/  IMAD.MOV R2, RZ, RZ, -R20 ;  /* 0x000000ffff027224 */ /* 0x000fc800078e0a14 */
[----:B------:R-:W-:-:S05]  /*52b0*/  IMAD R2, R2, UR9, R21 ;  /* 0x0000000902027c24 */ /* 0x000fca000f8e0215 */
[C---:B------:R-:W-:Y:S02]  /*52c0*/  ISETP.GE.AND P1, PT, R2.reuse, R15, PT ;  /* 0x0000000f0200720c */ /* 0x040fe40003f26270 */
[----:B------:R-:W-:Y:S02]  /*52d0*/  ISETP.EQ.OR P0, PT, R2, RZ, !P0 ;  /* 0x000000ff0200720c */ /* 0x000fe40004702670 */
[----:B------:R-:W-:-:S04]  /*52e0*/  ISETP.GE.OR P1, PT, R20, R17, P1 ;  /* 0x000000111400720c */ /* 0x000fc80000f26670 */
[----:B------:R-:W-:-:S04]  /*52f0*/  PLOP3.LUT P0, PT, P1, P0, PT, 0xf8, 0x8f ;  /* 0x00000000008f781c */ /* 0x000fc80000f01f70 */
[----:B------:R-:W-:-:S13]  /*5300*/  ISETP.GE.OR P0, PT, R0, UR5, P0 ;  /* 0x0000000500007c0c */ /* 0x000fda0008706670 */
[----:B------:R-:W-:Y:S05]  /*5310*/  @P0 BRA `(.L_x_94) ;  /* 0x0000000800f40947 */ /* 0x000fea0003800000 */
[----:B------:R-:W1:Y:S01]  /*5320*/  LDC.64 R32, c[0x0][0x390] ;  /* 0x0000e400ff207b82 */ /* 0x000e620000000a00 */
[----:B------:R-:W-:-:S04]  /*5330*/  IMAD R31, R20, UR9, R2 ;  /* 0x00000009141f7c24 */ /* 0x000fc8000f8e0202 */
[C-C-:B------:R-:W-:Y:S01]  /*5340*/  IMAD R34, R12.reuse, R31, R0.reuse ;  /* 0x0000001f0c227224 */ /* 0x140fe200078e0200 */
[----:B------:R-:W-:Y:S02]  /*5350*/  IADD3 R41, PT, PT, R31, UR9, RZ ;  /* 0x000000091f297c10 */ /* 0x000fe4000fffe0ff */
[----:B------:R-:W3:Y:S03]  /*5360*/  LDC.64 R2, c[0x0][0x3a0] ;  /* 0x0000e800ff027b82 */ /* 0x000ee60000000a00 */
[----:B------:R-:W-:-:S05]  /*5370*/  IMAD R41, R12, R41, R0 ;  /* 0x000000290c297224 */ /* 0x000fca00078e0200 */
[----:B------:R-:W4:Y:S08]  /*5380*/  LDC.64 R30, c[0x0][0x3c0] ;  /* 0x0000f000ff1e7b82 */ /* 0x000f300000000a00 */
[----:B------:R-:W5:Y:S01]  /*5390*/  LDC.64 R20, c[0x0][0x3f0] ;  /* 0x0000fc00ff147b82 */ /* 0x000f620000000a00 */
[----:B-1----:R-:W-:-:S04]  /*53a0*/  IMAD.WIDE R36, R34, 0x4, R32 ;  /* 0x0000000422247825 */ /* 0x002fc800078e0220 */
[----:B------:R-:W-:Y:S02]  /*53b0*/  IMAD.WIDE R32, R41, 0x4, R32 ;  /* 0x0000000429207825 */ /* 0x000fe400078e0220 */
[----:B------:R-:W2:Y:S04]  /*53c0*/  LDG.E R36, desc[UR6][R36.64] ;  /* 0x0000000624247981 */ /* 0x000ea8000c1e1900 */
[----:B------:R-:W2:Y:S01]  /*53d0*/  LDG.E R33, desc[UR6][R32.64] ;  /* 0x0000000620217981 */ /* 0x000ea2000c1e1900 */
[----:B---3--:R-:W-:-:S04]  /*53e0*/  IMAD.WIDE R38, R34, 0x4, R2 ;  /* 0x0000000422267825 */ /* 0x008fc800078e0202 */
[C---:B----4-:R-:W-:Y:S02]  /*53f0*/  IMAD.WIDE R42, R34.reuse, 0x4, R30 ;  /* 0x00000004222a7825 */ /* 0x050fe400078e021e */
[----:B------:R-:W3:Y:S04]  /*5400*/  LDG.E R39, desc[UR6][R38.64] ;  /* 0x0000000626277981 */ /* 0x000ee8000c1e1900 */
[----:B------:R-:W4:Y:S01]  /*5410*/  LDG.E R43, desc[UR6][R42.64] ;  /* 0x000000062a2b7981 */ /* 0x000f22000c1e1900 */
[----:B-----5:R-:W-:-:S05]  /*5420*/  IMAD.WIDE R20, R34, 0x4, R20 ;  /* 0x0000000422147825 */ /* 0x020fca00078e0214 */
[----:B------:R-:W5:Y:S01]  /*5430*/  LDG.E R2, desc[UR6][R20.64] ;  /* 0x0000000614027981 */ /* 0x000f62000c1e1900 */
[----:B------:R-:W1:Y:S01]  /*5440*/  MUFU.RCP R0, UR11 ;  /* 0x0000000b00007d08 */ /* 0x000e620008001000 */
[----:B------:R-:W-:Y:S01]  /*5450*/  IMAD.U32 R45, RZ, RZ, UR11 ;  /* 0x0000000bff2d7e24 */ /* 0x000fe2000f8e00ff */
[----:B------:R-:W-:Y:S01]  /*5460*/  BSSY.RECONVERGENT B4, `(.L_x_95) ;  /* 0x0000015000047945 */ /* 0x000fe20003800200 */
[----:B--2---:R-:W-:-:S06]  /*5470*/  FADD R30, R36, R33 ;  /* 0x00000021241e7221 */ /* 0x004fcc0000000000 */
[----:B------:R-:W2:Y:S01]  /*5480*/  F2F.F64.F32 R30, R30 ;  /* 0x0000001e001e7310 */ /* 0x000ea20000201800 */
[----:B---3--:R-:W-:Y:S01]  /*5490*/  FMUL R40, R10, R39 ;  /* 0x000000270a287220 */ /* 0x008fe20000400000 */
[----:B----4-:R-:W-:Y:S01]  /*54a0*/  FMUL R42, R18, R43 ;  /* 0x0000002b122a7220 */ /* 0x010fe20000400000 */
[----:B-1----:R-:W-:-:S05]  /*54b0*/  FFMA R39, R0, -R45, 1 ;  /* 0x3f80000000277423 */ /* 0x002fca000000082d */
[----:B------:R-:W-:Y:S01]  /*54c0*/  F2F.F64.F32 R32, R40 ;  /* 0x0000002800207310 */ /* 0x000fe20000201800 */
[----:B--2---:R-:W-:-:S07]  /*54d0*/  DMUL R36, R30, -0.5 ;  /* 0xbfe000001e247828 */ /* 0x004fce0000000000 */
[----:B-----5:R-:W1:Y:S01]  /*54e0*/  F2F.F64.F32 R2, R2 ;  /* 0x0000000200027310 */ /* 0x020e620000201800 */
[----:B------:R-:W-:-:S07]  /*54f0*/  FFMA R0, R0, R39, R0 ;  /* 0x0000002700007223 */ /* 0x000fce0000000000 */
[----:B------:R-:W2:Y:S01]  /*5500*/  FCHK P0, R42, UR11 ;  /* 0x0000000b2a007d02 */ /* 0x000ea20008000000 */
[----:B------:R-:W-:Y:S01]  /*5510*/  DMUL R36, R26, R36 ;  /* 0x000000241a247228 */ /* 0x000fe20000000000 */
[----:B------:R-:W-:-:S04]  /*5520*/  FFMA R39, R0, R42, RZ ;  /* 0x0000002a00277223 */ /* 0x000fc800000000ff */
[----:B------:R-:W-:-:S03]  /*5530*/  FFMA R38, R39, -UR11, R42 ;  /* 0x8000000b27267c23 */ /* 0x000fc6000800002a */
[----:B-1----:R-:W-:Y:S01]  /*5540*/  DFMA R32, R36, R2, -R32 ;  /* 0x000000022420722b */ /* 0x002fe20000000820 */
[----:B------:R-:W-:Y:S01]  /*5550*/  FFMA R0, R0, R38, R39 ;  /* 0x0000002600007223 */ /* 0x000fe20000000027 */
[----:B--2---:R-:W-:Y:S09]  /*5560*/  @!P0 BRA `(.L_x_96) ;  /* 0x0000000000108947 */ /* 0x004ff20003800000 */
[----:B------:R-:W-:Y:S01]  /*5570*/  MOV R3, R42 ;  /* 0x0000002a00037202 */ /* 0x000fe20000000f00 */
[----:B------:R-:W-:Y:S01]  /*5580*/  IMAD.U32 R0, RZ, RZ, UR11 ;  /* 0x0000000bff007e24 */ /* 0x000fe2000f8e00ff */
[----:B------:R-:W-:-:S07]  /*5590*/  MOV R2, 0x55b0 ;  /* 0x000055b000027802 */ /* 0x000fce0000000f00 */
[----:B0-----:R-:W-:Y:S05]  /*55a0*/  CALL.REL.NOINC `($__internal_2_$__cuda_sm3x_div_rn_noftz_f32_slowpath) ;  /* 0x0000004400ac7944 */ /* 0x001fea0003c00000 */
.L_x_96:
[----:B------:R-:W-:Y:S05]  /*55b0*/  BSYNC.RECONVERGENT B4 ;  /* 0x0000000000047941 */ /* 0x000fea0003800200 */
.L_x_95:
[----:B------:R-:W-:Y:S01]  /*55c0*/  FMUL R2, R4, UR11 ;  /* 0x0000000b04027c20 */ /* 0x000fe20008400000 */
[----:B------:R-:W-:Y:S01]  /*55d0*/  MOV R36, 0x1 ;  /* 0x0000000100247802 */ /* 0x000fe20000000f00 */
[----:B------:R-:W-:Y:S01]  /*55e0*/  DMUL R48, R24, R30 ;  /* 0x0000001e18307228 */ /* 0x000fe20000000000 */
[----:B------:R-:W1:Y:S01]  /*55f0*/  F2F.F64.F32 R50, R0 ;  /* 0x0000000000327310 */ /* 0x000e620000201800 */
[----:B------:R-:W-:Y:S01]  /*5600*/  FMUL R2, R2, UR11 ;  /* 0x0000000b02027c20 */ /* 0x000fe20008400000 */
[----:B------:R-:W-:Y:S06]  /*5610*/  BSSY.RECONVERGENT B2, `(.L_x_97) ;  /* 0x0000014000027945 */ /* 0x000fec0003800200 */
[----:B------:R-:W2:Y:S01]  /*5620*/  F2F.F64.F32 R2, R2 ;  /* 0x0000000200027310 */ /* 0x000ea20000201800 */
[----:B------:R-:W-:Y:S01]  /*5630*/  FSETP.GEU.AND P1, PT, |R49|, 6.5827683646048100446e-37, PT ;  /* 0x036000003100780b */ /* 0x000fe20003f2e200 */
[----:B-1----:R-:W-:-:S06]  /*5640*/  DADD R50, R32, R50 ;  /* 0x0000000020327229 */ /* 0x002fcc0000000032 */
[----:B--2---:R-:W1:Y:S02]  /*5650*/  MUFU.RCP64H R37, R3 ;  /* 0x0000000300257308 */ /* 0x004e640000001800 */
[----:B-1----:R-:W-:-:S08]  /*5660*/  DFMA R38, -R2, R36, 1 ;  /* 0x3ff000000226742b */ /* 0x002fd00000000124 */
        /* <DEDUP_REMOVED lines=11> */
[----:B0-----:R-:W-:Y:S05]  /*5720*/  CALL.REL.NOINC `($__internal_1_$__cuda_sm20_div_rn_f64_full) ;  /* 0x0000003c00cc7944 */ /* 0x001fea0003c00000 */
[----:B------:R-:W-:Y:S01]  /*5730*/  IMAD.MOV.U32 R36, RZ, RZ, R2 ;  /* 0x000000ffff247224 */ /* 0x000fe200078e0002 */
[----:B------:R-:W-:-:S07]  /*5740*/  MOV R37, R3 ;  /* 0x0000000300257202 */ /* 0x000fce0000000f00 */
.L_x_98:
[----:B------:R-:W-:Y:S05]  /*5750*/  BSYNC.RECONVERGENT B2 ;  /* 0x0000000000027941 */ /* 0x000fea0003800200 */
.L_x_97:
[----:B------:R-:W1:Y:S02]  /*5760*/  LDC.64 R30, c[0x0][0x3d0] ;  /* 0x0000f400ff1e7b82 */ /* 0x000e640000000a00 */
[----:B-1----:R-:W-:-:S05]  /*5770*/  IMAD.WIDE R30, R34, 0x4, R30 ;  /* 0x00000004221e7825 */ /* 0x002fca00078e021e */
[----:B------:R-:W2:Y:S01]  /*5780*/  LDG.E R38, desc[UR6][R30.64] ;  /* 0x000000061e267981 */ /* 0x000ea2000c1e1900 */
[----:B------:R-:W1:Y:S01]  /*5790*/  MUFU.RCP64H R3, R29 ;  /* 0x0000001d00037308 */ /* 0x000e620000001800 */
[----:B------:R-:W-:Y:S01]  /*57a0*/  IMAD.MOV.U32 R2, RZ, RZ, 0x1 ;  /* 0x00000001ff027424 */ /* 0x000fe200078e00ff */
[----:B------:R-:W-:Y:S05]  /*57b0*/  BSSY.RECONVERGENT B2, `(.L_x_99) ;  /* 0x0000013000027945 */ /* 0x000fea0003800200 */
[----:B-1----:R-:W-:-:S08]  /*57c0*/  DFMA R32, -R28, R2, 1 ;  /* 0x3ff000001c20742b */ /* 0x002fd00000000102 */
[----:B------:R-:W-:-:S08]  /*57d0*/  DFMA R32, R32, R32, R32 ;  /* 0x000000202020722b */ /* 0x000fd00000000020 */
[----:B------:R-:W-:-:S08]  /*57e0*/  DFMA R32, R2, R32, R2 ;  /* 0x000000200220722b */ /* 0x000fd00000000002 */
[----:B------:R-:W-:-:S08]  /*57f0*/  DFMA R2, -R28, R32, 1 ;  /* 0x3ff000001c02742b */ /* 0x000fd00000000120 */
[----:B------:R-:W-:Y:S01]  /*5800*/  DFMA R2, R32, R2, R32 ;  /* 0x000000022002722b */ /* 0x000fe20000000020 */
[----:B--2---:R-:W1:Y:S02]  /*5810*/  F2F.F64.F32 R38, R38 ;  /* 0x0000002600267310 */ /* 0x004e640000201800 */
[----:B-1----:R-:W-:-:S08]  /*5820*/  DFMA R48, R38, R36, R50 ;  /* 0x000000242630722b */ /* 0x002fd00000000032 */
[----:B------:R-:W-:Y:S02]  /*5830*/  DMUL R36, R2, R48 ;  /* 0x0000003002247228 */ /* 0x000fe40000000000 */
[----:B------:R-:W-:-:S06]  /*5840*/  FSETP.GEU.AND P1, PT, |R49|, 6.5827683646048100446e-37, PT ;  /* 0x036000003100780b */ /* 0x000fcc0003f2e200 */
        /* <DEDUP_REMOVED lines=8> */
[----:B0-----:R-:W-:Y:S05]  /*58d0*/  CALL.REL.NOINC `($__internal_1_$__cuda_sm20_div_rn_f64_full) ;  /* 0x0000003c00607944 */ /* 0x001fea0003c00000 */
.L_x_100:
[----:B------:R-:W-:Y:S05]  /*58e0*/  BSYNC.RECONVERGENT B2 ;  /* 0x0000000000027941 */ /* 0x000fea0003800200 */
.L_x_99:
[----:B------:R-:W1:Y:S01]  /*58f0*/  LDC.64 R32, c[0x0][0x398] ;  /* 0x0000e600ff207b82 */ /* 0x000e620000000a00 */
[----:B------:R2:W3:Y:S07]  /*5900*/  F2F.F32.F64 R47, R2 ;  /* 0x00000002002f7310 */ /* 0x0004ee0000301000 */
[----:B------:R-:W4:Y:S08]  /*5910*/  LDC.64 R38, c[0x0][0x400] ;  /* 0x00010000ff267b82 */ /* 0x000f300000000a00 */
[----:B--2---:R-:W2:Y:S01]  /*5920*/  LDC.64 R2, c[0x0][0x3b0] ;  /* 0x0000ec00ff027b82 */ /* 0x004ea20000000a00 */
[----:B-1----:R-:W-:-:S04]  /*5930*/  IMAD.WIDE R36, R34, 0x4, R32 ;  /* 0x0000000422247825 */ /* 0x002fc800078e0220 */
[----:B------:R-:W-:-:S03]  /*5940*/  IMAD.WIDE R40, R41, 0x4, R32 ;  /* 0x0000000429287825 */ /* 0x000fc600078e0220 */
[----:B------:R-:W1:Y:S01]  /*5950*/  LDC.64 R32, c[0x0][0x3c8] ;  /* 0x0000f200ff207b82 */ /* 0x000e620000000a00 */
[----:B----4-:R-:W-:-:S05]  /*5960*/  IMAD.WIDE R38, R34, 0x4, R38 ;  /* 0x0000000422267825 */ /* 0x010fca00078e0226 */
[----:B---3--:R3:W-:Y:S04]  /*5970*/  STG.E desc[UR6][R38.64], R47 ;  /* 0x0000002f26007986 */ /* 0x0087e8000c101906 */
[----:B------:R-:W4:Y:S04]  /*5980*/  LDG.E R36, desc[UR6][R36.64] ;  /* 0x0000000624247981 */ /* 0x000f28000c1e1900 */
[----:B------:R-:W4:Y:S01]  /*5990*/  LDG.E R41, desc[UR6][R40.64] ;  /* 0x0000000628297981 */ /* 0x000f22000c1e1900 */
[----:B--2---:R-:W-:-:S03]  /*59a0*/  IMAD.WIDE R42, R34, 0x4, R2 ;  /* 0x00000004222a7825 */ /* 0x004fc600078e0202 */
[----:B------:R-:W2:Y:S04]  /*59b0*/  LDG.E R46, desc[UR6][R20.64] ;  /* 0x00000006142e7981 */ /* 0x000ea8000c1e1900 */
[----:B------:R-:W5:Y:S01]  /*59c0*/  LDG.E R42, desc[UR6][R42.64] ;  /* 0x000000062a2a7981 */ /* 0x000f62000c1e1900 */
[----:B-1----:R-:W-:-:S06]  /*59d0*/  IMAD.WIDE R44, R34, 0x4, R32 ;  /* 0x00000004222c7825 */ /* 0x002fcc00078e0220 */
[----:B------:R-:W3:Y:S01]  /*59e0*/  LDG.E R44, desc[UR6][R44.64] ;  /* 0x000000062c2c7981 */ /* 0x000ee2000c1e1900 */
[----:B------:R-:W1:Y:S01]  /*59f0*/  MUFU.RCP R0, UR12 ;  /* 0x0000000c00007d08 */ /* 0x000e620008001000 */
[----:B------:R-:W-:Y:S07]  /*5a00*/  BSSY.RECONVERGENT B4, `(.L_x_101) ;  /* 0x0000017000047945 */ /* 0x000fee0003800200 */
[----:B------:R-:W-:Y:S01]  /*5a10*/  F2F.F64.F32 R2, R9 ;  /* 0x0000000900027310 */ /* 0x000fe20000201800 */
[----:B----4-:R-:W-:Y:S01]  /*5a20*/  FADD R32, R36, R41 ;  /* 0x0000002924207221 */ /* 0x010fe20000000000 */
[----:B------:R-:W-:-:S06]  /*5a30*/  MOV R41, UR12 ;  /* 0x0000000c00297c02 */ /* 0x000fcc0008000f00 */
[----:B--2---:R-:W-:Y:S01]  /*5a40*/  F2F.F64.F32 R36, R46 ;  /* 0x0000002e00247310 */ /* 0x004fe20000201800 */
[----:B-1----:R-:W-:Y:S01]  /*5a50*/  FFMA R41, R0, -R41, 1 ;  /* 0x3f80000000297423 */ /* 0x002fe20000000829 */
[----:B-----5:R-:W-:-:S03]  /*5a60*/  FMUL R40, R11, R42 ;  /* 0x0000002a0b287220 */ /* 0x020fc60000400000 */
[----:B------:R-:W-:-:S03]  /*5a70*/  FFMA R0, R0, R41, R0 ;  /* 0x0000002900007223 */ /* 0x000fc60000000000 */
[----:B------:R-:W1:Y:S01]  /*5a80*/  F2F.F64.F32 R32, R32 ;  /* 0x0000002000207310 */ /* 0x000e620000201800 */
[----:B---3--:R-:W-:-:S07]  /*5a90*/  FMUL R44, R19, R44 ;  /* 0x0000002c132c7220 */ /* 0x008fce0000400000 */
[----:B------:R-:W2:Y:S01]  /*5aa0*/  F2F.F64.F32 R20, R40 ;  /* 0x0000002800147310 */ /* 0x000ea20000201800 */
[----:B-1----:R-:W-:-:S07]  /*5ab0*/  DMUL R38, R32, 0.5 ;  /* 0x3fe0000020267828 */ /* 0x002fce0000000000 */
[----:B------:R-:W1:Y:S01]  /*5ac0*/  FCHK P0, R44, UR12 ;  /* 0x0000000c2c007d02 */ /* 0x000e620008000000 */
[----:B------:R-:W-:Y:S01]  /*5ad0*/  DMUL R2, R2, R38 ;  /* 0x0000002602027228 */ /* 0x000fe20000000000 */
[----:B------:R-:W-:-:S04]  /*5ae0*/  FFMA R39, R0, R44, RZ ;  /* 0x0000002c00277223 */ /* 0x000fc800000000ff */
[----:B------:R-:W-:-:S03]  /*5af0*/  FFMA R38, R39, -UR12, R44 ;  /* 0x8000000c27267c23 */ /* 0x000fc6000800002c */
[----:B--2---:R-:W-:Y:S01]  /*5b00*/  DFMA R20, R2, R36, -R20 ;  /* 0x000000240214722b */ /* 0x004fe20000000814 */
[----:B------:R-:W-:Y:S01]  /*5b10*/  FFMA R0, R0, R38, R39 ;  /* 0x0000002600007223 */ /* 0x000fe20000000027 */
[----:B-1----:R-:W-:Y:S09]  /*5b20*/  @!P0 BRA `(.L_x_102) ;  /* 0x0000000000108947 */ /* 0x002ff20003800000 */
[----:B------:R-:W-:Y:S01]  /*5b30*/  IMAD.MOV.U32 R3, RZ, RZ, R44 ;  /* 0x000000ffff037224 */ /* 0x000fe200078e002c */
[----:B------:R-:W-:Y:S02]  /*5b40*/  MOV R0, UR12 ;  /* 0x0000000c00007c02 */ /* 0x000fe40008000f00 */
[----:B------:R-:W-:-:S07]  /*5b50*/  MOV R2, 0x5b70 ;  /* 0x00005b7000027802 */ /* 0x000fce0000000f00 */
[----:B0-----:R-:W-:Y:S05]  /*5b60*/  CALL.REL.NOINC `($__internal_2_$__cuda_sm3x_div_rn_noftz_f32_slowpath) ;  /* 0x00000040003c7944 */ /* 0x001fea0003c00000 */
.L_x_102:
[----:B------:R-:W-:Y:S05]  /*5b70*/  BSYNC.RECONVERGENT B4 ;  /* 0x0000000000047941 */ /* 0x000fea0003800200 */
.L_x_101:
[----:B------:R1:W2:Y:S01]  /*5b80*/  LDG.E R40, desc[UR6][R30.64] ;  /* 0x000000061e287981 */ /* 0x0002a2000c1e1900 */
[----:B------:R-:W-:Y:S01]  /*5b90*/  FMUL R2, R5, UR12 ;  /* 0x0000000c05027c20 */ /* 0x000fe20008400000 */
[----:B------:R-:W-:Y:S01]  /*5ba0*/  IMAD.MOV.U32 R38, RZ, RZ, 0x1 ;  /* 0x00000001ff267424 */ /* 0x000fe200078e00ff */
[----:B------:R-:W-:Y:S01]  /*5bb0*/  DMUL R32, R22, R32 ;  /* 0x0000002016207228 */ /* 0x000fe20000000000 */
[----:B------:R-:W-:Y:S01]  /*5bc0*/  BSSY.RECONVERGENT B2, `(.L_x_103) ;  /* 0x0000018000027945 */ /* 0x000fe20003800200 */
[----:B------:R-:W-:-:S06]  /*5bd0*/  FMUL R2, R2, UR12 ;  /* 0x0000000c02027c20 */ /* 0x000fcc0008400000 */
[----:B------:R-:W3:Y:S08]  /*5be0*/  F2F.F64.F32 R2, R2 ;  /* 0x0000000200027310 */ /* 0x000ef00000201800 */
[----:B---3--:R-:W3:Y:S02]  /*5bf0*/  MUFU.RCP64H R39, R3 ;  /* 0x0000000300277308 */ /* 0x008ee40000001800 */
[----:B---3--:R-:W-:-:S08]  /*5c00*/  DFMA R36, -R2, R38, 1 ;  /* 0x3ff000000224742b */ /* 0x008fd00000000126 */
[----:B------:R-:W-:-:S08]  /*5c10*/  DFMA R36, R36, R36, R36 ;  /* 0x000000242424722b */ /* 0x000fd00000000024 */
[----:B------:R-:W-:-:S08]  /*5c20*/  DFMA R36, R38, R36, R38 ;  /* 0x000000242624722b */ /* 0x000fd00000000026 */
[----:B-1----:R-:W-:-:S08]  /*5c30*/  DFMA R30, -R2, R36, 1 ;  /* 0x3ff00000021e742b */ /* 0x002fd00000000124 */
[----:B------:R-:W-:Y:S01]  /*5c40*/  DFMA R30, R36, R30, R36 ;  /* 0x0000001e241e722b */ /* 0x000fe20000000024 */
[----:B--2---:R-:W1:Y:S02]  /*5c50*/  F2F.F64.F32 R48, R40 ;  /* 0x0000002800307310 */ /* 0x004e640000201800 */
[----:B-1----:R-:W-:-:S08]  /*5c60*/  DMUL R48, R32, R48 ;  /* 0x0000003020307228 */ /* 0x002fd00000000000 */
[----:B------:R-:W-:Y:S02]  /*5c70*/  DMUL R36, R30, R48 ;  /* 0x000000301e247228 */ /* 0x000fe40000000000 */
[----:B------:R-:W-:-:S06]  /*5c80*/  FSETP.GEU.AND P1, PT, |R49|, 6.5827683646048100446e-37, PT ;  /* 0x036000003100780b */ /* 0x000fcc0003f2e200 */
[----:B------:R-:W-:-:S08]  /*5c90*/  DFMA R32, -R2, R36, R48 ;  /* 0x000000240220722b */ /* 0x000fd00000000130 */
[----:B------:R-:W-:Y:S02]  /*5ca0*/  DFMA R30, R30, R32, R36 ;  /* 0x000000201e1e722b */ /* 0x000fe40000000024 */
[----:B------:R-:W1:Y:S08]  /*5cb0*/  F2F.F64.F32 R32, R0 ;  /* 0x0000000000207310 */ /* 0x000e700000201800 */
[----:B------:R-:W-:-:S05]  /*5cc0*/  FFMA R36, RZ, R3, R31 ;  /* 0x00000003ff247223 */ /* 0x000fca000000001f */
[----:B------:R-:W-:Y:S01]  /*5cd0*/  FSETP.GT.AND P0, PT, |R36|, 1.469367938527859385e-39, PT ;  /* 0x001000002400780b */ /* 0x000fe20003f04200 */
[----:B-1----:R-:W-:-:S12]  /*5ce0*/  DADD R20, R20, -R32 ;  /* 0x0000000014147229 */ /* 0x002fd80000000820 */
[----:B------:R-:W-:Y:S05]  /*5cf0*/  @P0 BRA P1, `(.L_x_104) ;  /* 0x0000000000100947 */ /* 0x000fea0000800000 */
[----:B------:R-:W-:-:S07]  /*5d00*/  MOV R0, 0x5d20 ;  /* 0x00005d2000007802 */ /* 0x000fce0000000f00 */
[----:B0-----:R-:W-:Y:S05]  /*5d10*/  CALL.REL.NOINC `($__internal_1_$__cuda_sm20_div_rn_f64_full) ;  /* 0x0000003800507944 */ /* 0x001fea0003c00000 */
[----:B------:R-:W-:Y:S01]  /*5d20*/  MOV R30, R2 ;  /* 0x00000002001e7202 */ /* 0x000fe20000000f00 */
[----:B------:R-:W-:-:S07]  /*5d30*/  IMAD.MOV.U32 R31, RZ, RZ, R3 ;  /* 0x000000ffff1f7224 */ /* 0x000fce00078e0003 */
.L_x_104:
[----:B------:R-:W-:Y:S05]  /*5d40*/  BSYNC.RECONVERGENT B2 ;  /* 0x0000000000027941 */ /* 0x000fea0003800200 */
.L_x_103:
[----:B------:R-:W1:Y:S01]  /*5d50*/  F2F.F64.F32 R2, R6 ;  /* 0x0000000600027310 */ /* 0x000e620000201800 */
[----:B------:R-:W-:Y:S01]  /*5d60*/  HFMA2 R32, -RZ, RZ, 0, 5.9604644775390625e-08 ;  /* 0x00000001ff207431 */ /* 0x000fe200000001ff */
[----:B------:R-:W-:Y:S01]  /*5d70*/  DADD R48, R20, R30 ;  /* 0x0000000014307229 */ /* 0x000fe2000000001e */
[----:B------:R-:W-:Y:S09]  /*5d80*/  BSSY.RECONVERGENT B2, `(.L_x_105) ;  /* 0x0000012000027945 */ /* 0x000ff20003800200 */
[----:B------:R-:W-:Y:S01]  /*5d90*/  FSETP.GEU.AND P1, PT, |R49|, 6.5827683646048100446e-37, PT ;  /* 0x036000003100780b */ /* 0x000fe20003f2e200 */
[----:B-1----:R-:W1:Y:S02]  /*5da0*/  MUFU.RCP64H R33, R3 ;  /* 0x0000000300217308 */ /* 0x002e640000001800 */
        /* <DEDUP_REMOVED lines=15> */
.L_x_106:
[----:B------:R-:W-:Y:S05]  /*5ea0*/  BSYNC.RECONVERGENT B2 ;  /* 0x0000000000027941 */ /* 0x000fea0003800200 */
.L_x_105:
[----:B------:R-:W1:Y:S01]  /*5eb0*/  LDC.64 R2, c[0x0][0x410] ;  /* 0x00010400ff027b82 */ /* 0x000e620000000a00 */
[----:B------:R-:W2:Y:S01]  /*5ec0*/  F2F.F32.F64 R21, R20 ;  /* 0x0000001400157310 */ /* 0x000ea20000301000 */
[----:B-1----:R-:W-:-:S05]  /*5ed0*/  IMAD.WIDE R2, R34, 0x4, R2 ;  /* 0x0000000422027825 */ /* 0x002fca00078e0202 */
[----:B--2---:R1:W-:Y:S02]  /*5ee0*/  STG.E desc[UR6][R2.64], R21 ;  /* 0x0000001502007986 */ /* 0x0043e4000c101906 */
.L_x_94:
[----:B------:R-:W-:Y:S05]  /*5ef0*/  BSYNC.RECONVERGENT B3 ;  /* 0x0000000000037941 */ /* 0x000fea0003800200 */
.L_x_93:
[----:B------:R-:W-:-:S05]  /*5f00*/  VIADD R35, R35, UR4 ;  /* 0x0000000423237c36 */ /* 0x000fca0008000000 */
[----:B------:R-:W-:-:S13]  /*5f10*/  ISETP.GE.AND P0, PT, R35, R14, PT ;  /* 0x0000000e2300720c */ /* 0x000fda0003f06270 */
[----:B------:R-:W-:Y:S05]  /*5f20*/  @!P0 BRA `(.L_x_107) ;  /* 0xffffffec00f08947 */ /* 0x000fea000383ffff */
.L_x_81:
[----:B0-----:R-:W-:Y:S05]  /*5f30*/  BSYNC.RECONVERGENT B0 ;  /* 0x0000000000007941 */ /* 0x001fea0003800200 */
.L_x_80:
[----:B-----5:R-:W-:Y:S01]  /*5f40*/  IMAD R4, R12, UR9, RZ ;  /* 0x000000090c047c24 */ /* 0x020fe2000f8e02ff */
[----:B------:R-:W-:Y:S04]  /*5f50*/  BSSY.RECONVERGENT B0, `(.L_x_108) ;  /* 0x0000047000007945 */ /* 0x000fe80003800200 */
[----:B------:R-:W-:-:S13]  /*5f60*/  ISETP.GE.AND P0, PT, R13, R4, PT ;  /* 0x000000040d00720c */ /* 0x000fda0003f06270 */
[----:B------:R-:W-:Y:S05]  /*5f70*/  @P0 BRA `(.L_x_109) ;  /* 0x0000000400100947 */ /* 0x000fea0003800000 */
[----:B------:R-:W-:Y:S01]  /*5f80*/  IABS R0, R12 ;  /* 0x0000000c00007213 */ /* 0x000fe20000000000 */
[----:B------:R-:W2:Y:S01]  /*5f90*/  LDC R6, c[0x0][0x384] ;  /* 0x0000e100ff067b82 */ /* 0x000ea20000000800 */
[----:B------:R-:W-:Y:S01]  /*5fa0*/  MOV R20, UR9 ;  /* 0x0000000900147c02 */ /* 0x000fe20008000f00 */
[----:B-1----:R-:W-:Y:S01]  /*5fb0*/  IMAD.MOV.U32 R21, RZ, RZ, -0x5 ;  /* 0xfffffffbff157424 */ /* 0x002fe200078e00ff */
[----:B------:R-:W0:Y:S05]  /*5fc0*/  I2F.RP R5, R0 ;  /* 0x0000000000057306 */ /* 0x000e2a0000209400 */
[----:B------:R-:W1:Y:S08]  /*5fd0*/  LDC R17, c[0x0][0x388] ;  /* 0x0000e200ff117b82 */ /* 0x000e700000000800 */
[----:B------:R-:W3:Y:S01]  /*5fe0*/  LDC.64 R2, c[0x0][0x400] ;  /* 0x00010000ff027b82 */ /* 0x000ee20000000a00 */
[----:B0-----:R-:W0:Y:S01]  /*5ff0*/  MUFU.RCP R5, R5 ;  /* 0x0000000500057308 */ /* 0x001e220000001000 */
[----:B--2---:R-:W-:Y:S01]  /*6000*/  IADD3 R26, PT, PT, R6, -0x1, RZ ;  /* 0xffffffff061a7810 */ /* 0x004fe20007ffe0ff */
[----:B-1----:R-:W-:Y:S01]  /*6010*/  VIADD R27, R17, 0xffffffff ;  /* 0xffffffff111b7836 */ /* 0x002fe20000000000 */
[----:B0-----:R-:W-:Y:S01]  /*6020*/  IADD3 R18, PT, PT, R5, 0xffffffe, RZ ;  /* 0x0ffffffe05127810 */ /* 0x001fe20007ffe0ff */
[----:B------:R-:W-:-:S04]  /*6030*/  IMAD R5, R20, R21, UR10 ;  /* 0x0000000a14057e24 */ /* 0x000fc8000f8e0215 */
[----:B------:R0:W1:Y:S02]  /*6040*/  F2I.FTZ.U32.TRUNC.NTZ R19, R18 ;  /* 0x0000001200137305 */ /* 0x000064000021f000 */
[----:B0-----:R-:W-:Y:S02]  /*6050*/  HFMA2 R18, -RZ, RZ, 0, 0 ;  /* 0x00000000ff127431 */ /* 0x001fe400000001ff */
[----:B-1----:R-:W-:-:S04]  /*6060*/  IMAD.MOV R15, RZ, RZ, -R19 ;  /* 0x000000ffff0f7224 */ /* 0x002fc800078e0a13 */
[----:B------:R-:W-:-:S04]  /*6070*/  IMAD R15, R15, R0, RZ ;  /* 0x000000000f0f7224 */ /* 0x000fc800078e02ff */
[----:B------:R-:W-:-:S04]  /*6080*/  IMAD.HI.U32 R28, R19, R15, R18 ;  /* 0x0000000f131c7227 */ /* 0x000fc800078e0012 */
[----:B---3--:R-:W-:-:S07]  /*6090*/  IMAD.MOV.U32 R15, RZ, RZ, R13 ;  /* 0x000000ffff0f7224 */ /* 0x008fce00078e000d */
.L_x_112:
[----:B------:R-:W-:Y:S01]  /*60a0*/  IABS R6, R12 ;  /* 0x0000000c00067213 */ /* 0x000fe20000000000 */
[----:B------:R-:W-:Y:S01]  /*60b0*/  BSSY.RECONVERGENT B1, `(.L_x_110) ;  /* 0x000002f000017945 */ /* 0x000fe20003800200 */
[----:B------:R-:W-:Y:S02]  /*60c0*/  IABS R17, R15 ;  /* 0x0000000f00117213 */ /* 0x000fe40000000000 */
[----:B0-----:R-:W-:-:S03]  /*60d0*/  IADD3 R18, PT, PT, RZ, -R6, RZ ;  /* 0x80000006ff127210 */ /* 0x001fc60007ffe0ff */
[----:B------:R-:W-:-:S04]  /*60e0*/  IMAD.HI.U32 R6, R28, R17, RZ ;  /* 0x000000111c067227 */ /* 0x000fc800078e00ff */
[----:B------:R-:W-:Y:S01]  /*60f0*/  IMAD R17, R6, R18, R17 ;  /* 0x0000001206117224 */ /* 0x000fe200078e0211 */
[----:B------:R-:W-:-:S04]  /*6100*/  IABS R18, R12 ;  /* 0x0000000c00127213 */ /* 0x000fc80000000000 */
[----:B------:R-:W-:-:S13]  /*6110*/  ISETP.GT.U32.AND P1, PT, R0, R17, PT ;  /* 0x000000110000720c */ /* 0x000fda0003f24070 */
[----:B------:R-:W-:Y:S01]  /*6120*/  @!P1 IMAD.IADD R17, R17, 0x1, -R18 ;  /* 0x0000000111119824 */ /* 0x000fe200078e0a12 */
[----:B------:R-:W-:Y:S02]  /*6130*/  @!P1 IADD3 R6, PT, PT, R6, 0x1, RZ ;  /* 0x0000000106069810 */ /* 0x000fe40007ffe0ff */
[----:B------:R-:W-:Y:S02]  /*6140*/  ISETP.NE.AND P1, PT, R12, RZ, PT ;  /* 0x000000ff0c00720c */ /* 0x000fe40003f25270 */
[----:B------:R-:W-:Y:S02]  /*6150*/  ISETP.GE.U32.AND P0, PT, R17, R0, PT ;  /* 0x000000001100720c */ /* 0x000fe40003f06070 */
[----:B------:R-:W-:-:S04]  /*6160*/  LOP3.LUT R17, R15, R12, RZ, 0x3c, !PT ;  /* 0x0000000c0f117212 */ /* 0x000fc800078e3cff */
[----:B------:R-:W-:-:S07]  /*6170*/  ISETP.GE.AND P2, PT, R17, RZ, PT ;  /* 0x000000ff1100720c */ /* 0x000fce0003f46270 */
[----:B------:R-:W-:-:S05]  /*6180*/  @P0 VIADD R6, R6, 0x1 ;  /* 0x0000000106060836 */ /* 0x000fca0000000000 */
[----:B------:R-:W-:-:S05]  /*6190*/  MOV R17, R6 ;  /* 0x0000000600117202 */ /* 0x000fca0000000f00 */
[----:B------:R-:W-:Y:S01]  /*61a0*/  @!P2 IMAD.MOV R17, RZ, RZ, -R17 ;  /* 0x000000ffff11a224 */ /* 0x000fe200078e0a11 */
[----:B------:R-:W-:-:S04]  /*61b0*/  @!P1 LOP3.LUT R17, RZ, R12, RZ, 0x33, !PT ;  /* 0x0000000cff119212 */ /* 0x000fc800078e33ff */
[----:B------:R-:W-:-:S05]  /*61c0*/  IADD3 R6, PT, PT, -R17, RZ, RZ ;  /* 0x000000ff11067210 */ /* 0x000fca0007ffe1ff */
[----:B------:R-:W-:Y:S02]  /*61d0*/  IMAD R24, R12, R6, R15 ;  /* 0x000000060c187224 */ /* 0x000fe400078e020f */
[----:B------:R-:W-:-:S03]  /*61e0*/  VIADD R15, R15, UR4 ;  /* 0x000000040f0f7c36 */ /* 0x000fc60008000000 */
[C---:B------:R-:W-:Y:S02]  /*61f0*/  ISETP.NE.AND P0, PT, R24.reuse, RZ, PT ;  /* 0x000000ff1800720c */ /* 0x040fe40003f05270 */
[----:B------:R-:W-:Y:S02]  /*6200*/  ISETP.GE.AND P1, PT, R24, R27, PT ;  /* 0x0000001b1800720c */ /* 0x000fe40003f26270 */
[C---:B------:R-:W-:Y:S02]  /*6210*/  ISETP.EQ.OR P0, PT, R17.reuse, RZ, !P0 ;  /* 0x000000ff1100720c */ /* 0x040fe40004702670 */
[----:B------:R-:W-:-:S04]  /*6220*/  ISETP.GE.OR P1, PT, R17, R26, P1 ;  /* 0x0000001a1100720c */ /* 0x000fc80000f26670 */
[----:B------:R-:W-:Y:S02]  /*6230*/  PLOP3.LUT P0, PT, P1, P0, PT, 0xf8, 0x8f ;  /* 0x00000000008f781c */ /* 0x000fe40000f01f70 */
[----:B------:R-:W-:-:S11]  /*6240*/  ISETP.GE.AND P1, PT, R15, R4, PT ;  /* 0x000000040f00720c */ /* 0x000fd60003f26270 */
[----:B------:R-:W-:Y:S05]  /*6250*/  @P0 BRA `(.L_x_111) ;  /* 0x0000000000500947 */ /* 0x000fea0003800000 */
[----:B------:R-:W-:Y:S01]  /*6260*/  IMAD R23, R12, R17, R24 ;  /* 0x000000110c177224 */ /* 0x000fe200078e0218 */
[----:B------:R-:W0:Y:S03]  /*6270*/  LDC.64 R18, c[0x0][0x410] ;  /* 0x00010400ff127b82 */ /* 0x000e260000000a00 */
[----:B------:R-:W-:-:S05]  /*6280*/  IMAD.WIDE R20, R23, 0x4, R2 ;  /* 0x0000000417147825 */ /* 0x000fca00078e0202 */
[----:B------:R-:W2:Y:S01]  /*6290*/  LDG.E R6, desc[UR6][R20.64] ;  /* 0x0000000614067981 */ /* 0x000ea2000c1e1900 */
[----:B0-----:R-:W-:Y:S01]  /*62a0*/  IMAD.WIDE R22, R23, 0x4, R18 ;  /* 0x0000000417167825 */ /* 0x001fe200078e0212 */
[----:B--2---:R-:W-:-:S13]  /*62b0*/  FSETP.GT.AND P0, PT, R6, RZ, PT ;  /* 0x000000ff0600720b */ /* 0x004fda0003f04000 */
[----:B------:R0:W-:Y:S04]  /*62c0*/  @P0 STG.E desc[UR6][R20.64], RZ ;  /* 0x000000ff14000986 */ /* 0x0001e8000c101906 */
[----:B------:R-:W2:Y:S01]  /*62d0*/  LDG.E R6, desc[UR6][R22.64] ;  /* 0x0000000616067981 */ /* 0x000ea2000c1e1900 */
[----:B------:R-:W-:-:S05]  /*62e0*/  IADD3 R17, PT, PT, R5, R17, RZ ;  /* 0x0000001105117210 */ /* 0x000fca0007ffe0ff */
[----:B------:R-:W-:-:S04]  /*62f0*/  IMAD R17, R12, R17, R24 ;  /* 0x000000110c117224 */ /* 0x000fc800078e0218 */
[----:B------:R-:W-:Y:S01]  /*6300*/  IMAD.WIDE R24, R17, 0x4, R2 ;  /* 0x0000000411187825 */ /* 0x000fe200078e0202 */
[----:B--2---:R-:W-:-:S13]  /*6310*/  FSETP.GT.AND P0, PT, R6, RZ, PT ;  /* 0x000000ff0600720b */ /* 0x004fda0003f04000 */
[----:B------:R0:W-:Y:S04]  /*6320*/  @P0 STG.E desc[UR6][R22.64], RZ ;  /* 0x000000ff16000986 */ /* 0x0001e8000c101906 */
[----:B------:R-:W2:Y:S01]  /*6330*/  LDG.E R6, desc[UR6][R24.64] ;  /* 0x0000000618067981 */ /* 0x000ea2000c1e1900 */
[----:B------:R-:W-:Y:S01]  /*6340*/  IMAD.WIDE R18, R17, 0x4, R18 ;  /* 0x0000000411127825 */ /* 0x000fe200078e0212 */
[----:B--2---:R-:W-:-:S13]  /*6350*/  FSETP.GEU.AND P0, PT, R6, RZ, PT ;  /* 0x000000ff0600720b */ /* 0x004fda0003f0e000 */
[----:B------:R0:W-:Y:S04]  /*6360*/  @!P0 STG.E desc[UR6][R24.64], RZ ;  /* 0x000000ff18008986 */ /* 0x0001e8000c101906 */
[----:B------:R-:W2:Y:S02]  /*6370*/  LDG.E R6, desc[UR6][R18.64] ;  /* 0x0000000612067981 */ /* 0x000ea4000c1e1900 */
[----:B--2---:R-:W-:-:S13]  /*6380*/  FSETP.GEU.AND P0, PT, R6, RZ, PT ;  /* 0x000000ff0600720b */ /* 0x004fda0003f0e000 */
[----:B------:R0:W-:Y:S02]  /*6390*/  @!P0 STG.E desc[UR6][R18.64], RZ ;  /* 0x000000ff12008986 */ /* 0x0001e4000c101906 */
.L_x_111:
[----:B------:R-:W-:Y:S05]  /*63a0*/  BSYNC.RECONVERGENT B1 ;  /* 0x0000000000017941 */ /* 0x000fea0003800200 */
.L_x_110:
[----:B------:R-:W-:Y:S05]  /*63b0*/  @!P1 BRA `(.L_x_112) ;  /* 0xfffffffc00389947 */ /* 0x000fea000383ffff */
.L_x_109:
[----:B------:R-:W-:Y:S05]  /*63c0*/  BSYNC.RECONVERGENT B0 ;  /* 0x0000000000007941 */ /* 0x000fea0003800200 */
.L_x_108:
[----:B------:R-:W-:Y:S01]  /*63d0*/  ISETP.GE.AND P0, PT, R13, R14, PT ;  /* 0x0000000e0d00720c */ /* 0x000fe20003f06270 */
[----:B------:R-:W-:-:S12]  /*63e0*/  BSSY.RECONVERGENT B0, `(.L_x_113) ;  /* 0x000007b000007945 */ /* 0x000fd80003800200 */
[----:B------:R-:W-:Y:S05]  /*63f0*/  @P0 BRA `(.L_x_114) ;  /* 0x0000000400e40947 */ /* 0x000fea0003800000 */
[----:B------:R-:W-:Y:S01]  /*6400*/  IABS R0, R12 ;  /* 0x0000000c00007213 */ /* 0x000fe20000000000 */
[----:B01----:R-:W0:Y:S01]  /*6410*/  LDC.64 R22, c[0x0][0x380] ;  /* 0x0000e000ff167b82 */ /* 0x003e220000000a00 */
[----:B------:R1:W3:Y:S01]  /*6420*/  F2F.F64.F32 R2, R8 ;  /* 0x0000000800027310 */ /* 0x0002e20000201800 */
[----:B------:R-:W-:-:S06]  /*6430*/  MOV R17, R13 ;  /* 0x0000000d00117202 */ /* 0x000fcc0000000f00 */
[----:B------:R-:W4:Y:S01]  /*6440*/  LDC R24, c[0x0][0x388] ;  /* 0x0000e200ff187b82 */ /* 0x000f220000000800 */
[----:B------:R-:W5:Y:S08]  /*6450*/  I2F.RP R5, R0 ;  /* 0x0000000000057306 */ /* 0x000f700000209400 */
[----:B------:R1:W0:Y:S02]  /*6460*/  F2F.F64.F32 R18, R9 ;  /* 0x0000000900127310 */ /* 0x0002240000201800 */
[----:B0-----:R-:W-:-:S06]  /*6470*/  IADD3 R6, PT, PT, R22, -0x1, RZ ;  /* 0xffffffff16067810 */ /* 0x001fcc0007ffe0ff */
[----:B-----5:R-:W0:Y:S02]  /*6480*/  MUFU.RCP R5, R5 ;  /* 0x0000000500057308 */ /* 0x020e240000001000 */
[----:B0-----:R-:W-:-:S06]  /*6490*/  VIADD R20, R5, 0xffffffe ;  /* 0x0ffffffe05147836 */ /* 0x001fcc0000000000 */
[----:B------:R0:W5:Y:S02]  /*64a0*/  F2I.FTZ.U32.TRUNC.NTZ R21, R20 ;  /* 0x0000001400157305 */ /* 0x000164000021f000 */
[----:B0-----:R-:W-:Y:S01]  /*64b0*/  IMAD.MOV.U32 R20, RZ, RZ, RZ ;  /* 0x000000ffff147224 */ /* 0x001fe200078e00ff */
[----:B-----5:R-:W-:-:S05]  /*64c0*/  IADD3 R15, PT, PT, RZ, -R21, RZ ;  /* 0x80000015ff0f7210 */ /* 0x020fca0007ffe0ff */
[----:B------:R-:W-:-:S04]  /*64d0*/  IMAD R15, R15, R0, RZ ;  /* 0x000000000f0f7224 */ /* 0x000fc800078e02ff */
[----:B------:R-:W-:-:S04]  /*64e0*/  IMAD.HI.U32 R5, R21, R15, R20 ;  /* 0x0000000f15057227 */ /* 0x000fc800078e0014 */
[----:B------:R-:W-:Y:S02]  /*64f0*/  VIADD R15, R23, 0xffffffff ;  /* 0xffffffff170f7836 */ /* 0x000fe40000000000 */
[----:B-1-34-:R-:W-:-:S07]  /*6500*/  VIADD R20, R24, 0xffffffff ;  /* 0xffffffff18147836 */ /* 0x01afce0000000000 */
.L_x_117:
[----:B------:R-:W-:Y:S01]  /*6510*/  IABS R24, UR9 ;  /* 0x0000000900187c13 */ /* 0x000fe20008000000 */
[----:B------:R-:W-:Y:S01]  /*6520*/  BSSY.RECONVERGENT B1, `(.L_x_115) ;  /* 0x0000065000017945 */ /* 0x000fe20003800200 */
[----:B0-----:R-:W-:Y:S02]  /*6530*/  IABS R8, R12 ;  /* 0x0000000c00087213 */ /* 0x001fe40000000000 */
[----:B------:R-:W-:Y:S01]  /*6540*/  IABS R9, R17 ;  /* 0x0000001100097213 */ /* 0x000fe20000000000 */
[----:B------:R-:W0:Y:S01]  /*6550*/  I2F.RP R23, R24 ;  /* 0x0000001800177306 */ /* 0x000e220000209400 */
[----:B------:R-:W-:Y:S02]  /*6560*/  IADD3 R21, PT, PT, RZ, -R8, RZ ;  /* 0x80000008ff157210 */ /* 0x000fe40007ffe0ff */
[----:B------:R-:W-:Y:S01]  /*6570*/  IABS R22, R12 ;  /* 0x0000000c00167213 */ /* 0x000fe20000000000 */
[----:B------:R-:W-:-:S04]  /*6580*/  IMAD.HI.U32 R8, R5, R9, RZ ;  /* 0x0000000905087227 */ /* 0x000fc800078e00ff */
[----:B------:R-:W-:Y:S01]  /*6590*/  IMAD R9, R8, R21, R9 ;  /* 0x0000001508097224 */ /* 0x000fe200078e0209 */
[----:B------:R-:W-:-:S04]  /*65a0*/  LOP3.LUT R21, R17, R12, RZ, 0x3c, !PT ;  /* 0x0000000c11157212 */ /* 0x000fc800078e3cff */
[----:B------:R-:W-:Y:S01]  /*65b0*/  ISETP.GT.U32.AND P1, PT, R0, R9, PT ;  /* 0x000000090000720c */ /* 0x000fe20003f24070 */
[----:B0-----:R-:W0:Y:S01]  /*65c0*/  MUFU.RCP R23, R23 ;  /* 0x0000001700177308 */ /* 0x001e220000001000 */
[----:B------:R-:W-:-:S11]  /*65d0*/  ISETP.GE.AND P2, PT, R21, RZ, PT ;  /* 0x000000ff1500720c */ /* 0x000fd60003f46270 */
[----:B------:R-:W-:Y:S02]  /*65e0*/  @!P1 IMAD.IADD R9, R9, 0x1, -R22 ;  /* 0x0000000109099824 */ /* 0x000fe400078e0a16 */
[----:B------:R-:W-:Y:S01]  /*65f0*/  @!P1 VIADD R8, R8, 0x1 ;  /* 0x0000000108089836 */ /* 0x000fe20000000000 */
[----:B------:R-:W-:Y:S02]  /*6600*/  ISETP.NE.AND P1, PT, R12, RZ, PT ;  /* 0x000000ff0c00720c */ /* 0x000fe40003f25270 */
[----:B------:R-:W-:Y:S02]  /*6610*/  ISETP.GE.U32.AND P0, PT, R9, R0, PT ;  /* 0x000000000900720c */ /* 0x000fe40003f06070 */
[----:B0-----:R-:W-:-:S04]  /*6620*/  IADD3 R22, PT, PT, R23, 0xffffffe, RZ ;  /* 0x0ffffffe17167810 */ /* 0x001fc80007ffe0ff */
[----:B------:R-:W0:Y:S07]  /*6630*/  F2I.FTZ.U32.TRUNC.NTZ R9, R22 ;  /* 0x0000001600097305 */ /* 0x000e2e000021f000 */
[----:B------:R-:W-:-:S05]  /*6640*/  @P0 IADD3 R8, PT, PT, R8, 0x1, RZ ;  /* 0x0000000108080810 */ /* 0x000fca0007ffe0ff */
[----:B------:R-:W-:Y:S01]  /*6650*/  IMAD.MOV.U32 R21, RZ, RZ, R8 ;  /* 0x000000ffff157224 */ /* 0x000fe200078e0008 */
[----:B------:R-:W-:Y:S02]  /*6660*/  IABS R8, UR9 ;  /* 0x0000000900087c13 */ /* 0x000fe40008000000 */
[----:B0-----:R-:W-:Y:S01]  /*6670*/  IADD3 R23, PT, PT, RZ, -R9, RZ ;  /* 0x80000009ff177210 */ /* 0x001fe20007ffe0ff */
[----:B------:R-:W-:Y:S01]  /*6680*/  @!P2 IMAD.MOV R21, RZ, RZ, -R21 ;  /* 0x000000ffff15a224 */ /* 0x000fe200078e0a15 */
[----:B------:R-:W-:Y:S02]  /*6690*/  @!P1 LOP3.LUT R21, RZ, R12, RZ, 0x33, !PT ;  /* 0x0000000cff159212 */ /* 0x000fe400078e33ff */
[----:B------:R-:W-:Y:S01]  /*66a0*/  IADD3 R25, PT, PT, RZ, -R8, RZ ;  /* 0x80000008ff197210 */ /* 0x000fe20007ffe0ff */
[----:B------:R-:W-:Y:S01]  /*66b0*/  IMAD R23, R23, R24, RZ ;  /* 0x0000001817177224 */ /* 0x000fe200078e02ff */
[----:B------:R-:W-:Y:S01]  /*66c0*/  IABS R22, R21 ;  /* 0x0000001500167213 */ /* 0x000fe20000000000 */
[----:B------:R-:W-:-:S04]  /*66d0*/  IMAD.MOV.U32 R8, RZ, RZ, RZ ;  /* 0x000000ffff087224 */ /* 0x000fc800078e00ff */
[----:B------:R-:W-:Y:S01]  /*66e0*/  IMAD.HI.U32 R8, R9, R23, R8 ;  /* 0x0000001709087227 */ /* 0x000fe200078e0008 */
[----:B------:R-:W-:-:S03]  /*66f0*/  MOV R9, R22 ;  /* 0x0000001600097202 */ /* 0x000fc60000000f00 */
[----:B------:R-:W-:Y:S02]  /*6700*/  IMAD.MOV.U32 R22, RZ, RZ, R25 ;  /* 0x000000ffff167224 */ /* 0x000fe400078e0019 */
        /* <DEDUP_REMOVED lines=10> */
[----:B------:R-:W-:-:S05]  /*67b0*/  IMAD.MOV.U32 R9, RZ, RZ, R8 ;  /* 0x000000ffff097224 */ /* 0x000fca00078e0008 */
[----:B------:R-:W-:Y:S02]  /*67c0*/  @!P2 IADD3 R9, PT, PT, -R9, RZ, RZ ;  /* 0x000000ff0909a210 */ /* 0x000fe40007ffe1ff */
[----:B------:R-:W-:-:S05]  /*67d0*/  @!P1 LOP3.LUT R9, RZ, UR9, RZ, 0x33, !PT ;  /* 0x00000009ff099c12 */ /* 0x000fca000f8e33ff */
[----:B------:R-:W-:-:S04]  /*67e0*/  IMAD.MOV R8, RZ, RZ, -R9 ;  /* 0x000000ffff087224 */ /* 0x000fc800078e0a09 */
[----:B------:R-:W-:Y:S01]  /*67f0*/  IMAD R22, R8, UR9, R21 ;  /* 0x0000000908167c24 */ /* 0x000fe2000f8e0215 */
[----:B------:R-:W-:-:S04]  /*6800*/  IADD3 R8, PT, PT, -R21, RZ, RZ ;  /* 0x000000ff15087210 */ /* 0x000fc80007ffe1ff */
[----:B------:R-:W-:Y:S01]  /*6810*/  ISETP.NE.AND P0, PT, R22, RZ, PT ;  /* 0x000000ff1600720c */ /* 0x000fe20003f05270 */
[----:B------:R-:W-:Y:S01]  /*6820*/  IMAD R23, R12, R8, R17 ;  /* 0x000000080c177224 */ /* 0x000fe200078e0211 */
[----:B------:R-:W-:Y:S01]  /*6830*/  ISETP.GE.AND P1, PT, R22, R15, PT ;  /* 0x0000000f1600720c */ /* 0x000fe20003f26270 */
[----:B------:R-:W-:Y:S01]  /*6840*/  VIADD R17, R17, UR4 ;  /* 0x0000000411117c36 */ /* 0x000fe20008000000 */
[C---:B------:R-:W-:Y:S02]  /*6850*/  ISETP.EQ.OR P0, PT, R9.reuse, RZ, !P0 ;  /* 0x000000ff0900720c */ /* 0x040fe40004702670 */
[----:B------:R-:W-:-:S04]  /*6860*/  ISETP.GE.OR P1, PT, R9, R6, P1 ;  /* 0x000000060900720c */ /* 0x000fc80000f26670 */
[----:B------:R-:W-:Y:S02]  /*6870*/  PLOP3.LUT P0, PT, P1, P0, PT, 0xf8, 0x8f ;  /* 0x00000000008f781c */ /* 0x000fe40000f01f70 */
[----:B------:R-:W-:Y:S02]  /*6880*/  ISETP.GE.AND P1, PT, R17, R14, PT ;  /* 0x0000000e1100720c */ /* 0x000fe40003f26270 */
[----:B------:R-:W-:-:S13]  /*6890*/  ISETP.GE.OR P0, PT, R23, R20, P0 ;  /* 0x000000141700720c */ /* 0x000fda0000706670 */
[----:B------:R-:W-:Y:S05]  /*68a0*/  @P0 BRA `(.L_x_116) ;  /* 0x0000000000b00947 */ /* 0x000fea0003800000 */
[----:B------:R-:W0:Y:S01]  /*68b0*/  LDC.64 R24, c[0x0][0x390] ;  /* 0x0000e400ff187b82 */ /* 0x000e220000000a00 */
[----:B------:R-:W-:-:S04]  /*68c0*/  IMAD R21, R9, UR9, R22 ;  /* 0x0000000909157c24 */ /* 0x000fc8000f8e0216 */
[----:B------:R-:W-:-:S03]  /*68d0*/  IMAD R21, R12, R21, R23 ;  /* 0x000000150c157224 */ /* 0x000fc600078e0217 */
[----:B------:R-:W1:Y:S08]  /*68e0*/  LDC.64 R30, c[0x0][0x428] ;  /* 0x00010a00ff1e7b82 */ /* 0x000e700000000a00 */
[----:B------:R-:W3:Y:S01]  /*68f0*/  LDC.64 R8, c[0x0][0x438] ;  /* 0x00010e00ff087b82 */ /* 0x000ee20000000a00 */
[----:B0-----:R-:W-:-:S05]  /*6900*/  IMAD.WIDE R24, R21, 0x4, R24 ;  /* 0x0000000415187825 */ /* 0x001fca00078e0218 */
[----:B------:R-:W4:Y:S04]  /*6910*/  LDG.E R22, desc[UR6][R24.64] ;  /* 0x0000000618167981 */ /* 0x000f28000c1e1900 */
[----:B------:R0:W4:Y:S01]  /*6920*/  LDG.E R23, desc[UR6][R24.64+0x4] ;  /* 0x0000040618177981 */ /* 0x000122000c1e1900 */
[----:B-1----:R-:W-:-:S06]  /*6930*/  IMAD.WIDE R30, R21, 0x4, R30 ;  /* 0x00000004151e7825 */ /* 0x002fcc00078e021e */
[----:B------:R-:W5:Y:S01]  /*6940*/  LDG.E R31, desc[UR6][R30.64] ;  /* 0x000000061e1f7981 */ /* 0x000f62000c1e1900 */
[C---:B---3--:R-:W-:Y:S01]  /*6950*/  IMAD.WIDE R8, R21.reuse, 0x4, R8 ;  /* 0x0000000415087825 */ /* 0x048fe200078e0208 */
[----:B0-----:R-:W0:Y:S04]  /*6960*/  LDC.64 R24, c[0x0][0x440] ;  /* 0x00011000ff187b82 */ /* 0x001e280000000a00 */
[----:B------:R-:W3:Y:S01]  /*6970*/  LDG.E R35, desc[UR6][R8.64] ;  /* 0x0000000608237981 */ /* 0x000ee2000c1e1900 */
[----:B0-----:R-:W-:-:S04]  /*6980*/  IMAD.WIDE R24, R21, 0x4, R24 ;  /* 0x0000000415187825 */ /* 0x001fc800078e0218 */
[----:B----4-:R-:W-:-:S04]  /*6990*/  FADD R34, R22, R23 ;  /* 0x0000001716227221 */ /* 0x010fc80000000000 */
[----:B--2---:R-:W0:Y:S01]  /*69a0*/  F2F.F64.F32 R26, R34 ;  /* 0x00000022001a7310 */ /* 0x004e220000201800 */
[----:B-----5:R-:W-:Y:S02]  /*69b0*/  FMUL R32, R10, R31 ;  /* 0x0000001f0a207220 */ /* 0x020fe40000400000 */
[----:B------:R-:W1:Y:S05]  /*69c0*/  LDC.64 R30, c[0x0][0x430] ;  /* 0x00010c00ff1e7b82 */ /* 0x000e6a0000000a00 */
[----:B---3--:R-:W-:Y:S01]  /*69d0*/  F2F.F64.F32 R22, R35 ;  /* 0x0000002300167310 */ /* 0x008fe20000201800 */
[----:B0-----:R-:W-:-:S07]  /*69e0*/  DMUL R26, R26, -0.5 ;  /* 0xbfe000001a1a7828 */ /* 0x001fce0000000000 */
[----:B------:R-:W0:Y:S01]  /*69f0*/  F2F.F64.F32 R32, R32 ;  /* 0x0000002000207310 */ /* 0x000e220000201800 */
[----:B------:R-:W-:Y:S02]  /*6a00*/  DMUL R28, R2, R26 ;  /* 0x0000001a021c7228 */ /* 0x000fe40000000000 */
[----:B------:R-:W2:Y:S06]  /*6a10*/  LDC.64 R26, c[0x0][0x398] ;  /* 0x0000e600ff1a7b82 */ /* 0x000eac0000000a00 */
[----:B0-----:R-:W-:-:S06]  /*6a20*/  DFMA R22, R28, R22, -R32 ;  /* 0x000000161c16722b */ /* 0x001fcc0000000820 */
[----:B------:R-:W0:Y:S01]  /*6a30*/  F2F.F32.F64 R33, R22 ;  /* 0x0000001600217310 */ /* 0x000e220000301000 */
[C---:B--2---:R-:W-:Y:S01]  /*6a40*/  IMAD.WIDE R26, R21.reuse, 0x4, R26 ;  /* 0x00000004151a7825 */ /* 0x044fe200078e021a */
[----:B0-----:R0:W-:Y:S04]  /*6a50*/  STG.E desc[UR6][R24.64], R33 ;  /* 0x0000002118007986 */ /* 0x0011e8000c101906 */
[----:B------:R-:W2:Y:S04]  /*6a60*/  LDG.E R28, desc[UR6][R26.64] ;  /* 0x000000061a1c7981 */ /* 0x000ea8000c1e1900 */
[----:B------:R-:W2:Y:S01]  /*6a70*/  LDG.E R29, desc[UR6][R26.64+0x4] ;  /* 0x000004061a1d7981 */ /* 0x000ea2000c1e1900 */
[----:B-1----:R-:W-:-:S03]  /*6a80*/  IMAD.WIDE R30, R21, 0x4, R30 ;  /* 0x00000004151e7825 */ /* 0x002fc600078e021e */
[----:B------:R1:W3:Y:S01]  /*6a90*/  LDG.E R35, desc[UR6][R8.64] ;  /* 0x0000000608237981 */ /* 0x0002e2000c1e1900 */
[----:B0-----:R-:W1:Y:S03]  /*6aa0*/  LDC.64 R32, c[0x0][0x448] ;  /* 0x00011200ff207b82 */ /* 0x001e660000000a00 */
[----:B------:R-:W4:Y:S01]  /*6ab0*/  LDG.E R30, desc[UR6][R30.64] ;  /* 0x000000061e1e7981 */ /* 0x000f22000c1e1900 */
[----:B-1----:R-:W-:-:S04]  /*6ac0*/  IMAD.WIDE R8, R21, 0x4, R32 ;  /* 0x0000000415087825 */ /* 0x002fc800078e0220 */
[----:B--2---:R-:W-:-:S04]  /*6ad0*/  FADD R34, R28, R29 ;  /* 0x0000001d1c227221 */ /* 0x004fc80000000000 */
[----:B------:R-:W0:Y:S01]  /*6ae0*/  F2F.F64.F32 R22, R34 ;  /* 0x0000002200167310 */ /* 0x000e220000201800 */
[----:B----4-:R-:W-:-:S07]  /*6af0*/  FMUL R36, R11, R30 ;  /* 0x0000001e0b247220 */ /* 0x010fce0000400000 */
[----:B---3--:R-:W-:Y:S01]  /*6b00*/  F2F.F64.F32 R28, R35 ;  /* 0x00000023001c7310 */ /* 0x008fe20000201800 */
[----:B0-----:R-:W-:-:S07]  /*6b10*/  DMUL R22, R22, 0.5 ;  /* 0x3fe0000016167828 */ /* 0x001fce0000000000 */
[----:B------:R-:W0:Y:S01]  /*6b20*/  F2F.F64.F32 R24, R36 ;  /* 0x0000002400187310 */ /* 0x000e220000201800 */
[----:B------:R-:W-:-:S08]  /*6b30*/  DMUL R22, R18, R22 ;  /* 0x0000001612167228 */ /* 0x000fd00000000000 */
[----:B0-----:R-:W-:-:S10]  /*6b40*/  DFMA R22, R22, R28, -R24 ;  /* 0x0000001c1616722b */ /* 0x001fd40000000818 */
[----:B------:R-:W0:Y:S02]  /*6b50*/  F2F.F32.F64 R23, R22 ;  /* 0x0000001600177310 */ /* 0x000e240000301000 */
[----:B0-----:R0:W-:Y:S02]  /*6b60*/  STG.E desc[UR6][R8.64], R23 ;  /* 0x0000001708007986 */ /* 0x0011e4000c101906 */
.L_x_116:
[----:B------:R-:W-:Y:S05]  /*6b70*/  BSYNC.RECONVERGENT B1 ;  /* 0x0000000000017941 */ /* 0x000fea0003800200 */
.L_x_115:
[----:B------:R-:W-:Y:S05]  /*6b80*/  @!P1 BRA `(.L_x_117) ;  /* 0xfffffff800609947 */ /* 0x000fea000383ffff */
.L_x_114:
[----:B------:R-:W-:Y:S05]  /*6b90*/  BSYNC.RECONVERGENT B0 ;  /* 0x0000000000007941 */ /* 0x000fea0003800200 */
.L_x_113:
[----:B------:R-:W-:Y:S01]  /*6ba0*/  ISETP.GE.AND P0, PT, R13, UR10, PT ;  /* 0x0000000a0d007c0c */ /* 0x000fe2000bf06270 */
[----:B------:R-:W-:-:S12]  /*6bb0*/  BSSY.RECONVERGENT B0, `(.L_x_118) ;  /* 0x0000042000007945 */ /* 0x000fd80003800200 */
[----:B------:R-:W-:Y:S05]  /*6bc0*/  @P0 BRA `(.L_x_119) ;  /* 0x0000000400000947 */ /* 0x000fea0003800000 */
[----:B------:R-:W-:Y:S01]  /*6bd0*/  IABS R17, UR9 ;  /* 0x0000000900117c13 */ /* 0x000fe20008000000 */
[----:B0-----:R-:W0:Y:S03]  /*6be0*/  LDC.64 R18, c[0x0][0x380] ;  /* 0x0000e000ff127b82 */ /* 0x001e260000000a00 */
[----:B------:R-:W3:Y:S05]  /*6bf0*/  I2F.RP R0, R17 ;  /* 0x0000001100007306 */ /* 0x000eea0000209400 */
[----:B--2---:R-:W2:Y:S08]  /*6c00*/  LDC R27, c[0x0][0x388] ;  /* 0x0000e200ff1b7b82 */ /* 0x004eb00000000800 */
[----:B------:R-:W4:Y:S01]  /*6c10*/  LDC.64 R8, c[0x0][0x440] ;  /* 0x00011000ff087b82 */ /* 0x000f220000000a00 */
[----:B---3--:R-:W3:Y:S07]  /*6c20*/  MUFU.RCP R0, R0 ;  /* 0x0000000000007308 */ /* 0x008eee0000001000 */
[----:B-1----:R-:W1:Y:S01]  /*6c30*/  LDC.64 R2, c[0x0][0x448] ;  /* 0x00011200ff027b82 */ /* 0x002e620000000a00 */
[----:B0-----:R-:W-:Y:S01]  /*6c40*/  VIADD R15, R18, 0xffffffff ;  /* 0xffffffff120f7836 */ /* 0x001fe20000000000 */
[----:B------:R-:W-:-:S02]  /*6c50*/  IADD3 R24, PT, PT, R19, -0x1, RZ ;  /* 0xffffffff13187810 */ /* 0x000fc40007ffe0ff */
[----:B---3--:R-:W-:Y:S01]  /*6c60*/  IADD3 R10, PT, PT, R0, 0xffffffe, RZ ;  /* 0x0ffffffe000a7810 */ /* 0x008fe20007ffe0ff */
[----:B------:R-:W-:-:S03]  /*6c70*/  IMAD.MOV.U32 R0, RZ, RZ, R13 ;  /* 0x000000ffff007224 */ /* 0x000fc600078e000d */
[----:B------:R0:W3:Y:S02]  /*6c80*/  F2I.FTZ.U32.TRUNC.NTZ R11, R10 ;  /* 0x0000000a000b7305 */ /* 0x0000e4000021f000 */
[----:B0-----:R-:W-:Y:S01]  /*6c90*/  MOV R10, RZ ;  /* 0x000000ff000a7202 */ /* 0x001fe20000000f00 */
[----:B---3--:R-:W-:-:S04]  /*6ca0*/  IMAD.MOV R6, RZ, RZ, -R11 ;  /* 0x000000ffff067224 */ /* 0x008fc800078e0a0b */
[----:B------:R-:W-:-:S04]  /*6cb0*/  IMAD R5, R6, R17, RZ ;  /* 0x0000001106057224 */ /* 0x000fc800078e02ff */
[----:B-12-4-:R-:W-:-:S07]  /*6cc0*/  IMAD.HI.U32 R25, R11, R5, R10 ;  /* 0x000000050b197227 */ /* 0x016fce00078e000a */
.L_x_122:
[----:B------:R-:W-:Y:S01]  /*6cd0*/  IABS R5, UR9 ;  /* 0x0000000900057c13 */ /* 0x000fe20008000000 */
[----:B------:R-:W-:Y:S01]  /*6ce0*/  BSSY.RECONVERGENT B1, `(.L_x_120) ;  /* 0x000002d000017945 */ /* 0x000fe20003800200 */
[----:B------:R-:W-:Y:S02]  /*6cf0*/  IABS R6, R0 ;  /* 0x0000000000067213 */ /* 0x000fe40000000000 */
[----:B0-----:R-:W-:Y:S02]  /*6d00*/  IADD3 R10, PT, PT, RZ, -R5, RZ ;  /* 0x80000005ff0a7210 */ /* 0x001fe40007ffe0ff */
[----:B------:R-:W-:Y:S01]  /*6d10*/  IABS R11, UR9 ;  /* 0x00000009000b7c13 */ /* 0x000fe20008000000 */
        /* <DEDUP_REMOVED lines=14> */
[----:B------:R-:W-:Y:S02]  /*6e00*/  IMAD R5, R5, UR9, R0 ;  /* 0x0000000905057c24 */ /* 0x000fe4000f8e0200 */
[----:B------:R-:W-:-:S03]  /*6e10*/  VIADD R0, R0, UR4 ;  /* 0x0000000400007c36 */ /* 0x000fc60008000000 */
[C---:B------:R-:W-:Y:S02]  /*6e20*/  ISETP.NE.AND P0, PT, R5.reuse, RZ, PT ;  /* 0x000000ff0500720c */ /* 0x040fe40003f05270 */
[----:B------:R-:W-:Y:S02]  /*6e30*/  ISETP.GE.AND P1, PT, R5, R24, PT ;  /* 0x000000180500720c */ /* 0x000fe40003f26270 */
[C---:B------:R-:W-:Y:S02]  /*6e40*/  ISETP.EQ.OR P0, PT, R6.reuse, RZ, !P0 ;  /* 0x000000ff0600720c */ /* 0x040fe40004702670 */
[----:B------:R-:W-:-:S04]  /*6e50*/  ISETP.GE.OR P1, PT, R6, R15, P1 ;  /* 0x0000000f0600720c */ /* 0x000fc80000f26670 */
[----:B------:R-:W-:Y:S02]  /*6e60*/  PLOP3.LUT P0, PT, P1, P0, PT, 0xf8, 0x8f ;  /* 0x00000000008f781c */ /* 0x000fe40000f01f70 */
[----:B------:R-:W-:-:S11]  /*6e70*/  ISETP.GE.AND P1, PT, R0, UR10, PT ;  /* 0x0000000a00007c0c */ /* 0x000fd6000bf26270 */
[----:B------:R-:W-:Y:S05]  /*6e80*/  @P0 BRA `(.L_x_121) ;  /* 0x0000000000480947 */ /* 0x000fea0003800000 */
[----:B------:R-:W-:-:S04]  /*6e90*/  IMAD R5, R6, UR9, R5 ;  /* 0x0000000906057c24 */ /* 0x000fc8000f8e0205 */
[----:B------:R-:W-:-:S04]  /*6ea0*/  IMAD R5, R12, R5, RZ ;  /* 0x000000050c057224 */ /* 0x000fc800078e02ff */
[----:B------:R-:W-:-:S05]  /*6eb0*/  IMAD.WIDE R10, R5, 0x4, R8 ;  /* 0x00000004050a7825 */ /* 0x000fca00078e0208 */
[----:B------:R-:W2:Y:S01]  /*6ec0*/  LDG.E R6, desc[UR6][R10.64] ;  /* 0x000000060a067981 */ /* 0x000ea2000c1e1900 */
[----:B------:R-:W-:Y:S01]  /*6ed0*/  IMAD.WIDE R18, R5, 0x4, R2 ;  /* 0x0000000405127825 */ /* 0x000fe200078e0202 */
[----:B--2---:R-:W-:-:S13]  /*6ee0*/  FSETP.GT.AND P0, PT, R6, RZ, PT ;  /* 0x000000ff0600720b */ /* 0x004fda0003f04000 */
[----:B------:R0:W-:Y:S04]  /*6ef0*/  @P0 STG.E desc[UR6][R10.64], RZ ;  /* 0x000000ff0a000986 */ /* 0x0001e8000c101906 */
[----:B------:R-:W2:Y:S01]  /*6f00*/  LDG.E R5, desc[UR6][R18.64] ;  /* 0x0000000612057981 */ /* 0x000ea2000c1e1900 */
        /* <DEDUP_REMOVED lines=10> */
.L_x_121:
[----:B------:R-:W-:Y:S05]  /*6fb0*/  BSYNC.RECONVERGENT B1 ;  /* 0x0000000000017941 */ /* 0x000fea0003800200 */
.L_x_120:
[----:B------:R-:W-:Y:S05]  /*6fc0*/  @!P1 BRA `(.L_x_122) ;  /* 0xfffffffc00409947 */ /* 0x000fea000383ffff */
.L_x_119:
[----:B------:R-:W-:Y:S05]  /*6fd0*/  BSYNC.RECONVERGENT B0 ;  /* 0x0000000000007941 */ /* 0x000fea0003800200 */
.L_x_118:
[----:B------:R-:W-:Y:S01]  /*6fe0*/  ISETP.GE.AND P0, PT, R13, R14, PT ;  /* 0x0000000e0d00720c */ /* 0x000fe20003f06270 */
[----:B------:R-:W3:Y:S01]  /*6ff0*/  LDCU UR5, c[0x0][0x388] ;  /* 0x00007100ff0577ac */ /* 0x000ee20008000800 */
[----:B------:R-:W-:Y:S01]  /*7000*/  BSSY.RECONVERGENT B0, `(.L_x_123) ;  /* 0x000009b000007945 */ /* 0x000fe20003800200 */
[----:B------:R-:W4:Y:S10]  /*7010*/  LDCU.64 UR14, c[0x0][0x380] ;  /* 0x00007000ff0e77ac */ /* 0x000f340008000a00 */
[----:B------:R-:W-:Y:S05]  /*7020*/  @P0 BRA `(.L_x_124) ;  /* 0x0000000800600947 */ /* 0x000fea0003800000 */
[----:B------:R-:W3:Y:S01]  /*7030*/  LDC.64 R28, c[0x0][0x390] ;  /* 0x0000e400ff1c7b82 */ /* 0x000ee20000000a00 */
[----:B0-----:R-:W-:-:S07]  /*7040*/  MOV R11, R13 ;  /* 0x0000000d000b7202 */ /* 0x001fce0000000f00 */
[----:B-1----:R-:W0:Y:S08]  /*7050*/  LDC.64 R20, c[0x0][0x398] ;  /* 0x0000e600ff147b82 */ /* 0x002e300000000a00 */
[----:B------:R-:W1:Y:S08]  /*7060*/  LDC.64 R22, c[0x0][0x440] ;  /* 0x00011000ff167b82 */ /* 0x000e700000000a00 */
[----:B------:R-:W0:Y:S08]  /*7070*/  LDC.64 R18, c[0x0][0x448] ;  /* 0x00011200ff127b82 */ /* 0x000e300000000a00 */
[----:B--2---:R-:W2:Y:S08]  /*7080*/  LDC.64 R26, c[0x0][0x400] ;  /* 0x00010000ff1a7b82 */ /* 0x004eb00000000a00 */
[----:B------:R-:W0:Y:S02]  /*7090*/  LDC.64 R24, c[0x0][0x408] ;  /* 0x00010200ff187b82 */ /* 0x000e240000000a00 */
.L_x_131:
[-C--:B---3--:R-:W-:Y:S01]  /*70a0*/  IABS R5, R12.reuse ;  /* 0x0000000c00057213 */ /* 0x088fe20000000000 */
[----:B------:R-:W-:Y:S01]  /*70b0*/  BSSY.RECONVERGENT B3, `(.L_x_125) ;  /* 0x000008c000037945 */ /* 0x000fe20003800200 */
[----:B------:R-:W-:Y:S02]  /*70c0*/  IABS R15, UR9 ;  /* 0x00000009000f7c13 */ /* 0x000fe40008000000 */
[----:B------:R-:W5:Y:S01]  /*70d0*/  I2F.RP R0, R5 ;  /* 0x0000000500007306 */ /* 0x000f620000209400 */
[----:B------:R-:W-:Y:S02]  /*70e0*/  IABS R8, R11 ;  /* 0x0000000b00087213 */ /* 0x000fe40000000000 */
[----:B------:R-:W-:-:S05]  /*70f0*/  IABS R10, R12 ;  /* 0x0000000c000a7213 */ /* 0x000fca0000000000 */
[----:B-----5:R-:W5:Y:S02]  /*7100*/  MUFU.RCP R0, R0 ;  /* 0x0000000000007308 */ /* 0x020f640000001000 */
[----:B-----5:R-:W-:-:S06]  /*7110*/  VIADD R2, R0, 0xffffffe ;  /* 0x0ffffffe00027836 */ /* 0x020fcc0000000000 */
[----:B------:R5:W4:Y:S02]  /*7120*/  F2I.FTZ.U32.TRUNC.NTZ R3, R2 ;  /* 0x0000000200037305 */ /* 0x000b24000021f000 */
[----:B-----5:R-:W-:Y:S01]  /*7130*/  IMAD.MOV.U32 R2, RZ, RZ, RZ ;  /* 0x000000ffff027224 */ /* 0x020fe200078e00ff */
[----:B----4-:R-:W-:-:S05]  /*7140*/  IADD3 R6, PT, PT, RZ, -R3, RZ ;  /* 0x80000003ff067210 */ /* 0x010fca0007ffe0ff */
[----:B------:R-:W-:Y:S02]  /*7150*/  IMAD R9, R6, R5, RZ ;  /* 0x0000000506097224 */ /* 0x000fe400078e02ff */
[----:B------:R-:W4:Y:S02]  /*7160*/  I2F.RP R6, R15 ;  /* 0x0000000f00067306 */ /* 0x000f240000209400 */
[----:B------:R-:W-:Y:S01]  /*7170*/  IMAD.HI.U32 R0, R3, R9, R2 ;  /* 0x0000000903007227 */ /* 0x000fe200078e0002 */
[----:B------:R-:W-:-:S03]  /*7180*/  MOV R3, R8 ;  /* 0x0000000800037202 */ /* 0x000fc60000000f00 */
[----:B------:R-:W-:Y:S02]  /*7190*/  IMAD.MOV R2, RZ, RZ, -R10 ;  /* 0x000000ffff027224 */ /* 0x000fe400078e0a0a */
[----:B------:R-:W-:-:S04]  /*71a0*/  IMAD.HI.U32 R0, R0, R3, RZ ;  /* 0x0000000300007227 */ /* 0x000fc800078e00ff */
[----:B------:R-:W-:Y:S01]  /*71b0*/  IMAD R2, R0, R2, R3 ;  /* 0x0000000200027224 */ /* 0x000fe200078e0203 */
[----:B----4-:R-:W4:Y:S04]  /*71c0*/  MUFU.RCP R6, R6 ;  /* 0x0000000600067308 */ /* 0x010f280000001000 */
[----:B------:R-:W-:-:S13]  /*71d0*/  ISETP.GT.U32.AND P1, PT, R5, R2, PT ;  /* 0x000000020500720c */ /* 0x000fda0003f24070 */
[-C--:B------:R-:W-:Y:S01]  /*71e0*/  @!P1 IADD3 R2, PT, PT, R2, -R5.reuse, RZ ;  /* 0x8000000502029210 */ /* 0x080fe20007ffe0ff */
[----:B----4-:R-:W-:Y:S01]  /*71f0*/  VIADD R3, R6, 0xffffffe ;  /* 0x0ffffffe06037836 */ /* 0x010fe20000000000 */
[----:B------:R-:W-:Y:S02]  /*7200*/  @!P1 IADD3 R0, PT, PT, R0, 0x1, RZ ;  /* 0x0000000100009810 */ /* 0x000fe40007ffe0ff */
[----:B------:R-:W-:Y:S02]  /*7210*/  ISETP.GE.U32.AND P0, PT, R2, R5, PT ;  /* 0x000000050200720c */ /* 0x000fe40003f06070 */
[----:B------:R-:W-:Y:S01]  /*7220*/  LOP3.LUT R2, R11, R12, RZ, 0x3c, !PT ;  /* 0x0000000c0b027212 */ /* 0x000fe200078e3cff */
[----:B------:R-:W4:Y:S01]  /*7230*/  F2I.FTZ.U32.TRUNC.NTZ R3, R3 ;  /* 0x0000000300037305 */ /* 0x000f22000021f000 */
[----:B------:R-:W-:Y:S02]  /*7240*/  ISETP.NE.AND P1, PT, R12, RZ, PT ;  /* 0x000000ff0c00720c */ /* 0x000fe40003f25270 */
[----:B------:R-:W-:-:S02]  /*7250*/  ISETP.GE.AND P2, PT, R2, RZ, PT ;  /* 0x000000ff0200720c */ /* 0x000fc40003f46270 */
[----:B------:R-:W-:-:S05]  /*7260*/  IABS R2, UR9 ;  /* 0x0000000900027c13 */ /* 0x000fca0008000000 */
[----:B------:R-:W-:Y:S02]  /*7270*/  @P0 VIADD R0, R0, 0x1 ;  /* 0x0000000100000836 */ /* 0x000fe40000000000 */
[----:B------:R-:W-:Y:S02]  /*7280*/  IMAD.MOV R8, RZ, RZ, -R2 ;  /* 0x000000ffff087224 */ /* 0x000fe400078e0a02 */
[----:B------:R-:W-:Y:S01]  /*7290*/  HFMA2 R2, -RZ, RZ, 0, 0 ;  /* 0x00000000ff027431 */ /* 0x000fe200000001ff */
[----:B------:R-:W-:Y:S01]  /*72a0*/  MOV R5, R0 ;  /* 0x0000000000057202 */ /* 0x000fe20000000f00 */
[----:B----4-:R-:W-:-:S03]  /*72b0*/  IMAD.MOV R0, RZ, RZ, -R3 ;  /* 0x000000ffff007224 */ /* 0x010fc600078e0a03 */
        /* <DEDUP_REMOVED lines=18> */
[----:B------:R-:W-:-:S06]  /*73e0*/  @P0 VIADD R0, R0, 0x1 ;  /* 0x0000000100000836 */ /* 0x000fcc0000000000 */
[----:B------:R-:W-:Y:S02]  /*73f0*/  @!P2 IADD3 R0, PT, PT, -R0, RZ, RZ ;  /* 0x000000ff0000a210 */ /* 0x000fe40007ffe1ff */
[----:B------:R-:W-:-:S05]  /*7400*/  @!P1 LOP3.LUT R0, RZ, UR9, RZ, 0x33, !PT ;  /* 0x00000009ff009c12 */ /* 0x000fca000f8e33ff */
[----:B------:R-:W-:-:S05]  /*7410*/  IMAD R6, R0, UR9, RZ ;  /* 0x0000000900067c24 */ /* 0x000fca000f8e02ff */
[----:B------:R-:W-:-:S04]  /*7420*/  IADD3 R9, PT, PT, R5, -R6, RZ ;  /* 0x8000000605097210 */ /* 0x000fc80007ffe0ff */
[----:B------:R-:W-:Y:S01]  /*7430*/  ISETP.GE.AND P0, PT, R9, UR15, PT ;  /* 0x0000000f09007c0c */ /* 0x000fe2000bf06270 */
[----:B------:R-:W-:-:S03]  /*7440*/  IMAD R3, R8, R9, RZ ;  /* 0x0000000908037224 */ /* 0x000fc600078e02ff */
[C---:B------:R-:W-:Y:S01]  /*7450*/  ISETP.GE.OR P0, PT, R0.reuse, UR14, P0 ;  /* 0x0000000e00007c0c */ /* 0x040fe20008706670 */
[----:B------:R-:W-:-:S05]  /*7460*/  IMAD R3, R0, R3, RZ ;  /* 0x0000000300037224 */ /* 0x000fca00078e02ff */
[----:B------:R-:W-:-:S04]  /*7470*/  ISETP.EQ.OR P0, PT, R3, RZ, P0 ;  /* 0x000000ff0300720c */ /* 0x000fc80000702670 */
[----:B---3--:R-:W-:-:S13]  /*7480*/  ISETP.GE.OR P0, PT, R8, UR5, P0 ;  /* 0x0000000508007c0c */ /* 0x008fda0008706670 */
[----:B------:R-:W-:Y:S05]  /*7490*/  @P0 BRA `(.L_x_126) ;  /* 0x0000000400340947 */ /* 0x000fea0003800000 */
[----:B------:R-:W-:Y:S01]  /*74a0*/  IADD3 R3, PT, PT, R9, -UR9, R6 ;  /* 0x8000000909037c10 */ /* 0x000fe2000fffe006 */
[C-C-:B------:R-:W-:Y:S02]  /*74b0*/  IMAD R9, R12.reuse, R5, R8.reuse ;  /* 0x000000050c097224 */ /* 0x140fe400078e0208 */
[----:B------:R-:W-:Y:S02]  /*74c0*/  VIADD R5, R5, 0xffffffff ;  /* 0xffffffff05057836 */ /* 0x000fe40000000000 */
[----:B------:R-:W-:Y:S02]  /*74d0*/  IMAD R6, R12, R3, R8 ;  /* 0x000000030c067224 */ /* 0x000fe400078e0208 */
[----:B--2---:R-:W-:-:S04]  /*74e0*/  IMAD.WIDE R2, R9, 0x4, R26 ;  /* 0x0000000409027825 */ /* 0x004fc800078e021a */
[----:B------:R-:W-:Y:S02]  /*74f0*/  IMAD.WIDE R32, R6, 0x4, R26 ;  /* 0x0000000406207825 */ /* 0x000fe400078e021a */
[----:B------:R2:W3:Y:S02]  /*7500*/  LDG.E R2, desc[UR6][R2.64] ;  /* 0x0000000602027981 */ /* 0x0004e4000c1e1900 */
[----:B------:R-:W-:Y:S02]  /*7510*/  IMAD R5, R12, R5, R8 ;  /* 0x000000050c057224 */ /* 0x000fe400078e0208 */
[--C-:B0-----:R-:W-:Y:S01]  /*7520*/  IMAD.WIDE R34, R9, 0x4, R24.reuse ;  /* 0x0000000409227825 */ /* 0x101fe200078e0218 */
[----:B------:R-:W3:Y:S03]  /*7530*/  LDG.E R33, desc[UR6][R32.64] ;  /* 0x0000000620217981 */ /* 0x000ee6000c1e1900 */
[----:B------:R-:W-:-:S02]  /*7540*/  IMAD.WIDE R36, R5, 0x4, R24 ;  /* 0x0000000405247825 */ /* 0x000fc400078e0218 */
[----:B------:R-:W4:Y:S02]  /*7550*/  LDG.E R35, desc[UR6][R34.64] ;  /* 0x0000000622237981 */ /* 0x000f24000c1e1900 */
[C---:B-1----:R-:W-:Y:S02]  /*7560*/  IMAD.WIDE R38, R9.reuse, 0x4, R22 ;  /* 0x0000000409267825 */ /* 0x042fe400078e0216 */
[----:B------:R-:W4:Y:S04]  /*7570*/  LDG.E R37, desc[UR6][R36.64] ;  /* 0x0000000624257981 */ /* 0x000f28000c1e1900 */
[----:B------:R-:W4:Y:S04]  /*7580*/  LDG.E R15, desc[UR6][R38.64] ;  /* 0x00000006260f7981 */ /* 0x000f28000c1e1900 */
[----:B------:R-:W4:Y:S01]  /*7590*/  LDG.E R17, desc[UR6][R38.64+-0x4] ;  /* 0xfffffc0626117981 */ /* 0x000f22000c1e1900 */
[----:B------:R-:W-:-:S05]  /*75a0*/  IMAD.WIDE R30, R9, 0x4, R28 ;  /* 0x00000004091e7825 */ /* 0x000fca00078e021c */
[----:B------:R0:W5:Y:S01]  /*75b0*/  LDG.E R8, desc[UR6][R30.64] ;  /* 0x000000061e087981 */ /* 0x000162000c1e1900 */
[----:B------:R-:W2:Y:S01]  /*75c0*/  MUFU.RCP R0, R7 ;  /* 0x0000000700007308 */ /* 0x000ea20000001000 */
[----:B------:R-:W-:Y:S01]  /*75d0*/  BSSY.RECONVERGENT B4, `(.L_x_127) ;  /* 0x0000012000047945 */ /* 0x000fe20003800200 */
[----:B--2---:R-:W-:-:S04]  /*75e0*/  FFMA R3, -R7, R0, 1 ;  /* 0x3f80000007037423 */ /* 0x004fc80000000100 */
[----:B------:R-:W-:Y:S01]  /*75f0*/  FFMA R0, R0, R3, R0 ;  /* 0x0000000300007223 */ /* 0x000fe20000000000 */
[----:B---3--:R-:W-:-:S04]  /*7600*/  FADD R2, R2, -R33 ;  /* 0x8000002102027221 */ /* 0x008fc80000000000 */
[----:B----4-:R-:W-:-:S04]  /*7610*/  FADD R2, R2, R35 ;  /* 0x0000002302027221 */ /* 0x010fc80000000000 */
[----:B------:R-:W-:-:S04]  /*7620*/  FADD R2, R2, -R37 ;  /* 0x8000002502027221 */ /* 0x000fc80000000000 */
[----:B------:R-:W-:-:S04]  /*7630*/  FADD R2, R2, R15 ;  /* 0x0000000f02027221 */ /* 0x000fc80000000000 */
[----:B------:R-:W-:-:S04]  /*7640*/  FADD R2, R2, -R17 ;  /* 0x8000001102027221 */ /* 0x000fc80000000000 */
[----:B------:R-:W-:-:S04]  /*7650*/  FMUL R10, R2, UR13 ;  /* 0x0000000d020a7c20 */ /* 0x000fc80008400000 */
        /* <DEDUP_REMOVED lines=8> */
[----:B-----5:R-:W-:Y:S05]  /*76e0*/  CALL.REL.NOINC `($__internal_2_$__cuda_sm3x_div_rn_noftz_f32_slowpath) ;  /* 0x00000024005c7944 */ /* 0x020fea0003c00000 */
.L_x_128:
[----:B------:R-:W-:Y:S05]  /*76f0*/  BSYNC.RECONVERGENT B4 ;  /* 0x0000000000047941 */ /* 0x000fea0003800200 */
.L_x_127:
[----:B------:R-:W0:Y:S01]  /*7700*/  LDC.64 R34, c[0x0][0x410] ;  /* 0x00010400ff227b82 */ /* 0x000e220000000a00 */
[----:B-----5:R-:W-:-:S05]  /*7710*/  FADD R15, R8, -R0 ;  /* 0x80000000080f7221 */ /* 0x020fca0000000000 */
[----:B------:R1:W-:Y:S02]  /*7720*/  STG.E desc[UR6][R30.64], R15 ;  /* 0x0000000f1e007986 */ /* 0x0003e4000c101906 */
[----:B------:R-:W2:Y:S01]  /*7730*/  LDC.64 R2, c[0x0][0x418] ;  /* 0x00010600ff027b82 */ /* 0x000ea20000000a00 */
[----:B------:R-:W-:-:S05]  /*7740*/  IMAD.WIDE R38, R9, 0x4, R18 ;  /* 0x0000000409267825 */ /* 0x000fca00078e0212 */
[----:B------:R-:W3:Y:S04]  /*7750*/  LDG.E R17, desc[UR6][R38.64] ;  /* 0x0000000626117981 */ /* 0x000ee8000c1e1900 */
[----:B------:R-:W4:Y:S01]  /*7760*/  LDG.E R41, desc[UR6][R38.64+-0x4] ;  /* 0xfffffc0626297981 */ /* 0x000f22000c1e1900 */
[----:B0-----:R-:W-:-:S04]  /*7770*/  IMAD.WIDE R32, R9, 0x4, R34 ;  /* 0x0000000409207825 */ /* 0x001fc800078e0222 */
[----:B------:R-:W-:Y:S02]  /*7780*/  IMAD.WIDE R34, R6, 0x4, R34 ;  /* 0x0000000406227825 */ /* 0x000fe400078e0222 */
[----:B------:R-:W3:Y:S02]  /*7790*/  LDG.E R32, desc[UR6][R32.64] ;  /* 0x0000000620207981 */ /* 0x000ee4000c1e1900 */
[--C-:B--2---:R-:W-:Y:S02]  /*77a0*/  IMAD.WIDE R36, R9, 0x4, R2.reuse ;  /* 0x0000000409247825 */ /* 0x104fe400078e0202 */
[----:B------:R-:W3:Y:S02]  /*77b0*/  LDG.E R35, desc[UR6][R34.64] ;  /* 0x0000000622237981 */ /* 0x000ee4000c1e1900 */
[----:B------:R-:W-:Y:S02]  /*77c0*/  IMAD.WIDE R2, R5, 0x4, R2 ;  /* 0x0000000405027825 */ /* 0x000fe400078e0202 */
[----:B------:R-:W2:Y:S04]  /*77d0*/  LDG.E R37, desc[UR6][R36.64] ;  /* 0x0000000624257981 */ /* 0x000ea8000c1e1900 */
[----:B------:R-:W4:Y:S01]  /*77e0*/  LDG.E R3, desc[UR6][R2.64] ;  /* 0x0000000602037981 */ /* 0x000f22000c1e1900 */
[----:B------:R-:W-:-:S05]  /*77f0*/  IMAD.WIDE R8, R9, 0x4, R20 ;  /* 0x0000000409087825 */ /* 0x000fca00078e0214 */
[----:B------:R1:W5:Y:S01]  /*7800*/  LDG.E R5, desc[UR6][R8.64] ;  /* 0x0000000608057981 */ /* 0x000362000c1e1900 */
[----:B------:R-:W0:Y:S01]  /*7810*/  MUFU.RCP R10, R7 ;  /* 0x00000007000a7308 */ /* 0x000e220000001000 */
[----:B------:R-:W-:Y:S01]  /*7820*/  BSSY.RECONVERGENT B4, `(.L_x_129) ;  /* 0x0000012000047945 */ /* 0x000fe20003800200 */
[----:B---3--:R-:W-:-:S04]  /*7830*/  FADD R0, R32, -R35 ;  /* 0x8000002320007221 */ /* 0x008fc80000000000 */
[----:B--2---:R-:W-:-:S04]  /*7840*/  FADD R0, R0, R37 ;  /* 0x0000002500007221 */ /* 0x004fc80000000000 */
[----:B----4-:R-:W-:-:S04]  /*7850*/  FADD R0, R0, -R3 ;  /* 0x8000000300007221 */ /* 0x010fc80000000000 */
[----:B------:R-:W-:-:S04]  /*7860*/  FADD R0, R0, R17 ;  /* 0x0000001100007221 */ /* 0x000fc80000000000 */
[----:B------:R-:W-:-:S04]  /*7870*/  FADD R0, R0, -R41 ;  /* 0x8000002900007221 */ /* 0x000fc80000000000 */
[----:B------:R-:W-:Y:S01]  /*7880*/  FMUL R6, R0, UR13 ;  /* 0x0000000d00067c20 */ /* 0x000fe20008400000 */
[----:B0-----:R-:W-:-:S03]  /*7890*/  FFMA R3, -R7, R10, 1 ;  /* 0x3f80000007037423 */ /* 0x001fc6000000010a */
[----:B------:R-:W0:Y:S01]  /*78a0*/  FCHK P0, R6, R7 ;  /* 0x0000000706007302 */ /* 0x000e220000000000 */
[----:B------:R-:W-:-:S04]  /*78b0*/  FFMA R0, R10, R3, R10 ;  /* 0x000000030a007223 */ /* 0x000fc8000000000a */
        /* <DEDUP_REMOVED lines=8> */
.L_x_130:
[----:B------:R-:W-:Y:S05]  /*7940*/  BSYNC.RECONVERGENT B4 ;  /* 0x0000000000047941 */ /* 0x000fea0003800200 */
.L_x_129:
[----:B-----5:R-:W-:-:S05]  /*7950*/  FADD R5, R5, -R0 ;  /* 0x8000000005057221 */ /* 0x020fca0000000000 */
[----:B------:R3:W-:Y:S02]  /*7960*/  STG.E desc[UR6][R8.64], R5 ;  /* 0x0000000508007986 */ /* 0x0007e4000c101906 */
.L_x_126:
[----:B------:R-:W-:Y:S05]  /*7970*/  BSYNC.RECONVERGENT B3 ;  /* 0x0000000000037941 */ /* 0x000fea0003800200 */
.L_x_125:
[----:B------:R-:W-:-:S04]  /*7980*/  IADD3 R11, PT, PT, R11, UR4, RZ ;  /* 0x000000040b0b7c10 */ /* 0x000fc8000fffe0ff */
[----:B------:R-:W-:-:S13]  /*7990*/  ISETP.GE.AND P0, PT, R11, R14, PT ;  /* 0x0000000e0b00720c */ /* 0x000fda0003f06270 */
[----:B------:R-:W-:Y:S05]  /*79a0*/  @!P0 BRA `(.L_x_131) ;  /* 0xfffffff400bc8947 */ /* 0x000fea000383ffff */
.L_x_124:
[----:B---34-:R-:W-:Y:S05]  /*79b0*/  BSYNC.RECONVERGENT B0 ;  /* 0x0000000000007941 */ /* 0x018fea0003800200 */
.L_x_123:
[----:B------:R-:W-:Y:S01]  /*79c0*/  ISETP.GE.AND P0, PT, R13, UR10, PT ;  /* 0x0000000a0d007c0c */ /* 0x000fe2000bf06270 */
[----:B------:R-:W3:Y:S01]  /*79d0*/  LDCU.64 UR14, c[0x0][0x380] ;  /* 0x00007000ff0e77ac */ /* 0x000ee20008000a00 */
[----:B------:R-:W-:Y:S11]  /*79e0*/  BSSY.RECONVERGENT B0, `(.L_x_132) ;  /* 0x0000055000007945 */ /* 0x000ff60003800200 */
[----:B------:R-:W-:Y:S05]  /*79f0*/  @P0 BRA `(.L_x_133) ;  /* 0x00000004004c0947 */ /* 0x000fea0003800000 */
[----:B------:R-:W4:Y:S01]  /*7a00*/  LDC.64 R14, c[0x0][0x390] ;  /* 0x0000e400ff0e7b82 */ /* 0x000f220000000a00 */
[----:B------:R-:W-:-:S07]  /*7a10*/  IMAD.MOV.U32 R6, RZ, RZ, R13 ;  /* 0x000000ffff067224 */ /* 0x000fce00078e000d */
[----:B0-----:R-:W0:Y:S08]  /*7a20*/  LDC.64 R8, c[0x0][0x398] ;  /* 0x0000e600ff087b82 */ /* 0x001e300000000a00 */
[----:B------:R-:W0:Y:S08]  /*7a30*/  LDC.64 R18, c[0x0][0x440] ;  /* 0x00011000ff127b82 */ /* 0x000e300000000a00 */
[----:B------:R-:W0:Y:S02]  /*7a40*/  LDC.64 R10, c[0x0][0x448] ;  /* 0x00011200ff0a7b82 */ /* 0x000e240000000a00 */
.L_x_140:
[----:B------:R-:W-:Y:S01]  /*7a50*/  IABS R17, UR9 ;  /* 0x0000000900117c13 */ /* 0x000fe20008000000 */
[----:B------:R-:W-:Y:S01]  /*7a60*/  BSSY.RECONVERGENT B3, `(.L_x_134) ;  /* 0x0000049000037945 */ /* 0x000fe20003800200 */
[----:B------:R-:W-:Y:S02]  /*7a70*/  IABS R5, R6 ;  /* 0x0000000600057213 */ /* 0x000fe40000000000 */
[----:B-1----:R-:W5:Y:S01]  /*7a80*/  I2F.RP R0, R17 ;  /* 0x0000001100007306 */ /* 0x002f620000209400 */
[----:B-1----:R-:W-:-:S07]  /*7a90*/  IABS R22, UR9 ;  /* 0x0000000900167c13 */ /* 0x002fce0008000000 */
[----:B-----5:R-:W1:Y:S02]  /*7aa0*/  MUFU.RCP R0, R0 ;  /* 0x0000000000007308 */ /* 0x020e640000001000 */
[----:B-1----:R-:W-:-:S06]  /*7ab0*/  IADD3 R2, PT, PT, R0, 0xffffffe, RZ ;  /* 0x0ffffffe00027810 */ /* 0x002fcc0007ffe0ff */
[----:B------:R1:W5:Y:S02]  /*7ac0*/  F2I.FTZ.U32.TRUNC.NTZ R3, R2 ;  /* 0x0000000200037305 */ /* 0x000364000021f000 */
[----:B-1----:R-:W-:Y:S02]  /*7ad0*/  HFMA2 R2, -RZ, RZ, 0, 0 ;  /* 0x00000000ff027431 */ /* 0x002fe400000001ff */
[----:B-----5:R-:W-:-:S04]  /*7ae0*/  IMAD.MOV R20, RZ, RZ, -R3 ;  /* 0x000000ffff147224 */ /* 0x020fc800078e0a03 */
[----:B------:R-:W-:-:S04]  /*7af0*/  IMAD R21, R20, R17, RZ ;  /* 0x0000001114157224 */ /* 0x000fc800078e02ff */
[----:B------:R-:W-:-:S04]  /*7b00*/  IMAD.HI.U32 R20, R3, R21, R2 ;  /* 0x0000001503147227 */ /* 0x000fc800078e0002 */
[----:B------:R-:W-:Y:S02]  /*7b10*/  IMAD.MOV R3, RZ, RZ, -R22 ;  /* 0x000000ffff037224 */ /* 0x000fe400078e0a16 */
        /* <DEDUP_REMOVED lines=9> */
[----:B------:R-:W-:-:S06]  /*7bb0*/  @P0 IADD3 R0, PT, PT, R0, 0x1, RZ ;  /* 0x0000000100000810 */ /* 0x000fcc0007ffe0ff */
[----:B------:R-:W-:Y:S01]  /*7bc0*/  @!P2 IMAD.MOV R0, RZ, RZ, -R0 ;  /* 0x000000ffff00a224 */ /* 0x000fe200078e0a00 */
[----:B------:R-:W-:-:S04]  /*7bd0*/  @!P1 LOP3.LUT R0, RZ, UR9, RZ, 0x33, !PT ;  /* 0x00000009ff009c12 */ /* 0x000fc8000f8e33ff */
[----:B------:R-:W-:-:S05]  /*7be0*/  IADD3 R3, PT, PT, -R0, RZ, RZ ;  /* 0x000000ff00037210 */ /* 0x000fca0007ffe1ff */
[----:B------:R-:W-:-:S05]  /*7bf0*/  IMAD R3, R3, UR9, R6 ;  /* 0x0000000903037c24 */ /* 0x000fca000f8e0206 */
[C---:B------:R-:W-:Y:S02]  /*7c00*/  ISETP.NE.AND P0, PT, R3.reuse, RZ, PT ;  /* 0x000000ff0300720c */ /* 0x040fe40003f05270 */
[----:B---3--:R-:W-:Y:S02]  /*7c10*/  ISETP.GE.AND P1, PT, R3, UR15, PT ;  /* 0x0000000f03007c0c */ /* 0x008fe4000bf26270 */
[C---:B------:R-:W-:Y:S02]  /*7c20*/  ISETP.EQ.OR P0, PT, R0.reuse, RZ, !P0 ;  /* 0x000000ff0000720c */ /* 0x040fe40004702670 */
[----:B------:R-:W-:-:S04]  /*7c30*/  ISETP.GE.OR P1, PT, R0, UR14, P1 ;  /* 0x0000000e00007c0c */ /* 0x000fc80008f26670 */
[----:B------:R-:W-:-:S13]  /*7c40*/  PLOP3.LUT P0, PT, P1, P0, PT, 0xf8, 0x8f ;  /* 0x00000000008f781c */ /* 0x000fda0000f01f70 */
[----:B------:R-:W-:Y:S05]  /*7c50*/  @P0 BRA `(.L_x_135) ;  /* 0x0000000000a40947 */ /* 0x000fea0003800000 */
[----:B------:R-:W-:-:S04]  /*7c60*/  IMAD R5, R0, UR9, R3 ;  /* 0x0000000900057c24 */ /* 0x000fc8000f8e0203 */
[----:B------:R-:W-:-:S04]  /*7c70*/  IMAD R5, R12, R5, RZ ;  /* 0x000000050c057224 */ /* 0x000fc800078e02ff */
[----:B0-----:R-:W-:-:S06]  /*7c80*/  IMAD.WIDE R2, R5, 0x4, R18 ;  /* 0x0000000405027825 */ /* 0x001fcc00078e0212 */
[----:B------:R-:W3:Y:S01]  /*7c90*/  LDG.E R2, desc[UR6][R2.64] ;  /* 0x0000000602027981 */ /* 0x000ee2000c1e1900 */
[----:B------:R-:W0:Y:S01]  /*7ca0*/  MUFU.RCP R0, R7 ;  /* 0x0000000700007308 */ /* 0x000e220000001000 */
[----:B------:R-:W-:Y:S01]  /*7cb0*/  BSSY.RECONVERGENT B4, `(.L_x_136) ;  /* 0x000000e000047945 */ /* 0x000fe20003800200 */
[----:B0-----:R-:W-:-:S04]  /*7cc0*/  FFMA R17, -R7, R0, 1 ;  /* 0x3f80000007117423 */ /* 0x001fc80000000100 */
[----:B------:R-:W-:Y:S01]  /*7cd0*/  FFMA R0, R0, R17, R0 ;  /* 0x0000001100007223 */ /* 0x000fe20000000000 */
[----:B---3--:R-:W-:-:S04]  /*7ce0*/  FMUL R22, R2, -UR13 ;  /* 0x8000000d02167c20 */ /* 0x008fc80008400000 */
        /* <DEDUP_REMOVED lines=8> */
[----:B--2-4-:R-:W-:Y:S05]  /*7d70*/  CALL.REL.NOINC `($__internal_2_$__cuda_sm3x_div_rn_noftz_f32_slowpath) ;  /* 0x0000001c00b87944 */ /* 0x014fea0003c00000 */
[----:B------:R-:W-:-:S07]  /*7d80*/  IMAD.MOV.U32 R17, RZ, RZ, R0 ;  /* 0x000000ffff117224 */ /* 0x000fce00078e0000 */
.L_x_137:
[----:B------:R-:W-:Y:S05]  /*7d90*/  BSYNC.RECONVERGENT B4 ;  /* 0x0000000000047941 */ /* 0x000fea0003800200 */
.L_x_136:
[----:B----4-:R-:W-:-:S04]  /*7da0*/  IMAD.WIDE R2, R5, 0x4, R14 ;  /* 0x0000000405027825 */ /* 0x010fc800078e020e */
[----:B------:R-:W-:Y:S01]  /*7db0*/  IMAD.WIDE R20, R5, 0x4, R10 ;  /* 0x0000000405147825 */ /* 0x000fe200078e020a */
[----:B------:R0:W-:Y:S05]  /*7dc0*/  STG.E desc[UR6][R2.64], R17 ;  /* 0x0000001102007986 */ /* 0x0001ea000c101906 */
[----:B------:R-:W3:Y:S01]  /*7dd0*/  LDG.E R20, desc[UR6][R20.64] ;  /* 0x0000000614147981 */ /* 0x000ee2000c1e1900 */
[----:B------:R-:W1:Y:S01]  /*7de0*/  MUFU.RCP R0, R7 ;  /* 0x0000000700007308 */ /* 0x000e620000001000 */
[----:B------:R-:W-:Y:S01]  /*7df0*/  BSSY.RECONVERGENT B4, `(.L_x_138) ;  /* 0x000000d000047945 */ /* 0x000fe20003800200 */
[----:B-1----:R-:W-:-:S04]  /*7e00*/  FFMA R23, -R7, R0, 1 ;  /* 0x3f80000007177423 */ /* 0x002fc80000000100 */
[----:B------:R-:W-:Y:S01]  /*7e10*/  FFMA R0, R0, R23, R0 ;  /* 0x0000001700007223 */ /* 0x000fe20000000000 */
[----:B---3--:R-:W-:-:S04]  /*7e20*/  FMUL R24, R20, -UR13 ;  /* 0x8000000d14187c20 */ /* 0x008fc80008400000 */
        /* <DEDUP_REMOVED lines=8> */
[----:B--2---:R-:W-:Y:S05]  /*7eb0*/  CALL.REL.NOINC `($__internal_2_$__cuda_sm3x_div_rn_noftz_f32_slowpath) ;  /* 0x0000001c00687944 */ /* 0x004fea0003c00000 */
.L_x_139:
[----:B------:R-:W-:Y:S05]  /*7ec0*/  BSYNC.RECONVERGENT B4 ;  /* 0x0000000000047941 */ /* 0x000fea0003800200 */
.L_x_138:
[----:B------:R-:W-:-:S05]  /*7ed0*/  IMAD.WIDE R2, R5, 0x4, R8 ;  /* 0x0000000405027825 */ /* 0x000fca00078e0208 */
[----:B------:R1:W-:Y:S02]  /*7ee0*/  STG.E desc[UR6][R2.64], R0 ;  /* 0x0000000002007986 */ /* 0x0003e4000c101906 */
.L_x_135:
[----:B------:R-:W-:Y:S05]  /*7ef0*/  BSYNC.RECONVERGENT B3 ;  /* 0x0000000000037941 */ /* 0x000fea0003800200 */
.L_x_134:
[----:B------:R-:W-:-:S04]  /*7f00*/  IADD3 R6, PT, PT, R6, UR4, RZ ;  /* 0x0000000406067c10 */ /* 0x000fc8000fffe0ff */
[----:B------:R-:W-:-:S13]  /*7f10*/  ISETP.GE.AND P0, PT, R6, UR10, PT ;  /* 0x0000000a06007c0c */ /* 0x000fda000bf06270 */
[----:B------:R-:W-:Y:S05]  /*7f20*/  @!P0 BRA `(.L_x_140) ;  /* 0xfffffff800c88947 */ /* 0x000fea000383ffff */
.L_x_133:
[----:B---3--:R-:W-:Y:S05]  /*7f30*/  BSYNC.RECONVERGENT B0 ;  /* 0x0000000000007941 */ /* 0x008fea0003800200 */
.L_x_132:
[----:B------:R-:W-:Y:S01]  /*7f40*/  ISETP.GE.AND P0, PT, R13, R16, PT ;  /* 0x000000100d00720c */ /* 0x000fe20003f06270 */
[----:B------:R-:W3:Y:S01]  /*7f50*/  LDCU UR5, c[0x0][0x388] ;  /* 0x00007100ff0577ac */ /* 0x000ee20008000800 */
[----:B------:R-:W-:Y:S01]  /*7f60*/  BSSY.RECONVERGENT B0, `(.L_x_141) ;  /* 0x0000056000007945 */ /* 0x000fe20003800200 */
[----:B------:R-:W0:Y:S10]  /*7f70*/  LDCU UR8, c[0x0][0x380] ;  /* 0x00007000ff0877ac */ /* 0x000e340008000800 */
[----:B------:R-:W-:Y:S05]  /*7f80*/  @P0 BRA `(.L_x_142) ;  /* 0x00000004004c0947 */ /* 0x000fea0003800000 */
[----:B0-----:R-:W0:Y:S01]  /*7f90*/  LDC.64 R18, c[0x0][0x390] ;  /* 0x0000e400ff127b82 */ /* 0x001e220000000a00 */
[----:B------:R-:W-:-:S07]  /*7fa0*/  IMAD.MOV.U32 R9, RZ, RZ, R13 ;  /* 0x000000ffff097224 */ /* 0x000fce00078e000d */
[----:B------:R-:W0:Y:S08]  /*7fb0*/  LDC.64 R10, c[0x0][0x398] ;  /* 0x0000e600ff0a7b82 */ /* 0x000e300000000a00 */
[----:B-1----:R-:W1:Y:S08]  /*7fc0*/  LDC.64 R20, c[0x0][0x408] ;  /* 0x00010200ff147b82 */ /* 0x002e700000000a00 */
[----:B----4-:R-:W4:Y:S02]  /*7fd0*/  LDC.64 R14, c[0x0][0x418] ;  /* 0x00010600ff0e7b82 */ /* 0x010f240000000a00 */
.L_x_149:
[-C--:B------:R-:W-:Y:S01]  /*7fe0*/  IABS R17, R12.reuse ;  /* 0x0000000c00117213 */ /* 0x080fe20000000000 */
[----:B------:R-:W-:Y:S01]  /*7ff0*/  BSSY.RECONVERGENT B3, `(.L_x_143) ;  /* 0x0000049000037945 */ /* 0x000fe20003800200 */
[----:B------:R-:W-:Y:S02]  /*8000*/  IABS R5, R9 ;  /* 0x0000000900057213 */ /* 0x000fe40000000000 */
[----:B--2---:R-:W5:Y:S01]  /*8010*/  I2F.RP R0, R17 ;  /* 0x0000001100007306 */ /* 0x004f620000209400 */
[----:B------:R-:W-:-:S07]  /*8020*/  IABS R8, R12 ;  /* 0x0000000c00087213 */ /* 0x000fce0000000000 */
[----:B-----5:R-:W5:Y:S02]  /*8030*/  MUFU.RCP R0, R0 ;  /* 0x0000000000007308 */ /* 0x020f640000001000 */
[----:B-----5:R-:W-:-:S06]  /*8040*/  IADD3 R2, PT, PT, R0, 0xffffffe, RZ ;  /* 0x0ffffffe00027810 */ /* 0x020fcc0007ffe0ff */
[----:B------:R5:W2:Y:S02]  /*8050*/  F2I.FTZ.U32.TRUNC.NTZ R3, R2 ;  /* 0x0000000200037305 */ /* 0x000aa4000021f000 */
[----:B-----5:R-:W-:Y:S02]  /*8060*/  HFMA2 R2, -RZ, RZ, 0, 0 ;  /* 0x00000000ff027431 */ /* 0x020fe400000001ff */
[----:B--2---:R-:W-:-:S04]  /*8070*/  IMAD.MOV R6, RZ, RZ, -R3 ;  /* 0x000000ffff067224 */ /* 0x004fc800078e0a03 */
        /* <DEDUP_REMOVED lines=17> */
[----:B------:R-:W-:-:S05]  /*8190*/  IMAD R0, R12, R0, R9 ;  /* 0x000000000c007224 */ /* 0x000fca00078e0209 */
[C---:B------:R-:W-:Y:S02]  /*81a0*/  ISETP.NE.AND P0, PT, R0.reuse, RZ, PT ;  /* 0x000000ff0000720c */ /* 0x040fe40003f05270 */
[----:B---3--:R-:W-:Y:S02]  /*81b0*/  ISETP.GE.AND P1, PT, R0, UR5, PT ;  /* 0x0000000500007c0c */ /* 0x008fe4000bf26270 */
[C---:B------:R-:W-:Y:S02]  /*81c0*/  ISETP.EQ.OR P0, PT, R5.reuse, RZ, !P0 ;  /* 0x000000ff0500720c */ /* 0x040fe40004702670 */
[----:B------:R-:W-:-:S04]  /*81d0*/  ISETP.GE.OR P1, PT, R5, UR8, P1 ;  /* 0x0000000805007c0c */ /* 0x000fc80008f26670 */
[----:B------:R-:W-:-:S13]  /*81e0*/  PLOP3.LUT P0, PT, P1, P0, PT, 0xf8, 0x8f ;  /* 0x00000000008f781c */ /* 0x000fda0000f01f70 */
[----:B------:R-:W-:Y:S05]  /*81f0*/  @P0 BRA `(.L_x_144) ;  /* 0x0000000000a00947 */ /* 0x000fea0003800000 */
[----:B------:R-:W-:-:S04]  /*8200*/  IMAD R5, R4, R5, R0 ;  /* 0x0000000504057224 */ /* 0x000fc800078e0200 */
[----:B-1----:R-:W-:-:S06]  /*8210*/  IMAD.WIDE R2, R5, 0x4, R20 ;  /* 0x0000000405027825 */ /* 0x002fcc00078e0214 */
[----:B------:R-:W2:Y:S01]  /*8220*/  LDG.E R2, desc[UR6][R2.64] ;  /* 0x0000000602027981 */ /* 0x000ea2000c1e1900 */
[----:B------:R-:W1:Y:S01]  /*8230*/  MUFU.RCP R0, R7 ;  /* 0x0000000700007308 */ /* 0x000e620000001000 */
[----:B------:R-:W-:Y:S01]  /*8240*/  BSSY.RECONVERGENT B4, `(.L_x_145) ;  /* 0x000000e000047945 */ /* 0x000fe20003800200 */
[----:B-1----:R-:W-:-:S04]  /*8250*/  FFMA R17, -R7, R0, 1 ;  /* 0x3f80000007117423 */ /* 0x002fc80000000100 */
[----:B------:R-:W-:Y:S01]  /*8260*/  FFMA R0, R0, R17, R0 ;  /* 0x0000001100007223 */ /* 0x000fe20000000000 */
[----:B--2---:R-:W-:-:S04]  /*8270*/  FMUL R8, R2, -UR13 ;  /* 0x8000000d02087c20 */ /* 0x004fc80008400000 */
[----:B------:R-:W1:Y:S01]  /*8280*/  FCHK P0, R8, R7 ;  /* 0x0000000708007302 */ /* 0x000e620000000000 */
[----:B------:R-:W-:-:S04]  /*8290*/  FFMA R6, R0, R8, RZ ;  /* 0x0000000800067223 */ /* 0x000fc800000000ff */
[----:B------:R-:W-:-:S04]  /*82a0*/  FFMA R17, -R7, R6, R8 ;  /* 0x0000000607117223 */ /* 0x000fc80000000108 */
[----:B------:R-:W-:Y:S01]  /*82b0*/  FFMA R17, R0, R17, R6 ;  /* 0x0000001100117223 */ /* 0x000fe20000000006 */
[----:B-1----:R-:W-:Y:S06]  /*82c0*/  @!P0 BRA `(.L_x_146) ;  /* 0x0000000000148947 */ /* 0x002fec0003800000 */
[----:B------:R-:W-:Y:S01]  /*82d0*/  MOV R3, R8 ;  /* 0x0000000800037202 */ /* 0x000fe20000000f00 */
[----:B------:R-:W-:Y:S01]  /*82e0*/  IMAD.MOV.U32 R0, RZ, RZ, R7 ;  /* 0x000000ffff007224 */ /* 0x000fe200078e0007 */
[----:B------:R-:W-:-:S07]  /*82f0*/  MOV R2, 0x8310 ;  /* 0x0000831000027802 */ /* 0x000fce0000000f00 */
[----:B0---4-:R-:W-:Y:S05]  /*8300*/  CALL.REL.NOINC `($__internal_2_$__cuda_sm3x_div_rn_noftz_f32_slowpath) ;  /* 0x0000001800547944 */ /* 0x011fea0003c00000 */
[----:B------:R-:W-:-:S07]  /*8310*/  MOV R17, R0 ;  /* 0x0000000000117202 */ /* 0x000fce0000000f00 */
.L_x_146:
[----:B------:R-:W-:Y:S05]  /*8320*/  BSYNC.RECONVERGENT B4 ;  /* 0x0000000000047941 */ /* 0x000fea0003800200 */
.L_x_145:
[----:B0-----:R-:W-:-:S04]  /*8330*/  IMAD.WIDE R2, R5, 0x4, R18 ;  /* 0x0000000405027825 */ /* 0x001fc800078e0212 */
[----:B----4-:R-:W-:Y:S01]  /*8340*/  IMAD.WIDE R22, R5, 0x4, R14 ;  /* 0x0000000405167825 */ /* 0x010fe200078e020e */
[----:B------:R0:W-:Y:S05]  /*8350*/  STG.E desc[UR6][R2.64], R17 ;  /* 0x0000001102007986 */ /* 0x0001ea000c101906 */
        /* <DEDUP_REMOVED lines=15> */
.L_x_148:
[----:B------:R-:W-:Y:S05]  /*8450*/  BSYNC.RECONVERGENT B4 ;  /* 0x0000000000047941 */ /* 0x000fea0003800200 */
.L_x_147:
[----:B------:R-:W-:-:S05]  /*8460*/  IMAD.WIDE R2, R5, 0x4, R10 ;  /* 0x0000000405027825 */ /* 0x000fca00078e020a */
[----:B------:R2:W-:Y:S02]  /*8470*/  STG.E desc[UR6][R2.64], R0 ;  /* 0x0000000002007986 */ /* 0x0005e4000c101906 */
.L_x_144:
[----:B------:R-:W-:Y:S05]  /*8480*/  BSYNC.RECONVERGENT B3 ;  /* 0x0000000000037941 */ /* 0x000fea0003800200 */
.L_x_143:
[----:B------:R-:W-:-:S05]  /*8490*/  VIADD R9, R9, UR4 ;  /* 0x0000000409097c36 */ /* 0x000fca0008000000 */
[----:B------:R-:W-:-:S13]  /*84a0*/  ISETP.GE.AND P0, PT, R9, R16, PT ;  /* 0x000000100900720c */ /* 0x000fda0003f06270 */
[----:B------:R-:W-:Y:S05]  /*84b0*/  @!P0 BRA `(.L_x_149) ;  /* 0xfffffff800c88947 */ /* 0x000fea000383ffff */
.L_x_142:
[----:B0--3--:R-:W-:Y:S05]  /*84c0*/  BSYNC.RECONVERGENT B0 ;  /* 0x0000000000007941 */ /* 0x009fea0003800200 */
.L_x_141:
[----:B------:R-:W-:Y:S01]  /*84d0*/  ISETP.GE.AND P0, PT, R13, R4, PT ;  /* 0x000000040d00720c */ /* 0x000fe20003f06270 */
[----:B------:R-:W0:Y:S01]  /*84e0*/  LDCU UR5, c[0x0][0x388] ;  /* 0x00007100ff0577ac */ /* 0x000e220008000800 */
[----:B------:R-:W-:Y:S01]  /*84f0*/  BSSY.RECONVERGENT B0, `(.L_x_150) ;  /* 0x0000056000007945 */ /* 0x000fe20003800200 */
[----:B------:R-:W3:Y:S10]  /*8500*/  LDCU UR8, c[0x0][0x384] ;  /* 0x00007080ff0877ac */ /* 0x000ef40008000800 */
[----:B------:R-:W-:Y:S05]  /*8510*/  @P0 BRA `(.L_x_151) ;  /* 0x00000004004c0947 */ /* 0x000fea0003800000 */
[----:B------:R-:W0:Y:S01]  /*8520*/  LDC.64 R18, c[0x0][0x390] ;  /* 0x0000e400ff127b82 */ /* 0x000e220000000a00 */
[----:B------:R-:W-:-:S07]  /*8530*/  MOV R9, R13 ;  /* 0x0000000d00097202 */ /* 0x000fce0000000f00 */
[----:B------:R-:W0:Y:S08]  /*8540*/  LDC.64 R10, c[0x0][0x398] ;  /* 0x0000e600ff0a7b82 */ /* 0x000e300000000a00 */
[----:B-1----:R-:W1:Y:S08]  /*8550*/  LDC.64 R20, c[0x0][0x400] ;  /* 0x00010000ff147b82 */ /* 0x002e700000000a00 */
[----:B----4-:R-:W4:Y:S02]  /*8560*/  LDC.64 R14, c[0x0][0x410] ;  /* 0x00010400ff0e7b82 */ /* 0x010f240000000a00 */
.L_x_158:
[-C--:B------:R-:W-:Y:S01]  /*8570*/  IABS R17, R12.reuse ;  /* 0x0000000c00117213 */ /* 0x080fe20000000000 */
[----:B------:R-:W-:Y:S01]  /*8580*/  BSSY.RECONVERGENT B3, `(.L_x_152) ;  /* 0x0000049000037945 */ /* 0x000fe20003800200 */
[----:B------:R-:W-:Y:S02]  /*8590*/  IABS R5, R9 ;  /* 0x0000000900057213 */ /* 0x000fe40000000000 */
[----:B0-2---:R-:W2:Y:S01]  /*85a0*/  I2F.RP R0, R17 ;  /* 0x0000001100007306 */ /* 0x005ea20000209400 */
[----:B------:R-:W-:-:S07]  /*85b0*/  IABS R8, R12 ;  /* 0x0000000c00087213 */ /* 0x000fce0000000000 */
[----:B--2---:R-:W2:Y:S02]  /*85c0*/  MUFU.RCP R0, R0 ;  /* 0x0000000000007308 */ /* 0x004ea40000001000 */
[----:B--2---:R-:W-:-:S06]  /*85d0*/  VIADD R2, R0, 0xffffffe ;  /* 0x0ffffffe00027836 */ /* 0x004fcc0000000000 */
[----:B------:R2:W5:Y:S02]  /*85e0*/  F2I.FTZ.U32.TRUNC.NTZ R3, R2 ;  /* 0x0000000200037305 */ /* 0x000564000021f000 */
[----:B--2---:R-:W-:Y:S01]  /*85f0*/  IMAD.MOV.U32 R2, RZ, RZ, RZ ;  /* 0x000000ffff027224 */ /* 0x004fe200078e00ff */
[----:B-----5:R-:W-:-:S05]  /*8600*/  IADD3 R6, PT, PT, RZ, -R3, RZ ;  /* 0x80000003ff067210 */ /* 0x020fca0007ffe0ff */
[----:B------:R-:W-:-:S04]  /*8610*/  IMAD R23, R6, R17, RZ ;  /* 0x0000001106177224 */ /* 0x000fc800078e02ff */
[----:B------:R-:W-:Y:S01]  /*8620*/  IMAD.HI.U32 R6, R3, R23, R2 ;  /* 0x0000001703067227 */ /* 0x000fe200078e0002 */
[----:B------:R-:W-:-:S05]  /*8630*/  IADD3 R3, PT, PT, RZ, -R8, RZ ;  /* 0x80000008ff037210 */ /* 0x000fca0007ffe0ff */
[----:B------:R-:W-:-:S04]  /*8640*/  IMAD.HI.U32 R0, R6, R5, RZ ;  /* 0x0000000506007227 */ /* 0x000fc800078e00ff */
[----:B------:R-:W-:-:S05]  /*8650*/  IMAD R2, R0, R3, R5 ;  /* 0x0000000300027224 */ /* 0x000fca00078e0205 */
        /* <DEDUP_REMOVED lines=12> */
[----:B------:R-:W-:-:S05]  /*8720*/  IMAD R0, R12, R0, R9 ;  /* 0x000000000c007224 */ /* 0x000fca00078e0209 */
[C---:B------:R-:W-:Y:S02]  /*8730*/  ISETP.NE.AND P0, PT, R0.reuse, RZ, PT ;  /* 0x000000ff0000720c */ /* 0x040fe40003f05270 */
[----:B0-----:R-:W-:Y:S02]  /*8740*/  ISETP.GE.AND P1, PT, R0, UR5, PT ;  /* 0x0000000500007c0c */ /* 0x001fe4000bf26270 */
[C---:B------:R-:W-:Y:S02]  /*8750*/  ISETP.EQ.OR P0, PT, R5.reuse, RZ, !P0 ;  /* 0x000000ff0500720c */ /* 0x040fe40004702670 */
[----:B---3--:R-:W-:-:S04]  /*8760*/  ISETP.GE.OR P1, PT, R5, UR8, P1 ;  /* 0x0000000805007c0c */ /* 0x008fc80008f26670 */
[----:B------:R-:W-:-:S13]  /*8770*/  PLOP3.LUT P0, PT, P1, P0, PT, 0xf8, 0x8f ;  /* 0x00000000008f781c */ /* 0x000fda0000f01f70 */
[----:B------:R-:W-:Y:S05]  /*8780*/  @P0 BRA `(.L_x_153) ;  /* 0x0000000000a00947 */ /* 0x000fea0003800000 */
[----:B------:R-:W-:-:S04]  /*8790*/  IMAD R5, R12, R5, R0 ;  /* 0x000000050c057224 */ /* 0x000fc800078e0200 */
[----:B-1----:R-:W-:-:S06]  /*87a0*/  IMAD.WIDE R2, R5, 0x4, R20 ;  /* 0x0000000405027825 */ /* 0x002fcc00078e0214 */
[----:B------:R-:W2:Y:S01]  /*87b0*/  LDG.E R2, desc[UR6][R2.64] ;  /* 0x0000000602027981 */ /* 0x000ea2000c1e1900 */
[----:B------:R-:W0:Y:S01]  /*87c0*/  MUFU.RCP R0, R7 ;  /* 0x0000000700007308 */ /* 0x000e220000001000 */
[----:B------:R-:W-:Y:S01]  /*87d0*/  BSSY.RECONVERGENT B4, `(.L_x_154) ;  /* 0x000000e000047945 */ /* 0x000fe20003800200 */
[----:B0-----:R-:W-:-:S04]  /*87e0*/  FFMA R17, -R7, R0, 1 ;  /* 0x3f80000007117423 */ /* 0x001fc80000000100 */
[----:B------:R-:W-:Y:S01]  /*87f0*/  FFMA R0, R0, R17, R0 ;  /* 0x0000001100007223 */ /* 0x000fe20000000000 */
[----:B--2---:R-:W-:-:S04]  /*8800*/  FMUL R8, R2, -UR13 ;  /* 0x8000000d02087c20 */ /* 0x004fc80008400000 */
        /* <DEDUP_REMOVED lines=8> */
[----:B----4-:R-:W-:Y:S05]  /*8890*/  CALL.REL.NOINC `($__internal_2_$__cuda_sm3x_div_rn_noftz_f32_slowpath) ;  /* 0x0000001000f07944 */ /* 0x010fea0003c00000 */
[----:B------:R-:W-:-:S07]  /*88a0*/  IMAD.MOV.U32 R17, RZ, RZ, R0 ;  /* 0x000000ffff117224 */ /* 0x000fce00078e0000 */
.L_x_155:
[----:B------:R-:W-:Y:S05]  /*88b0*/  BSYNC.RECONVERGENT B4 ;  /* 0x0000000000047941 */ /* 0x000fea0003800200 */
.L_x_154:
[----:B------:R-:W-:-:S04]  /*88c0*/  IMAD.WIDE R2, R5, 0x4, R18 ;  /* 0x0000000405027825 */ /* 0x000fc800078e0212 */
        /* <DEDUP_REMOVED lines=17> */
.L_x_157:
[----:B------:R-:W-:Y:S05]  /*89e0*/  BSYNC.RECONVERGENT B4 ;  /* 0x0000000000047941 */ /* 0x000fea0003800200 */
.L_x_156:
[----:B------:R-:W-:-:S05]  /*89f0*/  IMAD.WIDE R2, R5, 0x4, R10 ;  /* 0x0000000405027825 */ /* 0x000fca00078e020a */
[----:B------:R0:W-:Y:S02]  /*8a00*/  STG.E desc[UR6][R2.64], R0 ;  /* 0x0000000002007986 */ /* 0x0001e4000c101906 */
.L_x_153:
[----:B------:R-:W-:Y:S05]  /*8a10*/  BSYNC.RECONVERGENT B3 ;  /* 0x0000000000037941 */ /* 0x000fea0003800200 */
.L_x_152:
[----:B------:R-:W-:-:S04]  /*8a20*/  IADD3 R9, PT, PT, R9, UR4, RZ ;  /* 0x0000000409097c10 */ /* 0x000fc8000fffe0ff */
[----:B------:R-:W-:-:S13]  /*8a30*/  ISETP.GE.AND P0, PT, R9, R4, PT ;  /* 0x000000040900720c */ /* 0x000fda0003f06270 */
[----:B------:R-:W-:Y:S05]  /*8a40*/  @!P0 BRA `(.L_x_158) ;  /* 0xfffffff800c88947 */ /* 0x000fea000383ffff */
.L_x_151:
[----:B0--3--:R-:W-:Y:S05]  /*8a50*/  BSYNC.RECONVERGENT B0 ;  /* 0x0000000000007941 */ /* 0x009fea0003800200 */
.L_x_150:
[----:B------:R-:W-:Y:S01]  /*8a60*/  ISETP.GE.AND P0, PT, R13, R16, PT ;  /* 0x000000100d00720c */ /* 0x000fe20003f06270 */
[----:B------:R-:W0:Y:S01]  /*8a70*/  LDCU UR5, c[0x0][0x388] ;  /* 0x00007100ff0577ac */ /* 0x000e220008000800 */
[----:B------:R-:W-:Y:S01]  /*8a80*/  BSSY.RECONVERGENT B0, `(.L_x_159) ;  /* 0x000003a000007945 */ /* 0x000fe20003800200 */
[----:B------:R-:W3:Y:S10]  /*8a90*/  LDCU UR8, c[0x0][0x380] ;  /* 0x00007000ff0877ac */ /* 0x000ef40008000800 */
[----:B------:R-:W-:Y:S05]  /*8aa0*/  @P0 BRA `(.L_x_160) ;  /* 0x0000000000dc0947 */ /* 0x000fea0003800000 */
[----:B----4-:R-:W-:Y:S01]  /*8ab0*/  IABS R15, R12 ;  /* 0x0000000c000f7213 */ /* 0x010fe20000000000 */
[----:B------:R-:W4:Y:S03]  /*8ac0*/  LDC R18, c[0x0][0x384] ;  /* 0x0000e100ff127b82 */ /* 0x000f260000000800 */
[----:B-12---:R-:W1:Y:S05]  /*8ad0*/  I2F.RP R0, R15 ;  /* 0x0000000f00007306 */ /* 0x006e6a0000209400 */
[----:B------:R-:W2:Y:S08]  /*8ae0*/  LDC.64 R2, c[0x0][0x390] ;  /* 0x0000e400ff027b82 */ /* 0x000eb00000000a00 */
[----:B------:R-:W0:Y:S01]  /*8af0*/  LDC.64 R6, c[0x0][0x398] ;  /* 0x0000e600ff067b82 */ /* 0x000e220000000a00 */
[----:B-1----:R-:W1:Y:S02]  /*8b00*/  MUFU.RCP R0, R0 ;  /* 0x0000000000007308 */ /* 0x002e640000001000 */
[----:B-1----:R-:W-:-:S06]  /*8b10*/  VIADD R8, R0, 0xffffffe ;  /* 0x0ffffffe00087836 */ /* 0x002fcc0000000000 */
[----:B------:R1:W5:Y:S02]  /*8b20*/  F2I.FTZ.U32.TRUNC.NTZ R9, R8 ;  /* 0x0000000800097305 */ /* 0x000364000021f000 */
[----:B-1----:R-:W-:Y:S01]  /*8b30*/  IMAD.MOV.U32 R8, RZ, RZ, RZ ;  /* 0x000000ffff087224 */ /* 0x002fe200078e00ff */
[----:B-----5:R-:W-:-:S05]  /*8b40*/  IADD3 R10, PT, PT, RZ, -R9, RZ ;  /* 0x80000009ff0a7210 */ /* 0x020fca0007ffe0ff */
[----:B------:R-:W-:-:S04]  /*8b50*/  IMAD R5, R10, R15, RZ ;  /* 0x0000000f0a057224 */ /* 0x000fc800078e02ff */
[----:B------:R-:W-:Y:S01]  /*8b60*/  IMAD.HI.U32 R14, R9, R5, R8 ;  /* 0x00000005090e7227 */ /* 0x000fe200078e0008 */
[----:B0-2-4-:R-:W-:-:S07]  /*8b70*/  MOV R5, R13 ;  /* 0x0000000d00057202 */ /* 0x015fce0000000f00 */
.L_x_163:
[----:B------:R-:W-:Y:S01]  /*8b80*/  IABS R0, R12 ;  /* 0x0000000c00007213 */ /* 0x000fe20000000000 */
[----:B------:R-:W-:Y:S01]  /*8b90*/  BSSY.RECONVERGENT B1, `(.L_x_161) ;  /* 0x0000027000017945 */ /* 0x000fe20003800200 */
[----:B0-----:R-:W-:-:S03]  /*8ba0*/  IABS R9, R5 ;  /* 0x0000000500097213 */ /* 0x001fc60000000000 */
        /* <DEDUP_REMOVED lines=19> */
[----:B------:R-:W-:Y:S02]  /*8ce0*/  ISETP.GE.AND P1, PT, R0, UR5, PT ;  /* 0x0000000500007c0c */ /* 0x000fe4000bf26270 */
[C---:B------:R-:W-:Y:S02]  /*8cf0*/  ISETP.EQ.OR P0, PT, R9.reuse, RZ, !P0 ;  /* 0x000000ff0900720c */ /* 0x040fe40004702670 */
[----:B---3--:R-:W-:-:S04]  /*8d00*/  ISETP.GE.OR P1, PT, R9, UR8, P1 ;  /* 0x0000000809007c0c */ /* 0x008fc80008f26670 */
[----:B------:R-:W-:Y:S02]  /*8d10*/  PLOP3.LUT P0, PT, P1, P0, PT, 0xf8, 0x8f ;  /* 0x00000000008f781c */ /* 0x000fe40000f01f70 */
[----:B------:R-:W-:-:S11]  /*8d20*/  ISETP.GE.AND P1, PT, R5, R16, PT ;  /* 0x000000100500720c */ /* 0x000fd60003f26270 */
[----:B------:R-:W-:Y:S05]  /*8d30*/  @P0 BRA `(.L_x_162) ;  /* 0x0000000000300947 */ /* 0x000fea0003800000 */
[----:B------:R-:W-:-:S05]  /*8d40*/  IMAD R9, R9, UR9, RZ ;  /* 0x0000000909097c24 */ /* 0x000fca000f8e02ff */
[----:B------:R-:W-:Y:S01]  /*8d50*/  IADD3 R11, PT, PT, R9, -0x1, R18 ;  /* 0xffffffff090b7810 */ /* 0x000fe20007ffe012 */
[----:B------:R-:W-:-:S04]  /*8d60*/  IMAD R9, R12, R9, R0 ;  /* 0x000000090c097224 */ /* 0x000fc800078e0200 */
[----:B------:R-:W-:Y:S02]  /*8d70*/  IMAD R11, R12, R11, R0 ;  /* 0x0000000b0c0b7224 */ /* 0x000fe400078e0200 */
[----:B------:R-:W-:-:S04]  /*8d80*/  IMAD.WIDE R20, R9, 0x4, R2 ;  /* 0x0000000409147825 */ /* 0x000fc800078e0202 */
[----:B------:R-:W-:Y:S01]  /*8d90*/  IMAD.WIDE R8, R9, 0x4, R6 ;  /* 0x0000000409087825 */ /* 0x000fe200078e0206 */
[----:B------:R0:W-:Y:S03]  /*8da0*/  STG.E desc[UR6][R20.64], RZ ;  /* 0x000000ff14007986 */ /* 0x0001e6000c101906 */
[C---:B------:R-:W-:Y:S01]  /*8db0*/  IMAD.WIDE R22, R11.reuse, 0x4, R2 ;  /* 0x000000040b167825 */ /* 0x040fe200078e0202 */
[----:B------:R0:W-:Y:S03]  /*8dc0*/  STG.E desc[UR6][R8.64], RZ ;  /* 0x000000ff08007986 */ /* 0x0001e6000c101906 */
[----:B------:R-:W-:Y:S01]  /*8dd0*/  IMAD.WIDE R10, R11, 0x4, R6 ;  /* 0x000000040b0a7825 */ /* 0x000fe200078e0206 */
[----:B------:R0:W-:Y:S04]  /*8de0*/  STG.E desc[UR6][R22.64], RZ ;  /* 0x000000ff16007986 */ /* 0x0001e8000c101906 */
[----:B------:R0:W-:Y:S02]  /*8df0*/  STG.E desc[UR6][R10.64], RZ ;  /* 0x000000ff0a007986 */ /* 0x0001e4000c101906 */
.L_x_162:
[----:B------:R-:W-:Y:S05]  /*8e00*/  BSYNC.RECONVERGENT B1 ;  /* 0x0000000000017941 */ /* 0x000fea0003800200 */
.L_x_161:
[----:B------:R-:W-:Y:S05]  /*8e10*/  @!P1 BRA `(.L_x_163) ;  /* 0xfffffffc00589947 */ /* 0x000fea000383ffff */
.L_x_160:
[----:B0--3--:R-:W-:Y:S05]  /*8e20*/  BSYNC.RECONVERGENT B0 ;  /* 0x0000000000007941 */ /* 0x009fea0003800200 */
.L_x_159:
[----:B------:R-:W-:Y:S01]  /*8e30*/  ISETP.GE.AND P0, PT, R13, R4, PT ;  /* 0x000000040d00720c */ /* 0x000fe20003f06270 */
[----:B------:R-:W0:Y:S01]  /*8e40*/  LDCU UR8, c[0x0][0x388] ;  /* 0x00007100ff0877ac */ /* 0x000e220008000800 */
[----:B------:R-:W-:Y:S01]  /*8e50*/  BSSY.RECONVERGENT B0, `(.L_x_164) ;  /* 0x000003c000007945 */ /* 0x000fe20003800200 */
[----:B------:R-:W3:Y:S10]  /*8e60*/  LDCU UR11, c[0x0][0x384] ;  /* 0x00007080ff0b77ac */ /* 0x000ef40008000800 */
[----:B------:R-:W-:Y:S05]  /*8e70*/  @P0 BRA `(.L_x_165) ;  /* 0x0000000000e40947 */ /* 0x000fea0003800000 */
[----:B----4-:R-:W-:Y:S01]  /*8e80*/  IABS R14, R12 ;  /* 0x0000000c000e7213 */ /* 0x010fe20000000000 */
[----:B------:R-:W4:Y:S01]  /*8e90*/  LDCU UR5, c[0x0][0x380] ;  /* 0x00007000ff0577ac */ /* 0x000f220008000800 */
[----:B-12---:R-:W1:Y:S02]  /*8ea0*/  LDC.64 R2, c[0x0][0x390] ;  /* 0x0000e400ff027b82 */ /* 0x006e640000000a00 */
[----:B------:R-:W2:Y:S06]  /*8eb0*/  I2F.RP R0, R14 ;  /* 0x0000000e00007306 */ /* 0x000eac0000209400 */
[----:B------:R-:W0:Y:S02]  /*8ec0*/  LDC.64 R6, c[0x0][0x398] ;  /* 0x0000e600ff067b82 */ /* 0x000e240000000a00 */
[----:B--2---:R-:W2:Y:S01]  /*8ed0*/  MUFU.RCP R0, R0 ;  /* 0x0000000000007308 */ /* 0x004ea20000001000 */
[----:B----4-:R-:W-:-:S06]  /*8ee0*/  UIADD3 UR5, UPT, UPT, UR5, -0x1, URZ ;  /* 0xffffffff05057890 */ /* 0x010fcc000fffe0ff */
[----:B------:R-:W-:Y:S02]  /*8ef0*/  IMAD.U32 R10, RZ, RZ, UR5 ;  /* 0x00000005ff0a7e24 */ /* 0x000fe4000f8e00ff */
[----:B--2---:R-:W-:Y:S02]  /*8f00*/  VIADD R8, R0, 0xffffffe ;  /* 0x0ffffffe00087836 */ /* 0x004fe40000000000 */
[----:B------:R-:W-:Y:S02]  /*8f10*/  IMAD R0, R10, UR9, RZ ;  /* 0x000000090a007c24 */ /* 0x000fe4000f8e02ff */
[----:B------:R2:W4:Y:S02]  /*8f20*/  F2I.FTZ.U32.TRUNC.NTZ R9, R8 ;  /* 0x0000000800097305 */ /* 0x000524000021f000 */
[----:B--2---:R-:W-:Y:S01]  /*8f30*/  HFMA2 R8, -RZ, RZ, 0, 0 ;  /* 0x00000000ff087431 */ /* 0x004fe200000001ff */
[----:B----4-:R-:W-:-:S05]  /*8f40*/  IADD3 R5, PT, PT, RZ, -R9, RZ ;  /* 0x80000009ff057210 */ /* 0x010fca0007ffe0ff */
[----:B------:R-:W-:-:S04]  /*8f50*/  IMAD R5, R5, R14, RZ ;  /* 0x0000000e05057224 */ /* 0x000fc800078e02ff */
[----:B------:R-:W-:-:S04]  /*8f60*/  IMAD.HI.U32 R16, R9, R5, R8 ;  /* 0x0000000509107227 */ /* 0x000fc800078e0008 */
[----:B01----:R-:W-:-:S07]  /*8f70*/  IMAD.MOV.U32 R5, RZ, RZ, R13 ;  /* 0x000000ffff057224 */ /* 0x003fce00078e000d */
.L_x_168:
[----:B0-----:R-:W-:Y:S01]  /*8f80*/  IABS R8, R12 ;  /* 0x0000000c00087213 */ /* 0x001fe20000000000 */
[----:B------:R-:W-:Y:S01]  /*8f90*/  BSSY.RECONVERGENT B1, `(.L_x_166) ;  /* 0x0000026000017945 */ /* 0x000fe20003800200 */
[----:B------:R-:W-:Y:S02]  /*8fa0*/  IABS R9, R5 ;  /* 0x0000000500097213 */ /* 0x000fe40000000000 */
[----:B------:R-:W-:-:S03]  /*8fb0*/  IADD3 R10, PT, PT, RZ, -R8, RZ ;  /* 0x80000008ff0a7210 */ /* 0x000fc60007ffe0ff */
        /* <DEDUP_REMOVED lines=18> */
[----:B------:R-:W-:Y:S02]  /*90e0*/  ISETP.GE.AND P1, PT, R8, UR8, PT ;  /* 0x0000000808007c0c */ /* 0x000fe4000bf26270 */
[C---:B------:R-:W-:Y:S02]  /*90f0*/  ISETP.EQ.OR P0, PT, R9.reuse, RZ, !P0 ;  /* 0x000000ff0900720c */ /* 0x040fe40004702670 */
[----:B---3--:R-:W-:-:S04]  /*9100*/  ISETP.GE.OR P1, PT, R9, UR11, P1 ;  /* 0x0000000b09007c0c */ /* 0x008fc80008f26670 */
[----:B------:R-:W-:Y:S02]  /*9110*/  PLOP3.LUT P0, PT, P1, P0, PT, 0xf8, 0x8f ;  /* 0x00000000008f781c */ /* 0x000fe40000f01f70 */
[----:B------:R-:W-:-:S11]  /*9120*/  ISETP.GE.AND P1, PT, R5, R4, PT ;  /* 0x000000040500720c */ /* 0x000fd60003f26270 */
[----:B------:R-:W-:Y:S05]  /*9130*/  @P0 BRA `(.L_x_167) ;  /* 0x00000000002c0947 */ /* 0x000fea0003800000 */
[-C--:B------:R-:W-:Y:S01]  /*9140*/  IADD3 R11, PT, PT, R0, R9.reuse, RZ ;  /* 0x00000009000b7210 */ /* 0x080fe20007ffe0ff */
        /* <DEDUP_REMOVED lines=10> */
.L_x_167:
[----:B------:R-:W-:Y:S05]  /*91f0*/  BSYNC.RECONVERGENT B1 ;  /* 0x0000000000017941 */ /* 0x000fea0003800200 */
.L_x_166:
[----:B------:R-:W-:Y:S05]  /*9200*/  @!P1 BRA `(.L_x_168) ;  /* 0xfffffffc005c9947 */ /* 0x000fea000383ffff */
.L_x_165:
[----:B0--3--:R-:W-:Y:S05]  /*9210*/  BSYNC.RECONVERGENT B0 ;  /* 0x0000000000007941 */ /* 0x009fea0003800200 */
.L_x_164:
[----:B------:R-:W-:Y:S01]  /*9220*/  ISETP.GE.AND P0, PT, R13, UR10, PT ;  /* 0x0000000a0d007c0c */ /* 0x000fe2000bf06270 */
[----:B------:R-:W0:Y:S01]  /*9230*/  LDCU UR8, c[0x0][0x388] ;  /* 0x00007100ff0877ac */ /* 0x000e220008000800 */
[----:B------:R-:W-:Y:S01]  /*9240*/  BSSY.RECONVERGENT B0, `(.L_x_169) ;  /* 0x000003e000007945 */ /* 0x000fe20003800200 */
[----:B------:R-:W3:Y:S01]  /*9250*/  LDCU.64 UR16, c[0x0][0x380] ;  /* 0x00007000ff1077ac */ /* 0x000ee20008000a00 */
[----:B------:R-:W0:Y:S09]  /*9260*/  LDCU.128 UR12, c[0x0][0x390] ;  /* 0x00007200ff0c77ac */ /* 0x000e320008000c00 */
[----:B------:R-:W-:Y:S05]  /*9270*/  @P0 BRA `(.L_x_170) ;  /* 0x0000000000e80947 */ /* 0x000fea0003800000 */
[----:B------:R-:W-:Y:S01]  /*9280*/  IABS R11, UR9 ;  /* 0x00000009000b7c13 */ /* 0x000fe20008000000 */
[----:B-12---:R-:W1:Y:S03]  /*9290*/  LDC.64 R2, c[0x0][0x390] ;  /* 0x0000e400ff027b82 */ /* 0x006e660000000a00 */
[----:B------:R-:W2:Y:S05]  /*92a0*/  I2F.RP R0, R11 ;  /* 0x0000000b00007306 */ /* 0x000eaa0000209400 */
[----:B------:R-:W0:Y:S03]  /*92b0*/  LDC.64 R4, c[0x0][0x398] ;  /* 0x0000e600ff047b82 */ /* 0x000e260000000a00 */
[----:B--2---:R-:W2:Y:S02]  /*92c0*/  MUFU.RCP R0, R0 ;  /* 0x0000000000007308 */ /* 0x004ea40000001000 */
[----:B--2---:R-:W-:-:S06]  /*92d0*/  VIADD R6, R0, 0xffffffe ;  /* 0x0ffffffe00067836 */ /* 0x004fcc0000000000 */
[----:B------:R2:W5:Y:S02]  /*92e0*/  F2I.FTZ.U32.TRUNC.NTZ R7, R6 ;  /* 0x0000000600077305 */ /* 0x000564000021f000 */
[----:B--2---:R-:W-:Y:S01]  /*92f0*/  IMAD.MOV.U32 R6, RZ, RZ, RZ ;  /* 0x000000ffff067224 */ /* 0x004fe200078e00ff */
[----:B-----5:R-:W-:-:S05]  /*9300*/  IADD3 R8, PT, PT, RZ, -R7, RZ ;  /* 0x80000007ff087210 */ /* 0x020fca0007ffe0ff */
[----:B------:R-:W-:-:S04]  /*9310*/  IMAD R9, R8, R11, RZ ;  /* 0x0000000b08097224 */ /* 0x000fc800078e02ff */
[----:B01----:R-:W-:-:S07]  /*9320*/  IMAD.HI.U32 R10, R7, R9, R6 ;  /* 0x00000009070a7227 */ /* 0x003fce00078e0006 */
.L_x_173:
[----:B------:R-:W-:Y:S01]  /*9330*/  IABS R0, UR9 ;  /* 0x0000000900007c13 */ /* 0x000fe20008000000 */
[----:B------:R-:W-:Y:S01]  /*9340*/  BSSY.RECONVERGENT B1, `(.L_x_171) ;  /* 0x000002c000017945 */ /* 0x000fe20003800200 */
[----:B0-----:R-:W-:Y:S02]  /*9350*/  IABS R7, R13 ;  /* 0x0000000d00077213 */ /* 0x001fe40000000000 */
[----:B------:R-:W-:-:S03]  /*9360*/  IADD3 R6, PT, PT, RZ, -R0, RZ ;  /* 0x80000000ff067210 */ /* 0x000fc60007ffe0ff */
[----:B------:R-:W-:-:S04]  /*9370*/  IMAD.HI.U32 R0, R10, R7, RZ ;  /* 0x000000070a007227 */ /* 0x000fc800078e00ff */
[----:B------:R-:W-:Y:S01]  /*9380*/  IMAD R6, R0, R6, R7 ;  /* 0x0000000600067224 */ /* 0x000fe200078e0207 */
[----:B------:R-:W-:-:S04]  /*9390*/  IABS R7, UR9 ;  /* 0x0000000900077c13 */ /* 0x000fc80008000000 */
        /* <DEDUP_REMOVED lines=15> */
[----:B---3--:R-:W-:Y:S02]  /*9490*/  ISETP.GT.AND P1, PT, R0, UR17, PT ;  /* 0x0000001100007c0c */ /* 0x008fe4000bf24270 */
[C---:B------:R-:W-:Y:S02]  /*94a0*/  ISETP.EQ.OR P0, PT, R7.reuse, RZ, !P0 ;  /* 0x000000ff0700720c */ /* 0x040fe40004702670 */
[----:B------:R-:W-:-:S04]  /*94b0*/  ISETP.GT.OR P1, PT, R7, UR16, P1 ;  /* 0x0000001007007c0c */ /* 0x000fc80008f24670 */
[----:B------:R-:W-:Y:S02]  /*94c0*/  PLOP3.LUT P0, PT, P1, P0, PT, 0xf8, 0x8f ;  /* 0x00000000008f781c */ /* 0x000fe40000f01f70 */
[----:B------:R-:W-:-:S11]  /*94d0*/  ISETP.GE.AND P1, PT, R13, UR10, PT ;  /* 0x0000000a0d007c0c */ /* 0x000fd6000bf26270 */
[----:B------:R-:W-:Y:S05]  /*94e0*/  @P0 BRA `(.L_x_172) ;  /* 0x0000000000440947 */ /* 0x000fea0003800000 */
[----:B------:R-:W-:Y:S01]  /*94f0*/  IMAD R7, R7, UR9, R0 ;  /* 0x0000000907077c24 */ /* 0x000fe2000f8e0200 */
[----:B------:R-:W-:-:S03]  /*9500*/  USHF.R.S32.HI UR5, URZ, 0x1f, UR8 ;  /* 0x0000001fff057899 */ /* 0x000fc60008011408 */
[----:B------:R-:W-:-:S04]  /*9510*/  IMAD R7, R12, R7, RZ ;  /* 0x000000070c077224 */ /* 0x000fc800078e02ff */
[C---:B----4-:R-:W-:Y:S01]  /*9520*/  IMAD.WIDE R14, R7.reuse, 0x4, R2 ;  /* 0x00000004070e7825 */ /* 0x050fe200078e0202 */
[----:B------:R-:W-:-:S04]  /*9530*/  IADD3 R0, P0, PT, R7, UR8, RZ ;  /* 0x0000000807007c10 */ /* 0x000fc8000ff1e0ff */
[C---:B------:R-:W-:Y:S01]  /*9540*/  LEA.HI.X.SX32 R9, R7.reuse, UR5, 0x1, P0 ;  /* 0x0000000507097c11 */ /* 0x040fe200080f0eff */
[----:B------:R-:W-:Y:S01]  /*9550*/  IMAD.WIDE R6, R7, 0x4, R4 ;  /* 0x0000000407067825 */ /* 0x000fe200078e0204 */
[C---:B------:R-:W-:Y:S02]  /*9560*/  SHF.L.U32 R8, R0.reuse, 0x2, RZ ;  /* 0x0000000200087819 */ /* 0x040fe400000006ff */
[----:B------:R-:W-:Y:S02]  /*9570*/  SHF.L.U64.HI R0, R0, 0x2, R9 ;  /* 0x0000000200007819 */ /* 0x000fe40000010209 */
[C---:B------:R-:W-:Y:S02]  /*9580*/  IADD3 R16, P0, PT, R8.reuse, UR12, RZ ;  /* 0x0000000c08107c10 */ /* 0x040fe4000ff1e0ff */
[----:B------:R-:W-:Y:S02]  /*9590*/  IADD3 R8, P2, PT, R8, UR14, RZ ;  /* 0x0000000e08087c10 */ /* 0x000fe4000ff5e0ff */
[----:B------:R-:W-:-:S02]  /*95a0*/  IADD3.X R17, PT, PT, R0, UR13, RZ, P0, !PT ;  /* 0x0000000d00117c10 */ /* 0x000fc400087fe4ff */
[----:B------:R-:W-:-:S03]  /*95b0*/  IADD3.X R9, PT, PT, R0, UR15, RZ, P2, !PT ;  /* 0x0000000f00097c10 */ /* 0x000fc600097fe4ff */
[----:B------:R0:W-:Y:S04]  /*95c0*/  STG.E desc[UR6][R16.64+-0x4], RZ ;  /* 0xfffffcff10007986 */ /* 0x0001e8000c101906 */
[----:B------:R0:W-:Y:S04]  /*95d0*/  STG.E desc[UR6][R14.64], RZ ;  /* 0x000000ff0e007986 */ /* 0x0001e8000c101906 */
[----:B------:R0:W-:Y:S04]  /*95e0*/  STG.E desc[UR6][R8.64+-0x4], RZ ;  /* 0xfffffcff08007986 */ /* 0x0001e8000c101906 */
[----:B------:R0:W-:Y:S02]  /*95f0*/  STG.E desc[UR6][R6.64], RZ ;  /* 0x000000ff06007986 */ /* 0x0001e4000c101906 */
.L_x_172:
[----:B------:R-:W-:Y:S05]  /*9600*/  BSYNC.RECONVERGENT B1 ;  /* 0x0000000000017941 */ /* 0x000fea0003800200 */
.L_x_171:
[----:B------:R-:W-:Y:S05]  /*9610*/  @!P1 BRA `(.L_x_173) ;  /* 0xfffffffc00449947 */ /* 0x000fea000383ffff */
.L_x_170:
[----:B0--3--:R-:W-:Y:S05]  /*9620*/  BSYNC.RECONVERGENT B0 ;  /* 0x0000000000007941 */ /* 0x009fea0003800200 */
.L_x_169:
[----:B-12---:R-:W0:Y:S02]  /*9630*/  LDC.64 R2, c[0x0][0x458] ;  /* 0x00011600ff027b82 */ /* 0x006e240000000a00 */
[----:B0-----:R-:W-:Y:S01]  /*9640*/  STG.E desc[UR6][R2.64], RZ ;  /* 0x000000ff02007986 */ /* 0x001fe2000c101906 */
[----:B------:R-:W-:Y:S05]  /*9650*/  EXIT ;  /* 0x000000000000794d */ /* 0x000fea0003800000 */
        .weak           $__internal_1_$__cuda_sm20_div_rn_f64_full
        .type           $__internal_1_$__cuda_sm20_div_rn_f64_full,@function
        .size           $__internal_1_$__cuda_sm20_div_rn_f64_full,($__internal_2_$__cuda_sm3x_div_rn_noftz_f32_slowpath - $__internal_1_$__cuda_sm20_div_rn_f64_full)
$__internal_1_$__cuda_sm20_div_rn_f64_full:
[C---:B------:R-:W-:Y:S01]  /*9660*/  FSETP.GEU.AND P0, PT, |R3|.reuse, 1.469367938527859385e-39, PT ;  /* 0x001000000300780b */ /* 0x040fe20003f0e200 */
[----:B------:R-:W-:Y:S01]  /*9670*/  BSSY.RECONVERGENT B1, `(.L_x_174) ;  /* 0x0000059000017945 */ /* 0x000fe20003800200 */
[----:B------:R-:W-:Y:S02]  /*9680*/  LOP3.LUT R42, R3, 0x800fffff, RZ, 0xc0, !PT ;  /* 0x800fffff032a7812 */ /* 0x000fe400078ec0ff */
[C---:B------:R-:W-:Y:S02]  /*9690*/  FSETP.GEU.AND P2, PT, |R49|.reuse, 1.469367938527859385e-39, PT ;  /* 0x001000003100780b */ /* 0x040fe40003f4e200 */
[----:B------:R-:W-:Y:S01]  /*96a0*/  LOP3.LUT R43, R42, 0x3ff00000, RZ, 0xfc, !PT ;  /* 0x3ff000002a2b7812 */ /* 0x000fe200078efcff */
[----:B------:R-:W-:Y:S01]  /*96b0*/  IMAD.MOV.U32 R42, RZ, RZ, R2 ;  /* 0x000000ffff2a7224 */ /* 0x000fe200078e0002 */
[----:B------:R-:W-:Y:S02]  /*96c0*/  MOV R46, 0x1 ;  /* 0x00000001002e7802 */ /* 0x000fe40000000f00 */
[----:B------:R-:W-:-:S02]  /*96d0*/  LOP3.LUT R32, R49, 0x7ff00000, RZ, 0xc0, !PT ;  /* 0x7ff0000031207812 */ /* 0x000fc400078ec0ff */
[C---:B------:R-:W-:Y:S01]  /*96e0*/  LOP3.LUT R37, R3.reuse, 0x7ff00000, RZ, 0xc0, !PT ;  /* 0x7ff0000003257812 */ /* 0x040fe200078ec0ff */
[----:B------:R-:W-:Y:S01]  /*96f0*/  @!P0 DMUL R42, R2, 8.98846567431157953865e+307 ;  /* 0x7fe00000022a8828 */ /* 0x000fe20000000000 */
[----:B------:R-:W-:Y:S02]  /*9700*/  MOV R44, R48 ;  /* 0x00000030002c7202 */ /* 0x000fe40000000f00 */
[C---:B------:R-:W-:Y:S02]  /*9710*/  ISETP.GE.U32.AND P1, PT, R32.reuse, R37, PT ;  /* 0x000000252000720c */ /* 0x040fe40003f26070 */
[----:B------:R-:W-:Y:S01]  /*9720*/  @!P2 LOP3.LUT R33, R3, 0x7ff00000, RZ, 0xc0, !PT ;  /* 0x7ff000000321a812 */ /* 0x000fe200078ec0ff */
[----:B------:R-:W0:Y:S03]  /*9730*/  MUFU.RCP64H R47, R43 ;  /* 0x0000002b002f7308 */ /* 0x000e260000001800 */
[----:B------:R-:W-:Y:S01]  /*9740*/  @!P2 ISETP.GE.U32.AND P3, PT, R32, R33, PT ;  /* 0x000000212000a20c */ /* 0x000fe20003f66070 */
[----:B------:R-:W-:Y:S01]  /*9750*/  IMAD.MOV.U32 R33, RZ, RZ, 0x1ca00000 ;  /* 0x1ca00000ff217424 */ /* 0x000fe200078e00ff */
[----:B------:R-:W-:-:S04]  /*9760*/  @!P0 LOP3.LUT R37, R43, 0x7ff00000, RZ, 0xc0, !PT ;  /* 0x7ff000002b258812 */ /* 0x000fc800078ec0ff */
[----:B------:R-:W-:-:S04]  /*9770*/  SEL R36, R33, 0x63400000, !P1 ;  /* 0x6340000021247807 */ /* 0x000fc80004800000 */
[----:B------:R-:W-:Y:S02]  /*9780*/  LOP3.LUT R45, R36, 0x800fffff, R49, 0xf8, !PT ;  /* 0x800fffff242d7812 */ /* 0x000fe400078ef831 */
[----:B------:R-:W-:Y:S01]  /*9790*/  MOV R36, R32 ;  /* 0x0000002000247202 */ /* 0x000fe20000000f00 */
[----:B0-----:R-:W-:-:S08]  /*97a0*/  DFMA R38, R46, -R42, 1 ;  /* 0x3ff000002e26742b */ /* 0x001fd0000000082a */
[----:B------:R-:W-:-:S08]  /*97b0*/  DFMA R38, R38, R38, R38 ;  /* 0x000000262626722b */ /* 0x000fd00000000026 */
[----:B------:R-:W-:Y:S01]  /*97c0*/  DFMA R46, R46, R38, R46 ;  /* 0x000000262e2e722b */ /* 0x000fe2000000002e */
[----:B------:R-:W-:-:S04]  /*97d0*/  @!P2 SEL R38, R33, 0x63400000, !P3 ;  /* 0x634000002126a807 */ /* 0x000fc80005800000 */
[----:B------:R-:W-:-:S03]  /*97e0*/  @!P2 LOP3.LUT R38, R38, 0x80000000, R49, 0xf8, !PT ;  /* 0x800000002626a812 */ /* 0x000fc600078ef831 */
[----:B------:R-:W-:Y:S01]  /*97f0*/  DFMA R52, R46, -R42, 1 ;  /* 0x3ff000002e34742b */ /* 0x000fe2000000082a */
[----:B------:R-:W-:Y:S01]  /*9800*/  @!P2 LOP3.LUT R39, R38, 0x100000, RZ, 0xfc, !PT ;  /* 0x001000002627a812 */ /* 0x000fe200078efcff */
[----:B------:R-:W-:-:S06]  /*9810*/  @!P2 IMAD.MOV.U32 R38, RZ, RZ, RZ ;  /* 0x000000ffff26a224 */ /* 0x000fcc00078e00ff */
[----:B------:R-:W-:Y:S02]  /*9820*/  DFMA R52, R46, R52, R46 ;  /* 0x000000342e34722b */ /* 0x000fe4000000002e */
[----:B------:R-:W-:-:S08]  /*9830*/  @!P2 DFMA R44, R44, 2, -R38 ;  /* 0x400000002c2ca82b */ /* 0x000fd00000000826 */
[----:B------:R-:W-:Y:S02]  /*9840*/  DMUL R38, R52, R44 ;  /* 0x0000002c34267228 */ /* 0x000fe40000000000 */
[----:B------:R-:W-:-:S06]  /*9850*/  @!P2 LOP3.LUT R36, R45, 0x7ff00000, RZ, 0xc0, !PT ;  /* 0x7ff000002d24a812 */ /* 0x000fcc00078ec0ff */
[----:B------:R-:W-:-:S08]  /*9860*/  DFMA R46, R38, -R42, R44 ;  /* 0x8000002a262e722b */ /* 0x000fd0000000002c */
[----:B------:R-:W-:Y:S01]  /*9870*/  DFMA R46, R52, R46, R38 ;  /* 0x0000002e342e722b */ /* 0x000fe20000000026 */
[----:B------:R-:W-:-:S05]  /*9880*/  VIADD R38, R36, 0xffffffff ;  /* 0xffffffff24267836 */ /* 0x000fca0000000000 */
[----:B------:R-:W-:Y:S02]  /*9890*/  ISETP.GT.U32.AND P0, PT, R38, 0x7feffffe, PT ;  /* 0x7feffffe2600780c */ /* 0x000fe40003f04070 */
[----:B------:R-:W-:-:S04]  /*98a0*/  IADD3 R38, PT, PT, R37, -0x1, RZ ;  /* 0xffffffff25267810 */ /* 0x000fc80007ffe0ff */
[----:B------:R-:W-:-:S13]  /*98b0*/  ISETP.GT.U32.OR P0, PT, R38, 0x7feffffe, P0 ;  /* 0x7feffffe2600780c */ /* 0x000fda0000704470 */
[----:B------:R-:W-:Y:S05]  /*98c0*/  @P0 BRA `(.L_x_175) ;  /* 0x0000000000700947 */ /* 0x000fea0003800000 */
[----:B------:R-:W-:-:S04]  /*98d0*/  LOP3.LUT R37, R3, 0x7ff00000, RZ, 0xc0, !PT ;  /* 0x7ff0000003257812 */ /* 0x000fc800078ec0ff */
[CC--:B------:R-:W-:Y:S02]  /*98e0*/  VIADDMNMX R36, R32.reuse, -R37.reuse, 0xb9600000, !PT ;  /* 0xb960000020247446 */ /* 0x0c0fe40007800925 */
[----:B------:R-:W-:Y:S02]  /*98f0*/  ISETP.GE.U32.AND P0, PT, R32, R37, PT ;  /* 0x000000252000720c */ /* 0x000fe40003f06070 */
[----:B------:R-:W-:Y:S02]  /*9900*/  VIMNMX R36, PT, PT, R36, 0x46a00000, PT ;  /* 0x46a0000024247848 */ /* 0x000fe40003fe0100 */
[----:B------:R-:W-:-:S05]  /*9910*/  SEL R33, R33, 0x63400000, !P0 ;  /* 0x6340000021217807 */ /* 0x000fca0004000000 */
[----:B------:R-:W-:Y:S02]  /*9920*/  IMAD.IADD R33, R36, 0x1, -R33 ;  /* 0x0000000124217824 */ /* 0x000fe400078e0a21 */
[----:B------:R-:W-:-:S03]  /*9930*/  IMAD.MOV.U32 R36, RZ, RZ, RZ ;  /* 0x000000ffff247224 */ /* 0x000fc600078e00ff */
[----:B------:R-:W-:-:S06]  /*9940*/  IADD3 R37, PT, PT, R33, 0x7fe00000, RZ ;  /* 0x7fe0000021257810 */ /* 0x000fcc0007ffe0ff */
[----:B------:R-:W-:-:S10]  /*9950*/  DMUL R38, R46, R36 ;  /* 0x000000242e267228 */ /* 0x000fd40000000000 */
[----:B------:R-:W-:-:S13]  /*9960*/  FSETP.GTU.AND P0, PT, |R39|, 1.469367938527859385e-39, PT ;  /* 0x001000002700780b */ /* 0x000fda0003f0c200 */
[----:B------:R-:W-:Y:S05]  /*9970*/  @P0 BRA `(.L_x_176) ;  /* 0x0000000000a00947 */ /* 0x000fea0003800000 */
[----:B------:R-:W-:-:S06]  /*9980*/  DFMA R42, R46, -R42, R44 ;  /* 0x8000002a2e2a722b */ /* 0x000fcc000000002c */
[----:B------:R-:W-:-:S04]  /*9990*/  MOV R42, RZ ;  /* 0x000000ff002a7202 */ /* 0x000fc80000000f00 */
[C---:B------:R-:W-:Y:S02]  /*99a0*/  FSETP.NEU.AND P0, PT, R43.reuse, RZ, PT ;  /* 0x000000ff2b00720b */ /* 0x040fe40003f0d000 */
[----:B------:R-:W-:-:S04]  /*99b0*/  LOP3.LUT R2, R43, 0x80000000, R3, 0x48, !PT ;  /* 0x800000002b027812 */ /* 0x000fc800078e4803 */
[----:B------:R-:W-:-:S07]  /*99c0*/  LOP3.LUT R43, R2, R37, RZ, 0xfc, !PT ;  /* 0x00000025022b7212 */ /* 0x000fce00078efcff */
[----:B------:R-:W-:Y:S05]  /*99d0*/  @!P0 BRA `(.L_x_176) ;  /* 0x0000000000888947 */ /* 0x000fea0003800000 */
[----:B------:R-:W-:Y:S01]  /*99e0*/  IMAD.MOV R37, RZ, RZ, -R33 ;  /* 0x000000ffff257224 */ /* 0x000fe200078e0a21 */
[----:B------:R-:W-:Y:S02]  /*99f0*/  MOV R36, RZ ;  /* 0x000000ff00247202 */ /* 0x000fe40000000f00 */
[----:B------:R-:W-:-:S04]  /*9a00*/  IADD3 R33, PT, PT, -R33, -0x43300000, RZ ;  /* 0xbcd0000021217810 */ /* 0x000fc80007ffe1ff */
[----:B------:R-:W-:Y:S02]  /*9a10*/  DFMA R36, R38, -R36, R46 ;  /* 0x800000242624722b */ /* 0x000fe4000000002e */
[----:B------:R-:W-:-:S08]  /*9a20*/  DMUL.RP R46, R46, R42 ;  /* 0x0000002a2e2e7228 */ /* 0x000fd00000008000 */
[----:B------:R-:W-:Y:S02]  /*9a30*/  FSETP.NEU.AND P0, PT, |R37|, R33, PT ;  /* 0x000000212500720b */ /* 0x000fe40003f0d200 */
[----:B------:R-:W-:Y:S02]  /*9a40*/  LOP3.LUT R2, R47, R2, RZ, 0x3c, !PT ;  /* 0x000000022f027212 */ /* 0x000fe400078e3cff */
[----:B------:R-:W-:Y:S02]  /*9a50*/  FSEL R32, R46, R38, !P0 ;  /* 0x000000262e207208 */ /* 0x000fe40004000000 */
[----:B------:R-:W-:-:S03]  /*9a60*/  FSEL R39, R2, R39, !P0 ;  /* 0x0000002702277208 */ /* 0x000fc60004000000 */
[----:B------:R-:W-:Y:S01]  /*9a70*/  IMAD.MOV.U32 R38, RZ, RZ, R32 ;  /* 0x000000ffff267224 */ /* 0x000fe200078e0020 */
[----:B------:R-:W-:Y:S06]  /*9a80*/  BRA `(.L_x_176) ;  /* 0x00000000005c7947 */ /* 0x000fec0003800000 */
.L_x_175:
[----:B------:R-:W-:-:S14]  /*9a90*/  DSETP.NAN.AND P0, PT, R48, R48, PT ;  /* 0x000000303000722a */ /* 0x000fdc0003f08000 */
[----:B------:R-:W-:Y:S05]  /*9aa0*/  @P0 BRA `(.L_x_177) ;  /* 0x0000000000480947 */ /* 0x000fea0003800000 */
[----:B------:R-:W-:-:S14]  /*9ab0*/  DSETP.NAN.AND P0, PT, R2, R2, PT ;  /* 0x000000020200722a */ /* 0x000fdc0003f08000 */
[----:B------:R-:W-:Y:S05]  /*9ac0*/  @P0 BRA `(.L_x_178) ;  /* 0x0000000000300947 */ /* 0x000fea0003800000 */
[----:B------:R-:W-:Y:S02]  /*9ad0*/  ISETP.NE.AND P0, PT, R36, R37, PT ;  /* 0x000000252400720c */ /* 0x000fe40003f05270 */
[----:B------:R-:W-:Y:S02]  /*9ae0*/  MOV R38, 0x0 ;  /* 0x0000000000267802 */ /* 0x000fe40000000f00 */
[----:B------:R-:W-:-:S09]  /*9af0*/  MOV R39, 0xfff80000 ;  /* 0xfff8000000277802 */ /* 0x000fd20000000f00 */
[----:B------:R-:W-:Y:S05]  /*9b00*/  @!P0 BRA `(.L_x_176) ;  /* 0x00000000003c8947 */ /* 0x000fea0003800000 */
[----:B------:R-:W-:Y:S02]  /*9b10*/  ISETP.NE.AND P0, PT, R36, 0x7ff00000, PT ;  /* 0x7ff000002400780c */ /* 0x000fe40003f05270 */
[----:B------:R-:W-:Y:S02]  /*9b20*/  LOP3.LUT R39, R49, 0x80000000, R3, 0x48, !PT ;  /* 0x8000000031277812 */ /* 0x000fe400078e4803 */
[----:B------:R-:W-:-:S13]  /*9b30*/  ISETP.EQ.OR P0, PT, R37, RZ, !P0 ;  /* 0x000000ff2500720c */ /* 0x000fda0004702670 */
[----:B------:R-:W-:Y:S01]  /*9b40*/  @P0 LOP3.LUT R2, R39, 0x7ff00000, RZ, 0xfc, !PT ;  /* 0x7ff0000027020812 */ /* 0x000fe200078efcff */
[----:B------:R-:W-:Y:S01]  /*9b50*/  @!P0 IMAD.MOV.U32 R38, RZ, RZ, RZ ;  /* 0x000000ffff268224 */ /* 0x000fe200078e00ff */
[----:B------:R-:W-:Y:S02]  /*9b60*/  @P0 MOV R38, RZ ;  /* 0x000000ff00260202 */ /* 0x000fe40000000f00 */
[----:B------:R-:W-:Y:S01]  /*9b70*/  @P0 MOV R39, R2 ;  /* 0x0000000200270202 */ /* 0x000fe20000000f00 */
[----:B------:R-:W-:Y:S06]  /*9b80*/  BRA `(.L_x_176) ;  /* 0x00000000001c7947 */ /* 0x000fec0003800000 */
.L_x_178:
[----:B------:R-:W-:Y:S01]  /*9b90*/  LOP3.LUT R3, R3, 0x80000, RZ, 0xfc, !PT ;  /* 0x0008000003037812 */ /* 0x000fe200078efcff */
[----:B------:R-:W-:-:S03]  /*9ba0*/  IMAD.MOV.U32 R38, RZ, RZ, R2 ;  /* 0x000000ffff267224 */ /* 0x000fc600078e0002 */
[----:B------:R-:W-:Y:S01]  /*9bb0*/  MOV R39, R3 ;  /* 0x0000000300277202 */ /* 0x000fe20000000f00 */
[----:B------:R-:W-:Y:S06]  /*9bc0*/  BRA `(.L_x_176) ;  /* 0x00000000000c7947 */ /* 0x000fec0003800000 */
.L_x_177:
[----:B------:R-:W-:Y:S02]  /*9bd0*/  LOP3.LUT R3, R49, 0x80000, RZ, 0xfc, !PT ;  /* 0x0008000031037812 */ /* 0x000fe400078efcff */
[----:B------:R-:W-:-:S03]  /*9be0*/  MOV R38, R48 ;  /* 0x0000003000267202 */ /* 0x000fc60000000f00 */
[----:B------:R-:W-:-:S07]  /*9bf0*/  IMAD.MOV.U32 R39, RZ, RZ, R3 ;  /* 0x000000ffff277224 */ /* 0x000fce00078e0003 */
.L_x_176:
[----:B------:R-:W-:Y:S05]  /*9c00*/  BSYNC.RECONVERGENT B1 ;  /* 0x0000000000017941 */ /* 0x000fea0003800200 */
.L_x_174:
[----:B------:R-:W-:Y:S02]  /*9c10*/  HFMA2 R33, -RZ, RZ, 0, 0 ;  /* 0x00000000ff217431 */ /* 0x000fe400000001ff */
[----:B------:R-:W-:Y:S01]  /*9c20*/  IMAD.MOV.U32 R32, RZ, RZ, R0 ;  /* 0x000000ffff207224 */ /* 0x000fe200078e0000 */
[----:B------:R-:W-:Y:S02]  /*9c30*/  MOV R2, R38 ;  /* 0x0000002600027202 */ /* 0x000fe40000000f00 */
[----:B------:R-:W-:Y:S01]  /*9c40*/  MOV R3, R39 ;  /* 0x0000002700037202 */ /* 0x000fe20000000f00 */
[----:B------:R-:W-:Y:S06]  /*9c50*/  RET.REL.NODEC R32 `(_Z16after_poisson_cuiiiPfS_S_S_S_S_S_S_S_S_S_S_S_S_S_S_S_S_S_S_S_S_S_S_S_S_) ;  /* 0xffffff6020e87950 */ /* 0x000fec0003c3ffff */
        .weak           $__internal_2_$__cuda_sm3x_div_rn_noftz_f32_slowpath
        .type           $__internal_2_$__cuda_sm3x_div_rn_noftz_f32_slowpath,@function
        .size           $__internal_2_$__cuda_sm3x_div_rn_noftz_f32_slowpath,(.L_x_249 - $__internal_2_$__cuda_sm3x_div_rn_noftz_f32_slowpath)
$__internal_2_$__cuda_sm3x_div_rn_noftz_f32_slowpath:
[----:B------:R-:W-:Y:S01]  /*9c60*/  SHF.R.U32.HI R36, RZ, 0x17, R0 ;  /* 0x00000017ff247819 */ /* 0x000fe20000011600 */
[----:B------:R-:W-:Y:S01]  /*9c70*/  BSSY.RECONVERGENT B1, `(.L_x_179) ;  /* 0x0000062000017945 */ /* 0x000fe20003800200 */
[----:B------:R-:W-:Y:S02]  /*9c80*/  SHF.R.U32.HI R38, RZ, 0x17, R3 ;  /* 0x00000017ff267819 */ /* 0x000fe40000011603 */
[----:B------:R-:W-:Y:S02]  /*9c90*/  LOP3.LUT R36, R36, 0xff, RZ, 0xc0, !PT ;  /* 0x000000ff24247812 */ /* 0x000fe400078ec0ff */
[----:B------:R-:W-:Y:S02]  /*9ca0*/  LOP3.LUT R38, R38, 0xff, RZ, 0xc0, !PT ;  /* 0x000000ff26267812 */ /* 0x000fe400078ec0ff */
[----:B------:R-:W-:-:S03]  /*9cb0*/  IADD3 R39, PT, PT, R36, -0x1, RZ ;  /* 0xffffffff24277810 */ /* 0x000fc60007ffe0ff */
[----:B------:R-:W-:Y:S01]  /*9cc0*/  VIADD R40, R38, 0xffffffff ;  /* 0xffffffff26287836 */ /* 0x000fe20000000000 */
[----:B------:R-:W-:-:S04]  /*9cd0*/  ISETP.GT.U32.AND P0, PT, R39, 0xfd, PT ;  /* 0x000000fd2700780c */ /* 0x000fc80003f04070 */
[----:B------:R-:W-:-:S13]  /*9ce0*/  ISETP.GT.U32.OR P0, PT, R40, 0xfd, P0 ;  /* 0x000000fd2800780c */ /* 0x000fda0000704470 */
[----:B------:R-:W-:Y:S01]  /*9cf0*/  @!P0 MOV R37, RZ ;  /* 0x000000ff00258202 */ /* 0x000fe20000000f00 */
[----:B------:R-:W-:Y:S06]  /*9d00*/  @!P0 BRA `(.L_x_180) ;  /* 0x00000000005c8947 */ /* 0x000fec0003800000 */
[----:B------:R-:W-:Y:S02]  /*9d10*/  FSETP.GTU.FTZ.AND P0, PT, |R3|, +INF , PT ;  /* 0x7f8000000300780b */ /* 0x000fe40003f1c200 */
[----:B------:R-:W-:-:S04]  /*9d20*/  FSETP.GTU.FTZ.AND P1, PT, |R0|, +INF , PT ;  /* 0x7f8000000000780b */ /* 0x000fc80003f3c200 */
        /* <DEDUP_REMOVED lines=16> */
[----:B------:R-:W-:Y:S01]  /*9e30*/  @P0 MOV R37, RZ ;  /* 0x000000ff00250202 */ /* 0x000fe20000000f00 */
[----:B------:R-:W-:Y:S02]  /*9e40*/  @!P0 IMAD.MOV.U32 R37, RZ, RZ, -0x40 ;  /* 0xffffffc0ff258424 */ /* 0x000fe400078e00ff */
[----:B------:R-:W-:Y:S01]  /*9e50*/  @!P0 FFMA R3, R3, 1.84467440737095516160e+19, RZ ;  /* 0x5f80000003038823 */ /* 0x000fe200000000ff */
[----:B------:R-:W-:Y:S02]  /*9e60*/  @!P1 FFMA R0, R0, 1.84467440737095516160e+19, RZ ;  /* 0x5f80000000009823 */ /* 0x000fe400000000ff */
[----:B------:R-:W-:-:S07]  /*9e70*/  @!P1 IADD3 R37, PT, PT, R37, 0x40, RZ ;  /* 0x0000004025259810 */ /* 0x000fce0007ffe0ff */
.L_x_180:
[----:B------:R-:W-:Y:S01]  /*9e80*/  LEA R39, R36, 0xc0800000, 0x17 ;  /* 0xc080000024277811 */ /* 0x000fe200078eb8ff */
[----:B------:R-:W-:Y:S01]  /*9e90*/  VIADD R38, R38, 0xffffff81 ;  /* 0xffffff8126267836 */ /* 0x000fe20000000000 */
[----:B------:R-:W-:Y:S02]  /*9ea0*/  BSSY.RECONVERGENT B2, `(.L_x_185) ;  /* 0x0000035000027945 */ /* 0x000fe40003800200 */
[----:B------:R-:W-:Y:S01]  /*9eb0*/  IADD3 R42, PT, PT, -R39, R0, RZ ;  /* 0x00000000272a7210 */ /* 0x000fe20007ffe1ff */
[C---:B------:R-:W-:Y:S01]  /*9ec0*/  IMAD R0, R38.reuse, -0x800000, R3 ;  /* 0xff80000026007824 */ /* 0x040fe200078e0203 */
[----:B------:R-:W-:Y:S02]  /*9ed0*/  IADD3 R36, PT, PT, R38, 0x7f, -R36 ;  /* 0x0000007f26247810 */ /* 0x000fe40007ffe824 */
[----:B------:R-:W0:Y:S01]  /*9ee0*/  MUFU.RCP R40, R42 ;  /* 0x0000002a00287308 */ /* 0x000e220000001000 */
[----:B------:R-:W-:Y:S01]  /*9ef0*/  FADD.FTZ R39, -R42, -RZ ;  /* 0x800000ff2a277221 */ /* 0x000fe20000010100 */
[----:B------:R-:W-:-:S03]  /*9f00*/  IADD3 R37, PT, PT, R36, R37, RZ ;  /* 0x0000002524257210 */ /* 0x000fc60007ffe0ff */
        /* <DEDUP_REMOVED lines=8> */
[----:B------:R-:W-:-:S04]  /*9f90*/  LOP3.LUT R36, R3, 0xff, RZ, 0xc0, !PT ;  /* 0x000000ff03247812 */ /* 0x000fc800078ec0ff */
[----:B------:R-:W-:-:S05]  /*9fa0*/  IADD3 R3, PT, PT, R36, R37, RZ ;  /* 0x0000002524037210 */ /* 0x000fca0007ffe0ff */
        /* <DEDUP_REMOVED lines=10> */
[-CC-:B------:R-:W-:Y:S01]  /*a050*/  FFMA.RZ R37, R43, R39.reuse, R40.reuse ;  /* 0x000000272b257223 */ /* 0x180fe2000000c028 */
[----:B------:R-:W-:Y:S01]  /*a060*/  IADD3 R38, PT, PT, R3, 0x20, RZ ;  /* 0x0000002003267810 */ /* 0x000fe20007ffe0ff */
[CCC-:B------:R-:W-:Y:S01]  /*a070*/  FFMA.RP R36, R43.reuse, R39.reuse, R40.reuse ;  /* 0x000000272b247223 */ /* 0x1c0fe20000008028 */
[----:B------:R-:W-:Y:S01]  /*a080*/  FFMA.RM R39, R43, R39, R40 ;  /* 0x000000272b277223 */ /* 0x000fe20000004028 */
[----:B------:R-:W-:Y:S02]  /*a090*/  ISETP.NE.AND P2, PT, R3, RZ, PT ;  /* 0x000000ff0300720c */ /* 0x000fe40003f45270 */
[----:B------:R-:W-:Y:S02]  /*a0a0*/  LOP3.LUT R37, R37, 0x7fffff, RZ, 0xc0, !PT ;  /* 0x007fffff25257812 */ /* 0x000fe400078ec0ff */
        /* <DEDUP_REMOVED lines=16> */
.L_x_187:
[----:B------:R-:W-:-:S04]  /*a1b0*/  LOP3.LUT R0, R0, 0x80000000, RZ, 0xc0, !PT ;  /* 0x8000000000007812 */ /* 0x000fc800078ec0ff */
[----:B------:R-:W-:Y:S01]  /*a1c0*/  LOP3.LUT R0, R0, 0x7f800000, RZ, 0xfc, !PT ;  /* 0x7f80000000007812 */ /* 0x000fe200078efcff */
[----:B------:R-:W-:Y:S06]  /*a1d0*/  BRA `(.L_x_188) ;  /* 0x0000000000047947 */ /* 0x000fec0003800000 */
.L_x_186:
[----:B------:R-:W-:-:S07]  /*a1e0*/  LEA R0, R37, R0, 0x17 ;  /* 0x0000000025007211 */ /* 0x000fce00078eb8ff */
.L_x_188:
[----:B------:R-:W-:Y:S05]  /*a1f0*/  BSYNC.RECONVERGENT B2 ;  /* 0x0000000000027941 */ /* 0x000fea0003800200 */
.L_x_185:
[----:B------:R-:W-:Y:S05]  /*a200*/  BRA `(.L_x_189) ;  /* 0x0000000000207947 */ /* 0x000fea0003800000 */
.L_x_184:
[----:B------:R-:W-:-:S04]  /*a210*/  LOP3.LUT R0, R0, 0x80000000, R3, 0x48, !PT ;  /* 0x8000000000007812 */ /* 0x000fc800078e4803 */
[----:B------:R-:W-:Y:S01]  /*a220*/  LOP3.LUT R0, R0, 0x7f800000, RZ, 0xfc, !PT ;  /* 0x7f80000000007812 */ /* 0x000fe200078efcff */
[----:B------:R-:W-:Y:S06]  /*a230*/  BRA `(.L_x_189) ;  /* 0x0000000000147947 */ /* 0x000fec0003800000 */
.L_x_183:
[----:B------:R-:W-:Y:S01]  /*a240*/  LOP3.LUT R0, R0, 0x80000000, R3, 0x48, !PT ;  /* 0x8000000000007812 */ /* 0x000fe200078e4803 */
[----:B------:R-:W-:Y:S06]  /*a250*/  BRA `(.L_x_189) ;  /* 0x00000000000c7947 */ /* 0x000fec0003800000 */
.L_x_182:
[----:B------:R-:W0:Y:S01]  /*a260*/  MUFU.RSQ R0, -QNAN ;  /* 0xffc0000000007908 */ /* 0x000e220000001400 */
[----:B------:R-:W-:Y:S05]  /*a270*/  BRA `(.L_x_189) ;  /* 0x0000000000047947 */ /* 0x000fea0003800000 */
.L_x_181:
[----:B------:R-:W-:-:S07]  /*a280*/  FADD.FTZ R0, R3, R0 ;  /* 0x0000000003007221 */ /* 0x000fce0000010000 */
.L_x_189:
[----:B------:R-:W-:Y:S05]  /*a290*/  BSYNC.RECONVERGENT B1 ;  /* 0x0000000000017941 */ /* 0x000fea0003800200 */
.L_x_179:
[----:B------:R-:W-:-:S04]  /*a2a0*/  HFMA2 R3, -RZ, RZ, 0, 0 ;  /* 0x00000000ff037431 */ /* 0x000fc800000001ff */
[----:B0-----:R-:W-:Y:S05]  /*a2b0*/  RET.REL.NODEC R2 `(_Z16after_poisson_cuiiiPfS_S_S_S_S_S_S_S_S_S_S_S_S_S_S_S_S_S_S_S_S_S_S_S_S_) ;  /* 0xffffff5c02507950 */ /* 0x001fea0003c3ffff */
.L_x_190:
        /* <DEDUP_REMOVED lines=12> */
.L_x_249:


//--------------------- .text._Z17before_poisson_cuiiiPfS_S_S_S_ --------------------------
	.section	.text._Z17before_poisson_cuiiiPfS_S_S_S_,"ax",@progbits
	.align	128
        .global         _Z17before_poisson_cuiiiPfS_S_S_S_
        .type           _Z17before_poisson_cuiiiPfS_S_S_S_,@function
        .size           _Z17before_poisson_cuiiiPfS_S_S_S_,(.L_x_251 - _Z17before_poisson_cuiiiPfS_S_S_S_)
        .other          _Z17before_poisson_cuiiiPfS_S_S_S_,@"STO_CUDA_ENTRY STV_DEFAULT"
_Z17before_poisson_cuiiiPfS_S_S_S_:
.text._Z17before_poisson_cuiiiPfS_S_S_S_:
[----:B------:R-:W-:Y:S01]  /*0000*/  LDC R1, c[0x0][0x37c] ;  /* 0x0000df00ff017b82 */ /* 0x000fe20000000800 */
[----:B------:R-:W0:Y:S07]  /*0010*/  S2R R10, SR_TID.X ;  /* 0x00000000000a7919 */ /* 0x000e2e0000002100 */
[----:B------:R-:W1:Y:S01]  /*0020*/  LDC.64 R6, c[0x0][0x380] ;  /* 0x0000e000ff067b82 */ /* 0x000e620000000a00 */
[----:B------:R-:W0:Y:S01]  /*0030*/  LDCU UR4, c[0x0][0x360] ;  /* 0x00006c00ff0477ac */ /* 0x000e220008000800 */
[----:B------:R-:W0:Y:S06]  /*0040*/  S2R R5, SR_CTAID.X ;  /* 0x0000000000057919 */ /* 0x000e2c0000002500 */
[----:B------:R-:W2:Y:S08]  /*0050*/  LDC R23, c[0x0][0x388] ;  /* 0x0000e200ff177b82 */ /* 0x000eb00000000800 */
[----:B------:R-:W3:Y:S01]  /*0060*/  LDC R21, c[0x0][0x370] ;  /* 0x0000dc00ff157b82 */ /* 0x000ee20000000800 */
[----:B-1----:R-:W-:-:S02]  /*0070*/  VIADD R3, R6, 0x3 ;  /* 0x0000000306037836 */ /* 0x002fc40000000000 */
[----:B------:R-:W-:-:S04]  /*0080*/  VIADD R24, R7, 0x3 ;  /* 0x0000000307187836 */ /* 0x000fc80000000000 */
[----:B------:R-:W-:Y:S01]  /*0090*/  IMAD R22, R3, R24, RZ ;  /* 0x0000001803167224 */ /* 0x000fe200078e02ff */
[----:B--2---:R-:W-:Y:S01]  /*00a0*/  IADD3 R23, PT, PT, R23, 0x3, RZ ;  /* 0x0000000317177810 */ /* 0x004fe20007ffe0ff */
[----:B0-----:R-:W-:-:S04]  /*00b0*/  IMAD R10, R5, UR4, R10 ;  /* 0x00000004050a7c24 */ /* 0x001fc8000f8e020a */
[----:B------:R-:W-:Y:S02]  /*00c0*/  IMAD R22, R23, R22, RZ ;  /* 0x0000001617167224 */ /* 0x000fe400078e02ff */
[----:B---3--:R-:W-:-:S03]  /*00d0*/  IMAD R21, R21, UR4, RZ ;  /* 0x0000000415157c24 */ /* 0x008fc6000f8e02ff */
[----:B------:R-:W-:-:S13]  /*00e0*/  ISETP.GE.AND P0, PT, R10, R22, PT ;  /* 0x000000160a00720c */ /* 0x000fda0003f06270 */
[----:B------:R-:W-:Y:S05]  /*00f0*/  @P0 EXIT ;  /* 0x000000000000094d */ /* 0x000fea0003800000 */
[----:B------:R-:W0:Y:S01]  /*0100*/  LDC.64 R6, c[0x0][0x3b0] ;  /* 0x0000ec00ff067b82 */ /* 0x000e220000000a00 */
[----:B------:R-:W0:Y:S02]  /*0110*/  LDCU.64 UR8, c[0x0][0x358] ;  /* 0x00006b00ff0877ac */ /* 0x000e240008000a00 */
[----:B0-----:R-:W2:Y:S04]  /*0120*/  LDG.E R20, desc[UR8][R6.64+0x28] ;  /* 0x0000280806147981 */ /* 0x001ea8000c1e1900 */
[----:B------:R-:W2:Y:S01]  /*0130*/  LDG.E R5, desc[UR8][R6.64+0x60] ;  /* 0x0000600806057981 */ /* 0x000ea2000c1e1900 */
[----:B------:R-:W0:Y:S01]  /*0140*/  I2F.U32.RP R8, R21 ;  /* 0x0000001500087306 */ /* 0x000e220000209000 */
[----:B------:R-:W-:Y:S01]  /*0150*/  IADD3 R9, PT, PT, R21, R10, RZ ;  /* 0x0000000a15097210 */ /* 0x000fe20007ffe0ff */
[----:B------:R-:W-:Y:S01]  /*0160*/  IMAD.MOV R13, RZ, RZ, -R21 ;  /* 0x000000ffff0d7224 */ /* 0x000fe200078e0a15 */
[----:B------:R-:W5:Y:S04]  /*0170*/  LDG.E R19, desc[UR8][R6.64] ;  /* 0x0000000806137981 */ /* 0x000f68000c1e1900 */
[----:B------:R-:W5:Y:S04]  /*0180*/  LDG.E R18, desc[UR8][R6.64+0x4] ;  /* 0x0000040806127981 */ /* 0x000f68000c1e1900 */
[----:B------:R1:W5:Y:S01]  /*0190*/  LDG.E R11, desc[UR8][R6.64+0x2c] ;  /* 0x00002c08060b7981 */ /* 0x000362000c1e1900 */
[----:B------:R-:W-:Y:S01]  /*01a0*/  ISETP.GE.AND P0, PT, R9, R22, PT ;  /* 0x000000160900720c */ /* 0x000fe20003f06270 */
[----:B------:R-:W-:Y:S01]  /*01b0*/  BSSY.RECONVERGENT B0, `(.L_x_191) ;  /* 0x0000038000007945 */ /* 0x000fe20003800200 */
[----:B------:R-:W-:Y:S01]  /*01c0*/  VIMNMX R0, PT, PT, R22, R9, !PT ;  /* 0x0000000916007248 */ /* 0x000fe20007fe0100 */
[----:B0-----:R-:W0:Y:S01]  /*01d0*/  MUFU.RCP R8, R8 ;  /* 0x0000000800087308 */ /* 0x001e220000001000 */
[----:B------:R-:W-:-:S02]  /*01e0*/  SEL R4, RZ, 0x1, P0 ;  /* 0x00000001ff047807 */ /* 0x000fc40000000000 */
[----:B------:R-:W-:Y:S02]  /*01f0*/  ISETP.NE.U32.AND P2, PT, R21, RZ, PT ;  /* 0x000000ff1500720c */ /* 0x000fe40003f45070 */
[----:B------:R-:W-:Y:S01]  /*0200*/  IADD3 R0, PT, PT, R0, -R9, -R4 ;  /* 0x8000000900007210 */ /* 0x000fe20007ffe804 */
[----:B0-----:R-:W-:-:S04]  /*0210*/  VIADD R2, R8, 0xffffffe ;  /* 0x0ffffffe08027836 */ /* 0x001fc80000000000 */
[----:B------:R0:W1:Y:S02]  /*0220*/  F2I.FTZ.U32.TRUNC.NTZ R3, R2 ;  /* 0x0000000200037305 */ /* 0x000064000021f000 */
[----:B0-----:R-:W-:Y:S02]  /*0230*/  IMAD.MOV.U32 R2, RZ, RZ, RZ ;  /* 0x000000ffff027224 */ /* 0x001fe400078e00ff */
[----:B-1----:R-:W-:-:S04]  /*0240*/  IMAD R7, R13, R3, RZ ;  /* 0x000000030d077224 */ /* 0x002fc800078e02ff */
[----:B------:R-:W-:-:S04]  /*0250*/  IMAD.HI.U32 R3, R3, R7, R2 ;  /* 0x0000000703037227 */ /* 0x000fc800078e0002 */
[----:B------:R-:W-:Y:S02]  /*0260*/  IMAD.MOV.U32 R7, RZ, RZ, R10 ;  /* 0x000000ffff077224 */ /* 0x000fe400078e000a */
[----:B------:R-:W-:-:S04]  /*0270*/  IMAD.HI.U32 R3, R3, R0, RZ ;  /* 0x0000000003037227 */ /* 0x000fc800078e00ff */
[----:B------:R-:W-:-:S04]  /*0280*/  IMAD.MOV R2, RZ, RZ, -R3 ;  /* 0x000000ffff027224 */ /* 0x000fc800078e0a03 */
[----:B------:R-:W-:-:S05]  /*0290*/  IMAD R0, R21, R2, R0 ;  /* 0x0000000215007224 */ /* 0x000fca00078e0200 */
[----:B------:R-:W-:-:S13]  /*02a0*/  ISETP.GE.U32.AND P0, PT, R0, R21, PT ;  /* 0x000000150000720c */ /* 0x000fda0003f06070 */
[----:B------:R-:W-:Y:S01]  /*02b0*/  @P0 IADD3 R0, PT, PT, -R21, R0, RZ ;  /* 0x0000000015000210 */ /* 0x000fe20007ffe1ff */
[----:B------:R-:W-:-:S03]  /*02c0*/  @P0 VIADD R3, R3, 0x1 ;  /* 0x0000000103030836 */ /* 0x000fc60000000000 */
[----:B------:R-:W-:-:S13]  /*02d0*/  ISETP.GE.U32.AND P1, PT, R0, R21, PT ;  /* 0x000000150000720c */ /* 0x000fda0003f26070 */
[----:B------:R-:W-:Y:S01]  /*02e0*/  @P1 VIADD R3, R3, 0x1 ;  /* 0x0000000103031836 */ /* 0x000fe20000000000 */
[----:B------:R-:W-:-:S04]  /*02f0*/  @!P2 LOP3.LUT R3, RZ, R21, RZ, 0x33, !PT ;  /* 0x00000015ff03a212 */ /* 0x000fc800078e33ff */
[----:B------:R-:W-:-:S04]  /*0300*/  IADD3 R9, PT, PT, R4, R3, RZ ;  /* 0x0000000304097210 */ /* 0x000fc80007ffe0ff */
[----:B------:R-:W-:-:S04]  /*0310*/  LOP3.LUT R0, R9, 0x3, RZ, 0xc0, !PT ;  /* 0x0000000309007812 */ /* 0x000fc800078ec0ff */
[----:B------:R-:W-:Y:S01]  /*0320*/  ISETP.NE.AND P0, PT, R0, 0x3, PT ;  /* 0x000000030000780c */ /* 0x000fe20003f05270 */
[----:B--2---:R-:W-:-:S04]  /*0330*/  FMUL R8, R20, R5 ;  /* 0x0000000514087220 */ /* 0x004fc80000400000 */
[----:B------:R-:W-:-:S08]  /*0340*/  FMUL R8, R5, R8 ;  /* 0x0000000805087220 */ /* 0x000fd00000400000 */
[----:B------:R-:W-:Y:S05]  /*0350*/  @!P0 BRA `(.L_x_192) ;  /* 0x0000000000748947 */ /* 0x000fea0003800000 */
[----:B------:R-:W0:Y:S01]  /*0360*/  LDC.64 R12, c[0x0][0x3a0] ;  /* 0x0000e800ff0c7b82 */ /* 0x000e220000000a00 */
[----:B------:R-:W-:Y:S01]  /*0370*/  VIADD R0, R9, 0x1 ;  /* 0x0000000109007836 */ /* 0x000fe20000000000 */
[----:B------:R-:W-:-:S04]  /*0380*/  MOV R7, R10 ;  /* 0x0000000a00077202 */ /* 0x000fc80000000f00 */
[----:B------:R-:W-:Y:S02]  /*0390*/  LOP3.LUT R0, R0, 0x3, RZ, 0xc0, !PT ;  /* 0x0000000300007812 */ /* 0x000fe400078ec0ff */
[----:B------:R-:W1:Y:S03]  /*03a0*/  LDC.64 R14, c[0x0][0x3a8] ;  /* 0x0000ea00ff0e7b82 */ /* 0x000e660000000a00 */
[----:B------:R-:W-:-:S07]  /*03b0*/  IMAD.MOV R27, RZ, RZ, -R0 ;  /* 0x000000ffff1b7224 */ /* 0x000fce00078e0a00 */
.L_x_195:
[----:B0-----:R-:W-:-:S06]  /*03c0*/  IMAD.WIDE R2, R7, 0x4, R12 ;  /* 0x0000000407027825 */ /* 0x001fcc00078e020c */
[----:B--2---:R-:W2:Y:S01]  /*03d0*/  LDG.E R3, desc[UR8][R2.64] ;  /* 0x0000000802037981 */ /* 0x004ea2000c1e1900 */
[----:B------:R-:W-:Y:S02]  /*03e0*/  HFMA2 R0, -RZ, RZ, 2.375, 0 ;  /* 0x40c00000ff007431 */ /* 0x000fe400000001ff */
[----:B------:R-:W-:Y:S01]  /*03f0*/  IMAD.MOV.U32 R5, RZ, RZ, 0x3e2aaaab ;  /* 0x3e2aaaabff057424 */ /* 0x000fe200078e00ff */
[----:B------:R-:W-:Y:S01]  /*0400*/  BSSY.RECONVERGENT B1, `(.L_x_193) ;  /* 0x000000f000017945 */ /* 0x000fe20003800200 */
[----:B------:R-:W-:Y:S02]  /*0410*/  VIADD R27, R27, 0x1 ;  /* 0x000000011b1b7836 */ /* 0x000fe40000000000 */
[----:B-1----:R-:W-:-:S03]  /*0420*/  IMAD.WIDE R16, R7, 0x4, R14 ;  /* 0x0000000407107825 */ /* 0x002fc600078e020e */
[----:B------:R-:W-:Y:S01]  /*0430*/  ISETP.NE.AND P2, PT, R27, RZ, PT ;  /* 0x000000ff1b00720c */ /* 0x000fe20003f45270 */
[----:B------:R-:W-:-:S04]  /*0440*/  FFMA R0, R5, -R0, 1 ;  /* 0x3f80000005007423 */ /* 0x000fc80000000800 */
[----:B------:R-:W-:Y:S01]  /*0450*/  FFMA R0, R0, R5, 0.16666667163372039795 ;  /* 0x3e2aaaab00007423 */ /* 0x000fe20000000005 */
[----:B--2---:R-:W-:-:S04]  /*0460*/  FMUL R3, R8, R3 ;  /* 0x0000000308037220 */ /* 0x004fc80000400000 */
[----:B------:R-:W0:Y:S01]  /*0470*/  FCHK P0, R3, 6 ;  /* 0x40c0000003007902 */ /* 0x000e220000000000 */
[----:B------:R-:W-:-:S04]  /*0480*/  FFMA R4, R3, R0, RZ ;  /* 0x0000000003047223 */ /* 0x000fc800000000ff */
[----:B------:R-:W-:-:S04]  /*0490*/  FFMA R5, R4, -6, R3 ;  /* 0xc0c0000004057823 */ /* 0x000fc80000000003 */
[----:B------:R-:W-:Y:S01]  /*04a0*/  FFMA R0, R0, R5, R4 ;  /* 0x0000000500007223 */ /* 0x000fe20000000004 */
[----:B0-----:R-:W-:Y:S06]  /*04b0*/  @!P0 BRA `(.L_x_194) ;  /* 0x00000000000c8947 */ /* 0x001fec0003800000 */
[----:B------:R-:W-:Y:S01]  /*04c0*/  IMAD.MOV.U32 R0, RZ, RZ, 0x40c00000 ;  /* 0x40c00000ff007424 */ /* 0x000fe200078e00ff */
[----:B------:R-:W-:-:S07]  /*04d0*/  MOV R26, 0x4f0 ;  /* 0x000004f0001a7802 */ /* 0x000fce0000000f00 */
[----:B-----5:R-:W-:Y:S05]  /*04e0*/  CALL.REL.NOINC `($__internal_4_$__cuda_sm3x_div_rn_noftz_f32_slowpath) ;  /* 0x0000001800207944 */ /* 0x020fea0003c00000 */
.L_x_194:
[----:B------:R-:W-:Y:S05]  /*04f0*/  BSYNC.RECONVERGENT B1 ;  /* 0x0000000000017941 */ /* 0x000fea0003800200 */
.L_x_193:
[----:B------:R2:W-:Y:S01]  /*0500*/  STG.E desc[UR8][R16.64], R0 ;  /* 0x0000000010007986 */ /* 0x0005e2000c101908 */
[----:B------:R-:W-:Y:S01]  /*0510*/  IADD3 R7, PT, PT, R21, R7, RZ ;  /* 0x0000000715077210 */ /* 0x000fe20007ffe0ff */
[----:B------:R-:W-:Y:S06]  /*0520*/  @P2 BRA `(.L_x_195) ;  /* 0xfffffffc00a42947 */ /* 0x000fec000383ffff */
.L_x_192:
[----:B------:R-:W-:Y:S05]  /*0530*/  BSYNC.RECONVERGENT B0 ;  /* 0x0000000000007941 */ /* 0x000fea0003800200 */
.L_x_191:
[----:B------:R-:W0:Y:S01]  /*0540*/  LDC.64 R12, c[0x0][0x3a8] ;  /* 0x0000ea00ff0c7b82 */ /* 0x000e220000000a00 */
[----:B------:R-:W-:Y:S01]  /*0550*/  ISETP.GE.U32.AND P0, PT, R9, 0x3, PT ;  /* 0x000000030900780c */ /* 0x000fe20003f06070 */
[----:B------:R-:W-:Y:S06]  /*0560*/  BSSY.RECONVERGENT B0, `(.L_x_196) ;  /* 0x0000059000007945 */ /* 0x000fec0003800200 */
[----:B------:R-:W1:Y:S06]  /*0570*/  LDC.64 R14, c[0x0][0x3a0] ;  /* 0x0000e800ff0e7b82 */ /* 0x000e6c0000000a00 */
[----:B------:R-:W-:Y:S05]  /*0580*/  @!P0 BRA `(.L_x_197) ;  /* 0x0000000400588947 */ /* 0x000fea0003800000 */
.L_x_206:
[----:B-1----:R-:W-:-:S05]  /*0590*/  IMAD.WIDE R28, R7, 0x4, R14 ;  /* 0x00000004071c7825 */ /* 0x002fca00078e020e */
[----:B------:R-:W3:Y:S01]  /*05a0*/  LDG.E R3, desc[UR8][R28.64] ;  /* 0x000000081c037981 */ /* 0x000ee2000c1e1900 */
[----:B--2---:R-:W-:Y:S01]  /*05b0*/  IMAD.MOV.U32 R0, RZ, RZ, 0x3e2aaaab ;  /* 0x3e2aaaabff007424 */ /* 0x004fe200078e00ff */
[----:B------:R-:W-:Y:S01]  /*05c0*/  BSSY.RECONVERGENT B1, `(.L_x_198) ;  /* 0x000000f000017945 */ /* 0x000fe20003800200 */
[----:B------:R-:W-:-:S04]  /*05d0*/  IMAD.MOV.U32 R5, RZ, RZ, 0x40c00000 ;  /* 0x40c00000ff057424 */ /* 0x000fc800078e00ff */
[----:B------:R-:W-:-:S04]  /*05e0*/  FFMA R5, R0, -R5, 1 ;  /* 0x3f80000000057423 */ /* 0x000fc80000000805 */
[----:B------:R-:W-:Y:S01]  /*05f0*/  FFMA R0, R5, R0, 0.16666667163372039795 ;  /* 0x3e2aaaab05007423 */ /* 0x000fe20000000000 */
[----:B---3--:R-:W-:-:S04]  /*0600*/  FMUL R4, R8, R3 ;  /* 0x0000000308047220 */ /* 0x008fc80000400000 */
[----:B------:R-:W1:Y:S01]  /*0610*/  FCHK P0, R4, 6 ;  /* 0x40c0000004007902 */ /* 0x000e620000000000 */
[----:B------:R-:W-:-:S04]  /*0620*/  FFMA R3, R0, R4, RZ ;  /* 0x0000000400037223 */ /* 0x000fc800000000ff */
[----:B------:R-:W-:-:S04]  /*0630*/  FFMA R2, R3, -6, R4 ;  /* 0xc0c0000003027823 */ /* 0x000fc80000000004 */
[----:B------:R-:W-:Y:S01]  /*0640*/  FFMA R3, R0, R2, R3 ;  /* 0x0000000200037223 */ /* 0x000fe20000000003 */
[----:B-1----:R-:W-:Y:S06]  /*0650*/  @!P0 BRA `(.L_x_199) ;  /* 0x0000000000148947 */ /* 0x002fec0003800000 */
[----:B------:R-:W-:Y:S01]  /*0660*/  MOV R3, R4 ;  /* 0x0000000400037202 */ /* 0x000fe20000000f00 */
[----:B------:R-:W-:Y:S01]  /*0670*/  IMAD.MOV.U32 R0, RZ, RZ, 0x40c00000 ;  /* 0x40c00000ff007424 */ /* 0x000fe200078e00ff */
[----:B------:R-:W-:-:S07]  /*0680*/  MOV R26, 0x6a0 ;  /* 0x000006a0001a7802 */ /* 0x000fce0000000f00 */
[----:B0----5:R-:W-:Y:S05]  /*0690*/  CALL.REL.NOINC `($__internal_4_$__cuda_sm3x_div_rn_noftz_f32_slowpath) ;  /* 0x0000001400b47944 */ /* 0x021fea0003c00000 */
[----:B------:R-:W-:-:S07]  /*06a0*/  IMAD.MOV.U32 R3, RZ, RZ, R0 ;  /* 0x000000ffff037224 */ /* 0x000fce00078e0000 */
.L_x_199:
[----:B------:R-:W-:Y:S05]  /*06b0*/  BSYNC.RECONVERGENT B1 ;  /* 0x0000000000017941 */ /* 0x000fea0003800200 */
.L_x_198:
[----:B0-----:R-:W-:-:S04]  /*06c0*/  IMAD.WIDE R16, R7, 0x4, R12 ;  /* 0x0000000407107825 */ /* 0x001fc800078e020c */
[----:B------:R-:W-:Y:S01]  /*06d0*/  IMAD.WIDE R28, R21, 0x4, R28 ;  /* 0x00000004151c7825 */ /* 0x000fe200078e021c */
[----:B------:R0:W-:Y:S04]  /*06e0*/  STG.E desc[UR8][R16.64], R3 ;  /* 0x0000000310007986 */ /* 0x0001e8000c101908 */
[----:B------:R-:W2:Y:S01]  /*06f0*/  LDG.E R5, desc[UR8][R28.64] ;  /* 0x000000081c057981 */ /* 0x000ea2000c1e1900 */
[----:B------:R-:W-:Y:S02]  /*0700*/  HFMA2 R0, -RZ, RZ, 1.541015625, -0.052093505859375 ;  /* 0x3e2aaaabff007431 */ /* 0x000fe400000001ff */
[----:B------:R-:W-:Y:S01]  /*0710*/  IMAD.MOV.U32 R9, RZ, RZ, 0x40c00000 ;  /* 0x40c00000ff097424 */ /* 0x000fe200078e00ff */
[----:B------:R-:W-:Y:S03]  /*0720*/  BSSY.RECONVERGENT B1, `(.L_x_200) ;  /* 0x000000e000017945 */ /* 0x000fe60003800200 */
[----:B------:R-:W-:-:S04]  /*0730*/  FFMA R9, R0, -R9, 1 ;  /* 0x3f80000000097423 */ /* 0x000fc80000000809 */
[----:B------:R-:W-:Y:S01]  /*0740*/  FFMA R0, R9, R0, 0.16666667163372039795 ;  /* 0x3e2aaaab09007423 */ /* 0x000fe20000000000 */
[----:B--2---:R-:W-:-:S04]  /*0750*/  FMUL R4, R8, R5 ;  /* 0x0000000508047220 */ /* 0x004fc80000400000 */
[----:B------:R-:W1:Y:S01]  /*0760*/  FCHK P0, R4, 6 ;  /* 0x40c0000004007902 */ /* 0x000e620000000000 */
[----:B------:R-:W-:-:S04]  /*0770*/  FFMA R5, R0, R4, RZ ;  /* 0x0000000400057223 */ /* 0x000fc800000000ff */
[----:B------:R-:W-:-:S04]  /*0780*/  FFMA R2, R5, -6, R4 ;  /* 0xc0c0000005027823 */ /* 0x000fc80000000004 */
[----:B------:R-:W-:Y:S01]  /*0790*/  FFMA R5, R0, R2, R5 ;  /* 0x0000000200057223 */ /* 0x000fe20000000005 */
[----:B01----:R-:W-:Y:S06]  /*07a0*/  @!P0 BRA `(.L_x_201) ;  /* 0x0000000000148947 */ /* 0x003fec0003800000 */
[----:B------:R-:W-:Y:S01]  /*07b0*/  IMAD.MOV.U32 R3, RZ, RZ, R4 ;  /* 0x000000ffff037224 */ /* 0x000fe200078e0004 */
[----:B------:R-:W-:Y:S02]  /*07c0*/  MOV R0, 0x40c00000 ;  /* 0x40c0000000007802 */ /* 0x000fe40000000f00 */
[----:B------:R-:W-:-:S07]  /*07d0*/  MOV R26, 0x7f0 ;  /* 0x000007f0001a7802 */ /* 0x000fce0000000f00 */
[----:B-----5:R-:W-:Y:S05]  /*07e0*/  CALL.REL.NOINC `($__internal_4_$__cuda_sm3x_div_rn_noftz_f32_slowpath) ;  /* 0x0000001400607944 */ /* 0x020fea0003c00000 */
[----:B------:R-:W-:-:S07]  /*07f0*/  IMAD.MOV.U32 R5, RZ, RZ, R0 ;  /* 0x000000ffff057224 */ /* 0x000fce00078e0000 */
.L_x_201:
[----:B------:R-:W-:Y:S05]  /*0800*/  BSYNC.RECONVERGENT B1 ;  /* 0x0000000000017941 */ /* 0x000fea0003800200 */
.L_x_200:
[----:B------:R-:W-:-:S04]  /*0810*/  IMAD.WIDE R16, R21, 0x4, R16 ;  /* 0x0000000415107825 */ /* 0x000fc800078e0210 */
[----:B------:R-:W-:Y:S01]  /*0820*/  IMAD.WIDE R28, R21, 0x4, R28 ;  /* 0x00000004151c7825 */ /* 0x000fe200078e021c */
[----:B------:R0:W-:Y:S04]  /*0830*/  STG.E desc[UR8][R16.64], R5 ;  /* 0x0000000510007986 */ /* 0x0001e8000c101908 */
[----:B------:R-:W2:Y:S01]  /*0840*/  LDG.E R3, desc[UR8][R28.64] ;  /* 0x000000081c037981 */ /* 0x000ea2000c1e1900 */
[----:B------:R-:W-:Y:S01]  /*0850*/  MOV R9, 0x40c00000 ;  /* 0x40c0000000097802 */ /* 0x000fe20000000f00 */
        /* <DEDUP_REMOVED lines=11> */
[----:B------:R-:W-:Y:S01]  /*0910*/  MOV R26, 0x940 ;  /* 0x00000940001a7802 */ /* 0x000fe20000000f00 */
[----:B------:R-:W-:-:S07]  /*0920*/  IMAD.MOV.U32 R0, RZ, RZ, 0x40c00000 ;  /* 0x40c00000ff007424 */ /* 0x000fce00078e00ff */
[----:B-----5:R-:W-:Y:S05]  /*0930*/  CALL.REL.NOINC `($__internal_4_$__cuda_sm3x_div_rn_noftz_f32_slowpath) ;  /* 0x00000014000c7944 */ /* 0x020fea0003c00000 */
[----:B------:R-:W-:-:S07]  /*0940*/  MOV R3, R0 ;  /* 0x0000000000037202 */ /* 0x000fce0000000f00 */
.L_x_203:
[----:B------:R-:W-:Y:S05]  /*0950*/  BSYNC.RECONVERGENT B1 ;  /* 0x0000000000017941 */ /* 0x000fea0003800200 */
.L_x_202:
[----:B------:R-:W-:-:S04]  /*0960*/  IMAD.WIDE R16, R21, 0x4, R16 ;  /* 0x0000000415107825 */ /* 0x000fc800078e0210 */
[----:B------:R-:W-:Y:S01]  /*0970*/  IMAD.WIDE R28, R21, 0x4, R28 ;  /* 0x00000004151c7825 */ /* 0x000fe200078e021c */
[----:B------:R0:W-:Y:S05]  /*0980*/  STG.E desc[UR8][R16.64], R3 ;  /* 0x0000000310007986 */ /* 0x0001ea000c101908 */
[----:B------:R-:W2:Y:S01]  /*0990*/  LDG.E R29, desc[UR8][R28.64] ;  /* 0x000000081c1d7981 */ /* 0x000ea2000c1e1900 */
[----:B------:R-:W-:Y:S01]  /*09a0*/  IMAD.MOV.U32 R0, RZ, RZ, 0x3e2aaaab ;  /* 0x3e2aaaabff007424 */ /* 0x000fe200078e00ff */
[----:B------:R-:W-:Y:S01]  /*09b0*/  BSSY.RECONVERGENT B1, `(.L_x_204) ;  /* 0x000000e000017945 */ /* 0x000fe20003800200 */
[----:B------:R-:W-:-:S04]  /*09c0*/  IMAD.MOV.U32 R5, RZ, RZ, 0x40c00000 ;  /* 0x40c00000ff057424 */ /* 0x000fc800078e00ff */
        /* <DEDUP_REMOVED lines=8> */
[----:B------:R-:W-:Y:S01]  /*0a50*/  MOV R3, R4 ;  /* 0x0000000400037202 */ /* 0x000fe20000000f00 */
[----:B------:R-:W-:Y:S01]  /*0a60*/  IMAD.MOV.U32 R0, RZ, RZ, 0x40c00000 ;  /* 0x40c00000ff007424 */ /* 0x000fe200078e00ff */
[----:B------:R-:W-:-:S07]  /*0a70*/  MOV R26, 0xa90 ;  /* 0x00000a90001a7802 */ /* 0x000fce0000000f00 */
[----:B-----5:R-:W-:Y:S05]  /*0a80*/  CALL.REL.NOINC `($__internal_4_$__cuda_sm3x_div_rn_noftz_f32_slowpath) ;  /* 0x0000001000b87944 */ /* 0x020fea0003c00000 */
.L_x_205:
[----:B------:R-:W-:Y:S05]  /*0a90*/  BSYNC.RECONVERGENT B1 ;  /* 0x0000000000017941 */ /* 0x000fea0003800200 */
.L_x_204:
[----:B------:R-:W-:-:S04]  /*0aa0*/  IMAD.WIDE R16, R21, 0x4, R16 ;  /* 0x0000000415107825 */ /* 0x000fc800078e0210 */
[----:B------:R-:W-:Y:S01]  /*0ab0*/  IMAD R7, R21, 0x4, R7 ;  /* 0x0000000415077824 */ /* 0x000fe200078e0207 */
[----:B------:R3:W-:Y:S04]  /*0ac0*/  STG.E desc[UR8][R16.64], R0 ;  /* 0x0000000010007986 */ /* 0x0007e8000c101908 */
[----:B------:R-:W-:-:S13]  /*0ad0*/  ISETP.GE.AND P0, PT, R7, R22, PT ;  /* 0x000000160700720c */ /* 0x000fda0003f06270 */
[----:B---3--:R-:W-:Y:S05]  /*0ae0*/  @!P0 BRA `(.L_x_206) ;  /* 0xfffffff800a88947 */ /* 0x008fea000383ffff */
.L_x_197:
[----:B------:R-:W-:Y:S05]  /*0af0*/  BSYNC.RECONVERGENT B0 ;  /* 0x0000000000007941 */ /* 0x000fea0003800200 */
.L_x_196:
[----:B------:R-:W3:Y:S01]  /*0b00*/  MUFU.RCP64H R3, 6 ;  /* 0x4018000000037908 */ /* 0x000ee20000001800 */
[----:B------:R-:W-:Y:S02]  /*0b10*/  HFMA2 R6, -RZ, RZ, 0, 0 ;  /* 0x00000000ff067431 */ /* 0x000fe400000001ff */
[----:B------:R-:W-:Y:S02]  /*0b20*/  IMAD.MOV.U32 R7, RZ, RZ, 0x40180000 ;  /* 0x40180000ff077424 */ /* 0x000fe400078e00ff */
[----:B------:R-:W-:-:S06]  /*0b30*/  IMAD.MOV.U32 R2, RZ, RZ, 0x1 ;  /* 0x00000001ff027424 */ /* 0x000fcc00078e00ff */
[----:B---3--:R-:W-:-:S08]  /*0b40*/  DFMA R4, R2, -R6, 1 ;  /* 0x3ff000000204742b */ /* 0x008fd00000000806 */
[----:B------:R-:W-:-:S08]  /*0b50*/  DFMA R4, R4, R4, R4 ;  /* 0x000000040404722b */ /* 0x000fd00000000004 */
[----:B------:R-:W-:Y:S02]  /*0b60*/  DFMA R2, R2, R4, R2 ;  /* 0x000000040202722b */ /* 0x000fe40000000002 */
[----:B------:R-:W3:Y:S06]  /*0b70*/  F2F.F64.F32 R4, R20 ;  /* 0x0000001400047310 */ /* 0x000eec0000201800 */
[----:B------:R-:W-:-:S08]  /*0b80*/  DFMA R6, R2, -R6, 1 ;  /* 0x3ff000000206742b */ /* 0x000fd00000000806 */
[----:B------:R-:W-:Y:S01]  /*0b90*/  DFMA R2, R2, R6, R2 ;  /* 0x000000060202722b */ /* 0x000fe20000000002 */
[----:B---3--:R-:W-:-:S07]  /*0ba0*/  FSETP.GEU.AND P1, PT, |R5|, 6.5827683646048100446e-37, PT ;  /* 0x036000000500780b */ /* 0x008fce0003f2e200 */
[----:B------:R-:W-:-:S08]  /*0bb0*/  DMUL R6, R4, R2 ;  /* 0x0000000204067228 */ /* 0x000fd00000000000 */
[----:B------:R-:W-:-:S08]  /*0bc0*/  DFMA R8, R6, -6, R4 ;  /* 0xc01800000608782b */ /* 0x000fd00000000004 */
[----:B------:R-:W-:-:S10]  /*0bd0*/  DFMA R2, R2, R8, R6 ;  /* 0x000000080202722b */ /* 0x000fd40000000006 */
[----:B--2---:R-:W-:-:S05]  /*0be0*/  FFMA R0, RZ, 2.375, R3 ;  /* 0x40180000ff007823 */ /* 0x004fca0000000003 */
[----:B------:R-:W-:-:S13]  /*0bf0*/  FSETP.GT.AND P0, PT, |R0|, 1.469367938527859385e-39, PT ;  /* 0x001000000000780b */ /* 0x000fda0003f04200 */
[----:B------:R-:W-:Y:S05]  /*0c00*/  @P0 BRA P1, `(.L_x_207) ;  /* 0x0000000000080947 */ /* 0x000fea0000800000 */
[----:B------:R-:W-:-:S07]  /*0c10*/  MOV R16, 0xc30 ;  /* 0x00000c3000107802 */ /* 0x000fce0000000f00 */
[----:B01---5:R-:W-:Y:S05]  /*0c20*/  CALL.REL.NOINC `($__internal_3_$__cuda_sm20_div_rn_f64_full) ;  /* 0x0000000c00187944 */ /* 0x023fea0003c00000 */
.L_x_207:
[----:B------:R-:W-:Y:S01]  /*0c30*/  IABS R0, R23 ;  /* 0x0000001700007213 */ /* 0x000fe20000000000 */
[----:B------:R-:W2:Y:S01]  /*0c40*/  LDC.64 R4, c[0x0][0x3a8] ;  /* 0x0000ea00ff047b82 */ /* 0x000ea20000000a00 */
[----:B------:R-:W3:Y:S01]  /*0c50*/  LDCU UR6, c[0x0][0x388] ;  /* 0x00007100ff0677ac */ /* 0x000ee20008000800 */
[----:B------:R-:W-:Y:S01]  /*0c60*/  BSSY.RECONVERGENT B0, `(.L_x_208) ;  /* 0x0000064000007945 */ /* 0x000fe20003800200 */
[----:B------:R-:W4:Y:S01]  /*0c70*/  I2F.RP R6, R0 ;  /* 0x0000000000067306 */ /* 0x000f220000209400 */
[----:B------:R-:W0:Y:S01]  /*0c80*/  LDCU.64 UR4, c[0x0][0x380] ;  /* 0x00007000ff0477ac */ /* 0x000e220008000a00 */
[----:B------:R-:W0:Y:S01]  /*0c90*/  LDCU UR12, c[0x0][0x388] ;  /* 0x00007100ff0c77ac */ /* 0x000e220008000800 */
[----:B------:R-:W1:Y:S05]  /*0ca0*/  LDCU.64 UR10, c[0x0][0x3a8] ;  /* 0x00007500ff0a77ac */ /* 0x000e6a0008000a00 */
[----:B----4-:R-:W4:Y:S01]  /*0cb0*/  MUFU.RCP R6, R6 ;  /* 0x0000000600067308 */ /* 0x010f220000001000 */
[----:B---3--:R-:W-:-:S02]  /*0cc0*/  USHF.R.S32.HI UR7, URZ, 0x1f, UR6 ;  /* 0x0000001fff077899 */ /* 0x008fc40008011406 */
[----:B------:R-:W-:Y:S02]  /*0cd0*/  UIADD3 UR6, UPT, UPT, UR6, -0x1, URZ ;  /* 0xffffffff06067890 */ /* 0x000fe4000fffe0ff */
[----:B0-----:R-:W-:Y:S02]  /*0ce0*/  UIADD3 UR4, UPT, UPT, UR4, -0x1, URZ ;  /* 0xffffffff04047890 */ /* 0x001fe4000fffe0ff */
[----:B------:R-:W-:Y:S01]  /*0cf0*/  UIADD3 UR5, UPT, UPT, UR5, -0x1, URZ ;  /* 0xffffffff05057890 */ /* 0x000fe2000fffe0ff */
[----:B----4-:R-:W-:-:S04]  /*0d00*/  IADD3 R16, PT, PT, R6, 0xffffffe, RZ ;  /* 0x0ffffffe06107810 */ /* 0x010fc80007ffe0ff */
[----:B------:R0:W3:Y:S02]  /*0d10*/  F2I.FTZ.U32.TRUNC.NTZ R17, R16 ;  /* 0x0000001000117305 */ /* 0x0000e4000021f000 */
[----:B0-----:R-:W-:Y:S02]  /*0d20*/  IMAD.MOV.U32 R16, RZ, RZ, RZ ;  /* 0x000000ffff107224 */ /* 0x001fe400078e00ff */
[----:B---3--:R-:W-:-:S04]  /*0d30*/  IMAD.MOV R7, RZ, RZ, -R17 ;  /* 0x000000ffff077224 */ /* 0x008fc800078e0a11 */
[----:B------:R-:W-:-:S04]  /*0d40*/  IMAD R7, R7, R0, RZ ;  /* 0x0000000007077224 */ /* 0x000fc800078e02ff */
[----:B------:R-:W-:Y:S01]  /*0d50*/  IMAD.HI.U32 R16, R17, R7, R16 ;  /* 0x0000000711107227 */ /* 0x000fe200078e0010 */
[----:B-12---:R-:W-:-:S07]  /*0d60*/  MOV R17, R10 ;  /* 0x0000000a00117202 */ /* 0x006fce0000000f00 */
.L_x_212:
[----:B0-----:R-:W-:Y:S01]  /*0d70*/  IABS R8, R24 ;  /* 0x0000001800087213 */ /* 0x001fe20000000000 */
[----:B------:R-:W-:Y:S01]  /*0d80*/  BSSY.RECONVERGENT B1, `(.L_x_209) ;  /* 0x000004b000017945 */ /* 0x000fe20003800200 */
[----:B-1----:R-:W-:Y:S02]  /*0d90*/  IABS R6, R23 ;  /* 0x0000001700067213 */ /* 0x002fe40000000000 */
[----:B---3--:R-:W0:Y:S01]  /*0da0*/  I2F.RP R12, R8 ;  /* 0x00000008000c7306 */ /* 0x008e220000209400 */
        /* <DEDUP_REMOVED lines=10> */
[----:B0-----:R-:W-:Y:S02]  /*0e50*/  IADD3 R13, PT, PT, R12, 0xffffffe, RZ ;  /* 0x0ffffffe0c0d7810 */ /* 0x001fe40007ffe0ff */
[----:B------:R-:W-:Y:S02]  /*0e60*/  ISETP.GE.U32.AND P0, PT, R7, R0, PT ;  /* 0x000000000700720c */ /* 0x000fe40003f06070 */
[----:B------:R-:W0:Y:S01]  /*0e70*/  F2I.FTZ.U32.TRUNC.NTZ R7, R13 ;  /* 0x0000000d00077305 */ /* 0x000e22000021f000 */
[----:B------:R-:W-:Y:S02]  /*0e80*/  ISETP.GE.AND P2, PT, R6, RZ, PT ;  /* 0x000000ff0600720c */ /* 0x000fe40003f46270 */
[----:B------:R-:W-:-:S02]  /*0e90*/  ISETP.NE.AND P1, PT, R23, RZ, PT ;  /* 0x000000ff1700720c */ /* 0x000fc40003f25270 */
[----:B------:R-:W-:-:S05]  /*0ea0*/  IABS R6, R24 ;  /* 0x0000001800067213 */ /* 0x000fca0000000000 */
[----:B--2---:R-:W-:Y:S01]  /*0eb0*/  IMAD.MOV R14, RZ, RZ, -R6 ;  /* 0x000000ffff0e7224 */ /* 0x004fe200078e0a06 */
[----:B------:R-:W-:Y:S01]  /*0ec0*/  MOV R6, RZ ;  /* 0x000000ff00067202 */ /* 0x000fe20000000f00 */
[----:B------:R-:W-:Y:S01]  /*0ed0*/  @P0 VIADD R9, R9, 0x1 ;  /* 0x0000000109090836 */ /* 0x000fe20000000000 */
[----:B0-----:R-:W-:-:S03]  /*0ee0*/  IADD3 R15, PT, PT, RZ, -R7, RZ ;  /* 0x80000007ff0f7210 */ /* 0x001fc60007ffe0ff */
[----:B------:R-:W-:Y:S01]  /*0ef0*/  @!P2 IMAD.MOV R9, RZ, RZ, -R9 ;  /* 0x000000ffff09a224 */ /* 0x000fe200078e0a09 */
[----:B------:R-:W-:Y:S01]  /*0f00*/  @!P1 LOP3.LUT R9, RZ, R23, RZ, 0x33, !PT ;  /* 0x00000017ff099212 */ /* 0x000fe200078e33ff */
[----:B------:R-:W-:-:S03]  /*0f10*/  IMAD R13, R15, R8, RZ ;  /* 0x000000080f0d7224 */ /* 0x000fc600078e02ff */
[----:B------:R-:W-:Y:S01]  /*0f20*/  IABS R12, R9 ;  /* 0x00000009000c7213 */ /* 0x000fe20000000000 */
        /* <DEDUP_REMOVED lines=9> */
[----:B------:R-:W-:Y:S01]  /*0fc0*/  ISETP.GE.U32.AND P0, PT, R7, R8, PT ;  /* 0x000000080700720c */ /* 0x000fe20003f06070 */
[----:B------:R-:W-:Y:S01]  /*0fd0*/  IMAD.MOV R8, RZ, RZ, -R9 ;  /* 0x000000ffff087224 */ /* 0x000fe200078e0a09 */
[----:B------:R-:W-:-:S03]  /*0fe0*/  LOP3.LUT R7, R9, R24, RZ, 0x3c, !PT ;  /* 0x0000001809077212 */ /* 0x000fc600078e3cff */
[----:B------:R-:W-:Y:S01]  /*0ff0*/  IMAD R8, R23, R8, R17 ;  /* 0x0000000817087224 */ /* 0x000fe200078e0211 */
[----:B------:R-:W-:-:S07]  /*1000*/  ISETP.GE.AND P2, PT, R7, RZ, PT ;  /* 0x000000ff0700720c */ /* 0x000fce0003f46270 */
[----:B------:R-:W-:-:S06]  /*1010*/  @P0 VIADD R6, R6, 0x1 ;  /* 0x0000000106060836 */ /* 0x000fcc0000000000 */
[----:B------:R-:W-:Y:S02]  /*1020*/  @!P2 IADD3 R6, PT, PT, -R6, RZ, RZ ;  /* 0x000000ff0606a210 */ /* 0x000fe40007ffe1ff */
[----:B------:R-:W-:-:S05]  /*1030*/  @!P1 LOP3.LUT R6, RZ, R24, RZ, 0x33, !PT ;  /* 0x00000018ff069212 */ /* 0x000fca00078e33ff */
[----:B------:R-:W-:-:S04]  /*1040*/  IMAD.MOV R7, RZ, RZ, -R6 ;  /* 0x000000ffff077224 */ /* 0x000fc800078e0a06 */
[----:B------:R-:W-:-:S05]  /*1050*/  IMAD R7, R24, R7, R9 ;  /* 0x0000000718077224 */ /* 0x000fca00078e0209 */
[----:B------:R-:W-:Y:S02]  /*1060*/  ISETP.GE.AND P0, PT, R7, UR5, PT ;  /* 0x0000000507007c0c */ /* 0x000fe4000bf06270 */
[C---:B------:R-:W-:Y:S02]  /*1070*/  VIMNMX R7, PT, PT, R6.reuse, R7, PT ;  /* 0x0000000706077248 */ /* 0x040fe40003fe0100 */
[----:B------:R-:W-:-:S04]  /*1080*/  ISETP.GE.OR P0, PT, R6, UR4, P0 ;  /* 0x0000000406007c0c */ /* 0x000fc80008706670 */
[----:B------:R-:W-:-:S04]  /*1090*/  ISETP.LT.OR P0, PT, R7, 0x1, P0 ;  /* 0x000000010700780c */ /* 0x000fc80000701670 */
[----:B------:R-:W-:-:S04]  /*10a0*/  ISETP.LT.OR P0, PT, R8, 0x1, P0 ;  /* 0x000000010800780c */ /* 0x000fc80000701670 */
[----:B------:R-:W-:-:S13]  /*10b0*/  ISETP.GE.OR P0, PT, R8, UR6, P0 ;  /* 0x0000000608007c0c */ /* 0x000fda0008706670 */
[----:B------:R-:W-:Y:S05]  /*10c0*/  @P0 BRA `(.L_x_210) ;  /* 0x0000000000500947 */ /* 0x000fea0003800000 */
[C---:B------:R-:W-:Y:S01]  /*10d0*/  IADD3 R8, P0, PT, R17.reuse, -UR12, RZ ;  /* 0x8000000c11087c10 */ /* 0x040fe2000ff1e0ff */
[----:B------:R-:W-:Y:S01]  /*10e0*/  IMAD.WIDE R6, R17, 0x4, R4 ;  /* 0x0000000411067825 */ /* 0x000fe200078e0204 */
[----:B------:R-:W-:Y:S02]  /*10f0*/  IADD3 R27, PT, PT, -R23, RZ, RZ ;  /* 0x000000ff171b7210 */ /* 0x000fe40007ffe1ff */
[----:B------:R-:W-:Y:S02]  /*1100*/  LEA.HI.X.SX32 R9, R17, ~UR7, 0x1, P0 ;  /* 0x8000000711097c11 */ /* 0x000fe400080f0eff */
[----:B------:R-:W-:Y:S01]  /*1110*/  LEA R14, P0, R8, UR10, 0x2 ;  /* 0x0000000a080e7c11 */ /* 0x000fe2000f8010ff */
[----:B------:R-:W-:Y:S01]  /*1120*/  IMAD R27, R24, R27, R17 ;  /* 0x0000001b181b7224 */ /* 0x000fe200078e0211 */
[----:B------:R-:W2:Y:S02]  /*1130*/  LDG.E R12, desc[UR8][R6.64+-0x4] ;  /* 0xfffffc08060c7981 */ /* 0x000ea4000c1e1900 */
[----:B------:R-:W-:Y:S01]  /*1140*/  LEA.HI.X R15, R8, UR11, R9, 0x2, P0 ;  /* 0x0000000b080f7c11 */ /* 0x000fe200080f1409 */
[----:B------:R-:W-:Y:S01]  /*1150*/  IMAD.WIDE R26, R27, 0x4, R4 ;  /* 0x000000041b1a7825 */ /* 0x000fe200078e0204 */
[----:B------:R-:W3:Y:S04]  /*1160*/  LDG.E R20, desc[UR8][R6.64] ;  /* 0x0000000806147981 */ /* 0x000ee8000c1e1900 */
[----:B------:R-:W2:Y:S04]  /*1170*/  LDG.E R15, desc[UR8][R14.64+-0xc] ;  /* 0xfffff4080e0f7981 */ /* 0x000ea8000c1e1900 */
[----:B------:R-:W4:Y:S01]  /*1180*/  LDG.E R27, desc[UR8][R26.64] ;  /* 0x000000081a1b7981 */ /* 0x000f22000c1e1900 */
[----:B--2---:R-:W-:-:S04]  /*1190*/  FADD R12, R12, R15 ;  /* 0x0000000f0c0c7221 */ /* 0x004fc80000000000 */
[----:B----4-:R-:W-:Y:S01]  /*11a0*/  FADD R12, R12, R27 ;  /* 0x0000001b0c0c7221 */ /* 0x010fe20000000000 */
[----:B---3--:R-:W-:Y:S08]  /*11b0*/  F2F.F64.F32 R8, R20 ;  /* 0x0000001400087310 */ /* 0x008ff00000201800 */
[----:B------:R-:W0:Y:S02]  /*11c0*/  F2F.F64.F32 R12, R12 ;  /* 0x0000000c000c7310 */ /* 0x000e240000201800 */
[----:B0-----:R-:W-:-:S10]  /*11d0*/  DFMA R8, R12, R2, R8 ;  /* 0x000000020c08722b */ /* 0x001fd40000000008 */
[----:B------:R-:W0:Y:S02]  /*11e0*/  F2F.F32.F64 R9, R8 ;  /* 0x0000000800097310 */ /* 0x000e240000301000 */
[----:B0-----:R0:W-:Y:S01]  /*11f0*/  STG.E desc[UR8][R6.64], R9 ;  /* 0x0000000906007986 */ /* 0x0011e2000c101908 */
[----:B------:R-:W-:Y:S05]  /*1200*/  BRA `(.L_x_211) ;  /* 0x0000000000087947 */ /* 0x000fea0003800000 */
.L_x_210:
[----:B------:R-:W-:-:S05]  /*1210*/  IMAD.WIDE R6, R17, 0x4, R4 ;  /* 0x0000000411067825 */ /* 0x000fca00078e0204 */
[----:B------:R1:W-:Y:S02]  /*1220*/  STG.E desc[UR8][R6.64], RZ ;  /* 0x000000ff06007986 */ /* 0x0003e4000c101908 */
.L_x_211:
[----:B------:R-:W-:Y:S05]  /*1230*/  BSYNC.RECONVERGENT B1 ;  /* 0x0000000000017941 */ /* 0x000fea0003800200 */
.L_x_209:
[----:B0-----:R-:W0:Y:S01]  /*1240*/  LDC.64 R8, c[0x0][0x3a0] ;  /* 0x0000e800ff087b82 */ /* 0x001e220000000a00 */
[----:B------:R-:W-:-:S05]  /*1250*/  IMAD.IADD R17, R21, 0x1, R17 ;  /* 0x0000000115117824 */ /* 0x000fca00078e0211 */
[----:B------:R-:W-:Y:S02]  /*1260*/  ISETP.GE.AND P0, PT, R17, R22, PT ;  /* 0x000000161100720c */ /* 0x000fe40003f06270 */
[----:B------:R-:W2:Y:S08]  /*1270*/  LDC.64 R14, c[0x0][0x390] ;  /* 0x0000e400ff0e7b82 */ /* 0x000eb00000000a00 */
[----:B------:R-:W3:Y:S03]  /*1280*/  LDC.64 R12, c[0x0][0x398] ;  /* 0x0000e600ff0c7b82 */ /* 0x000ee60000000a00 */
[----:B------:R-:W-:Y:S05]  /*1290*/  @!P0 BRA `(.L_x_212) ;  /* 0xfffffff800b48947 */ /* 0x000fea000383ffff */
[----:B------:R-:W-:Y:S05]  /*12a0*/  BSYNC.RECONVERGENT B0 ;  /* 0x0000000000007941 */ /* 0x000fea0003800200 */
.L_x_208:
[-C--:B------:R-:W-:Y:S01]  /*12b0*/  IABS R4, R23.reuse ;  /* 0x0000001700047213 */ /* 0x080fe20000000000 */
[----:B------:R-:W-:Y:S01]  /*12c0*/  BSSY.RECONVERGENT B0, `(.L_x_213) ;  /* 0x0000058000007945 */ /* 0x000fe20003800200 */
[----:B------:R-:W-:Y:S02]  /*12d0*/  IABS R0, R24 ;  /* 0x0000001800007213 */ /* 0x000fe40000000000 */
[----:B------:R-:W4:Y:S01]  /*12e0*/  I2F.RP R5, R4 ;  /* 0x0000000400057306 */ /* 0x000f220000209400 */
[----:B------:R-:W-:Y:S02]  /*12f0*/  IABS R16, R10 ;  /* 0x0000000a00107213 */ /* 0x000fe40000000000 */
[----:B------:R-:W-:-:S05]  /*1300*/  IABS R17, R23 ;  /* 0x0000001700117213 */ /* 0x000fca0000000000 */
[----:B-1----:R-:W1:Y:S08]  /*1310*/  I2F.RP R6, R0 ;  /* 0x0000000000067306 */ /* 0x002e700000209400 */
[----:B----4-:R-:W4:Y:S08]  /*1320*/  MUFU.RCP R5, R5 ;  /* 0x0000000500057308 */ /* 0x010f300000001000 */
[----:B-1----:R-:W-:Y:S01]  /*1330*/  MUFU.RCP R6, R6 ;  /* 0x0000000600067308 */ /* 0x002fe20000001000 */
[----:B----4-:R-:W-:-:S07]  /*1340*/  VIADD R2, R5, 0xffffffe ;  /* 0x0ffffffe05027836 */ /* 0x010fce0000000000 */
[----:B------:R1:W4:Y:S02]  /*1350*/  F2I.FTZ.U32.TRUNC.NTZ R3, R2 ;  /* 0x0000000200037305 */ /* 0x000324000021f000 */
[----:B-1----:R-:W-:Y:S01]  /*1360*/  IMAD.MOV.U32 R2, RZ, RZ, RZ ;  /* 0x000000ffff027224 */ /* 0x002fe200078e00ff */
[----:B----4-:R-:W-:-:S05]  /*1370*/  IADD3 R7, PT, PT, RZ, -R3, RZ ;  /* 0x80000003ff077210 */ /* 0x010fca0007ffe0ff */
[----:B------:R-:W-:-:S04]  /*1380*/  IMAD R7, R7, R4, RZ ;  /* 0x0000000407077224 */ /* 0x000fc800078e02ff */
[----:B------:R-:W-:Y:S01]  /*1390*/  IMAD.HI.U32 R7, R3, R7, R2 ;  /* 0x0000000703077227 */ /* 0x000fe200078e0002 */
[----:B------:R-:W-:-:S03]  /*13a0*/  IADD3 R3, PT, PT, RZ, -R17, RZ ;  /* 0x80000011ff037210 */ /* 0x000fc60007ffe0ff */
[----:B------:R-:W-:-:S04]  /*13b0*/  IMAD.MOV.U32 R2, RZ, RZ, R16 ;  /* 0x000000ffff027224 */ /* 0x000fc800078e0010 */
[----:B------:R-:W-:-:S04]  /*13c0*/  IMAD.HI.U32 R5, R7, R2, RZ ;  /* 0x0000000207057227 */ /* 0x000fc800078e00ff */
[----:B------:R-:W-:Y:S01]  /*13d0*/  IMAD R3, R5, R3, R2 ;  /* 0x0000000305037224 */ /* 0x000fe200078e0202 */
[----:B------:R-:W-:Y:S01]  /*13e0*/  LOP3.LUT R2, R10, R23, RZ, 0x3c, !PT ;  /* 0x000000170a027212 */ /* 0x000fe200078e3cff */
[----:B------:R-:W-:-:S03]  /*13f0*/  VIADD R7, R6, 0xffffffe ;  /* 0x0ffffffe06077836 */ /* 0x000fc60000000000 */
[----:B------:R-:W-:Y:S02]  /*1400*/  ISETP.GT.U32.AND P1, PT, R4, R3, PT ;  /* 0x000000030400720c */ /* 0x000fe40003f24070 */
[----:B------:R-:W-:Y:S02]  /*1410*/  ISETP.GE.AND P2, PT, R2, RZ, PT ;  /* 0x000000ff0200720c */ /* 0x000fe40003f46270 */
[----:B------:R-:W-:-:S05]  /*1420*/  IABS R2, R24 ;  /* 0x0000001800027213 */ /* 0x000fca0000000000 */
[----:B------:R-:W-:Y:S02]  /*1430*/  IMAD.MOV R6, RZ, RZ, -R2 ;  /* 0x000000ffff067224 */ /* 0x000fe400078e0a02 */
[----:B------:R-:W-:Y:S02]  /*1440*/  IMAD.MOV.U32 R2, RZ, RZ, RZ ;  /* 0x000000ffff027224 */ /* 0x000fe400078e00ff */
[----:B------:R-:W-:Y:S01]  /*1450*/  @!P1 IMAD.IADD R3, R3, 0x1, -R4 ;  /* 0x0000000103039824 */ /* 0x000fe200078e0a04 */
[----:B------:R-:W-:Y:S02]  /*1460*/  @!P1 IADD3 R5, PT, PT, R5, 0x1, RZ ;  /* 0x0000000105059810 */ /* 0x000fe40007ffe0ff */
[----:B------:R-:W-:Y:S02]  /*1470*/  ISETP.NE.AND P1, PT, R23, RZ, PT ;  /* 0x000000ff1700720c */ /* 0x000fe40003f25270 */
[----:B------:R-:W-:Y:S02]  /*1480*/  ISETP.GE.U32.AND P0, PT, R3, R4, PT ;  /* 0x000000040300720c */ /* 0x000fe40003f06070 */
[----:B------:R-:W1:Y:S11]  /*1490*/  F2I.FTZ.U32.TRUNC.NTZ R3, R7 ;  /* 0x0000000700037305 */ /* 0x000e76000021f000 */
[----:B------:R-:W-:-:S02]  /*14a0*/  @P0 VIADD R5, R5, 0x1 ;  /* 0x0000000105050836 */ /* 0x000fc40000000000 */
[----:B-1----:R-:W-:-:S03]  /*14b0*/  IMAD.MOV R17, RZ, RZ, -R3 ;  /* 0x000000ffff117224 */ /* 0x002fc600078e0a03 */
[----:B------:R-:W-:Y:S02]  /*14c0*/  @!P2 IADD3 R5, PT, PT, -R5, RZ, RZ ;  /* 0x000000ff0505a210 */ /* 0x000fe40007ffe1ff */
        /* <DEDUP_REMOVED lines=14> */
[----:B------:R-:W-:Y:S01]  /*15b0*/  ISETP.GE.AND P2, PT, R0, RZ, PT ;  /* 0x000000ff0000720c */ /* 0x000fe20003f46270 */
[----:B------:R-:W-:-:S04]  /*15c0*/  IMAD.MOV R0, RZ, RZ, -R5 ;  /* 0x000000ffff007224 */ /* 0x000fc800078e0a05 */
[----:B------:R-:W-:Y:S02]  /*15d0*/  IMAD R7, R23, R0, R10 ;  /* 0x0000000017077224 */ /* 0x000fe400078e020a */
[----:B------:R-:W-:-:S04]  /*15e0*/  @P0 VIADD R2, R2, 0x1 ;  /* 0x0000000102020836 */ /* 0x000fc80000000000 */
[----:B------:R-:W-:-:S05]  /*15f0*/  IMAD.MOV.U32 R3, RZ, RZ, R2 ;  /* 0x000000ffff037224 */ /* 0x000fca00078e0002 */
[----:B------:R-:W-:Y:S02]  /*1600*/  @!P2 IADD3 R3, PT, PT, -R3, RZ, RZ ;  /* 0x000000ff0303a210 */ /* 0x000fe40007ffe1ff */
[----:B------:R-:W-:-:S05]  /*1610*/  @!P1 LOP3.LUT R3, RZ, R24, RZ, 0x33, !PT ;  /* 0x00000018ff039212 */ /* 0x000fca00078e33ff */
[----:B------:R-:W-:-:S04]  /*1620*/  IMAD.MOV R2, RZ, RZ, -R3 ;  /* 0x000000ffff027224 */ /* 0x000fc800078e0a03 */
        /* <DEDUP_REMOVED lines=10> */
[----:B---3--:R-:W-:-:S04]  /*16d0*/  IMAD.WIDE R4, R7, 0x4, R12 ;  /* 0x0000000407047825 */ /* 0x008fc800078e020c */
[----:B--2---:R-:W-:Y:S02]  /*16e0*/  IMAD.WIDE R2, R7, 0x4, R14 ;  /* 0x0000000407027825 */ /* 0x004fe400078e020e */
[----:B------:R-:W2:Y:S04]  /*16f0*/  LDG.E R4, desc[UR8][R4.64] ;  /* 0x0000000804047981 */ /* 0x000ea8000c1e1900 */
[----:B------:R-:W3:Y:S01]  /*1700*/  LDG.E R3, desc[UR8][R2.64] ;  /* 0x0000000802037981 */ /* 0x000ee2000c1e1900 */
[----:B-----5:R-:W1:Y:S01]  /*1710*/  MUFU.RCP R6, R11 ;  /* 0x0000000b00067308 */ /* 0x020e620000001000 */
[----:B------:R-:W-:Y:S01]  /*1720*/  BSSY.RECONVERGENT B1, `(.L_x_215) ;  /* 0x000000f000017945 */ /* 0x000fe20003800200 */
[----:B-1----:R-:W-:-:S04]  /*1730*/  FFMA R25, -R11, R6, 1 ;  /* 0x3f8000000b197423 */ /* 0x002fc80000000106 */
[----:B------:R-:W-:Y:S01]  /*1740*/  FFMA R25, R6, R25, R6 ;  /* 0x0000001906197223 */ /* 0x000fe20000000006 */
[----:B--2---:R-:W-:-:S04]  /*1750*/  FMUL R17, R19, R4 ;  /* 0x0000000413117220 */ /* 0x004fc80000400000 */
[----:B---3--:R-:W-:-:S04]  /*1760*/  FFMA R0, R18, R3, R17 ;  /* 0x0000000312007223 */ /* 0x008fc80000000011 */
[----:B------:R-:W1:Y:S01]  /*1770*/  FCHK P0, -R0, R11 ;  /* 0x0000000b00007302 */ /* 0x000e620000000100 */
[----:B------:R-:W-:-:S04]  /*1780*/  FFMA R6, -R0, R25, RZ ;  /* 0x0000001900067223 */ /* 0x000fc800000001ff */
[----:B------:R-:W-:-:S04]  /*1790*/  FFMA R16, -R11, R6, -R0 ;  /* 0x000000060b107223 */ /* 0x000fc80000000900 */
[----:B------:R-:W-:Y:S01]  /*17a0*/  FFMA R25, R25, R16, R6 ;  /* 0x0000001019197223 */ /* 0x000fe20000000006 */
[----:B-1----:R-:W-:Y:S06]  /*17b0*/  @!P0 BRA `(.L_x_216) ;  /* 0x0000000000148947 */ /* 0x002fec0003800000 */
[----:B------:R-:W-:Y:S01]  /*17c0*/  FADD R3, -R0, -RZ ;  /* 0x800000ff00037221 */ /* 0x000fe20000000100 */
[----:B------:R-:W-:Y:S02]  /*17d0*/  MOV R0, R11 ;  /* 0x0000000b00007202 */ /* 0x000fe40000000f00 */
[----:B------:R-:W-:-:S07]  /*17e0*/  MOV R26, 0x1800 ;  /* 0x00001800001a7802 */ /* 0x000fce0000000f00 */
[----:B0-----:R-:W-:Y:S05]  /*17f0*/  CALL.REL.NOINC `($__internal_4_$__cuda_sm3x_div_rn_noftz_f32_slowpath) ;  /* 0x00000004005c7944 */ /* 0x001fea0003c00000 */
[----:B------:R-:W-:-:S07]  /*1800*/  IMAD.MOV.U32 R25, RZ, RZ, R0 ;  /* 0x000000ffff197224 */ /* 0x000fce00078e0000 */
.L_x_216:
[----:B------:R-:W-:Y:S05]  /*1810*/  BSYNC.RECONVERGENT B1 ;  /* 0x0000000000017941 */ /* 0x000fea0003800200 */
.L_x_215:
[----:B0-----:R-:W-:-:S05]  /*1820*/  IMAD.WIDE R2, R7, 0x4, R8 ;  /* 0x0000000407027825 */ /* 0x001fca00078e0208 */
[----:B------:R1:W-:Y:S02]  /*1830*/  STG.E desc[UR8][R2.64], R25 ;  /* 0x0000001902007986 */ /* 0x0003e4000c101908 */
.L_x_214:
[----:B------:R-:W-:Y:S05]  /*1840*/  BSYNC.RECONVERGENT B0 ;  /* 0x0000000000007941 */ /* 0x000fea0003800200 */
.L_x_213:
[----:B------:R-:W-:-:S05]  /*1850*/  IMAD.IADD R10, R21, 0x1, R10 ;  /* 0x00000001150a7824 */ /* 0x000fca00078e020a */
[----:B------:R-:W-:-:S13]  /*1860*/  ISETP.GE.AND P0, PT, R10, R22, PT ;  /* 0x000000160a00720c */ /* 0x000fda0003f06270 */
[----:B------:R-:W-:Y:S05]  /*1870*/  @!P0 BRA `(.L_x_208) ;  /* 0xfffffff8008c8947 */ /* 0x000fea000383ffff */
[----:B------:R-:W-:Y:S05]  /*1880*/  EXIT ;  /* 0x000000000000794d */ /* 0x000fea0003800000 */
        .weak           $__internal_3_$__cuda_sm20_div_rn_f64_full
        .type           $__internal_3_$__cuda_sm20_div_rn_f64_full,@function
        .size           $__internal_3_$__cuda_sm20_div_rn_f64_full,($__internal_4_$__cuda_sm3x_div_rn_noftz_f32_slowpath - $__internal_3_$__cuda_sm20_div_rn_f64_full)
$__internal_3_$__cuda_sm20_div_rn_f64_full:
[----:B------:R-:W-:Y:S02]  /*1890*/  IMAD.MOV.U32 R3, RZ, RZ, 0x3ff80000 ;  /* 0x3ff80000ff037424 */ /* 0x000fe400078e00ff */
[----:B------:R-:W-:Y:S02]  /*18a0*/  HFMA2 R2, -RZ, RZ, 0, 0 ;  /* 0x00000000ff027431 */ /* 0x000fe400000001ff */
[----:B------:R-:W-:Y:S01]  /*18b0*/  IMAD.MOV.U32 R8, RZ, RZ, 0x1 ;  /* 0x00000001ff087424 */ /* 0x000fe200078e00ff */
[C---:B------:R-:W-:Y:S01]  /*18c0*/  FSETP.GEU.AND P1, PT, |R5|.reuse, 1.469367938527859385e-39, PT ;  /* 0x001000000500780b */ /* 0x040fe20003f2e200 */
[----:B------:R-:W0:Y:S01]  /*18d0*/  MUFU.RCP64H R9, R3 ;  /* 0x0000000300097308 */ /* 0x000e220000001800 */
[----:B------:R-:W-:Y:S01]  /*18e0*/  LOP3.LUT R0, R5, 0x7ff00000, RZ, 0xc0, !PT ;  /* 0x7ff0000005007812 */ /* 0x000fe200078ec0ff */
[----:B------:R-:W-:Y:S01]  /*18f0*/  IMAD.MOV.U32 R20, RZ, RZ, 0x40100000 ;  /* 0x40100000ff147424 */ /* 0x000fe200078e00ff */
[----:B------:R-:W-:Y:S02]  /*1900*/  MOV R17, 0x1ca00000 ;  /* 0x1ca0000000117802 */ /* 0x000fe40000000f00 */
[----:B------:R-:W-:-:S02]  /*1910*/  ISETP.GE.U32.AND P0, PT, R0, 0x40100000, PT ;  /* 0x401000000000780c */ /* 0x000fc40003f06070 */
[----:B------:R-:W-:Y:S02]  /*1920*/  MOV R25, R0 ;  /* 0x0000000000197202 */ /* 0x000fe40000000f00 */
[----:B------:R-:W-:-:S04]  /*1930*/  SEL R17, R17, 0x63400000, !P0 ;  /* 0x6340000011117807 */ /* 0x000fc80004000000 */
[----:B------:R-:W-:Y:S01]  /*1940*/  @!P1 LOP3.LUT R14, R17, 0x80000000, R5, 0xf8, !PT ;  /* 0x80000000110e9812 */ /* 0x000fe200078ef805 */
[----:B0-----:R-:W-:-:S03]  /*1950*/  DFMA R6, R8, -R2, 1 ;  /* 0x3ff000000806742b */ /* 0x001fc60000000802 */
[----:B------:R-:W-:Y:S01]  /*1960*/  @!P1 LOP3.LUT R15, R14, 0x100000, RZ, 0xfc, !PT ;  /* 0x001000000e0f9812 */ /* 0x000fe200078efcff */
[----:B------:R-:W-:-:S04]  /*1970*/  @!P1 IMAD.MOV.U32 R14, RZ, RZ, RZ ;  /* 0x000000ffff0e9224 */ /* 0x000fc800078e00ff */
[----:B------:R-:W-:-:S08]  /*1980*/  DFMA R6, R6, R6, R6 ;  /* 0x000000060606722b */ /* 0x000fd00000000006 */
[----:B------:R-:W-:Y:S01]  /*1990*/  DFMA R8, R8, R6, R8 ;  /* 0x000000060808722b */ /* 0x000fe20000000008 */
[----:B------:R-:W-:Y:S01]  /*19a0*/  LOP3.LUT R7, R17, 0x800fffff, R5, 0xf8, !PT ;  /* 0x800fffff11077812 */ /* 0x000fe200078ef805 */
[----:B------:R-:W-:-:S06]  /*19b0*/  IMAD.MOV.U32 R6, RZ, RZ, R4 ;  /* 0x000000ffff067224 */ /* 0x000fcc00078e0004 */
[----:B------:R-:W-:Y:S02]  /*19c0*/  DFMA R12, R8, -R2, 1 ;  /* 0x3ff00000080c742b */ /* 0x000fe40000000802 */
[----:B------:R-:W-:-:S06]  /*19d0*/  @!P1 DFMA R6, R6, 2, -R14 ;  /* 0x400000000606982b */ /* 0x000fcc000000080e */
[----:B------:R-:W-:-:S04]  /*19e0*/  DFMA R12, R8, R12, R8 ;  /* 0x0000000c080c722b */ /* 0x000fc80000000008 */
[----:B------:R-:W-:-:S04]  /*19f0*/  @!P1 LOP3.LUT R25, R7, 0x7ff00000, RZ, 0xc0, !PT ;  /* 0x7ff0000007199812 */ /* 0x000fc800078ec0ff */
[----:B------:R-:W-:Y:S01]  /*1a00*/  DMUL R8, R12, R6 ;  /* 0x000000060c087228 */ /* 0x000fe20000000000 */
[----:B------:R-:W-:-:S05]  /*1a10*/  VIADD R26, R25, 0xffffffff ;  /* 0xffffffff191a7836 */ /* 0x000fca0000000000 */
[----:B------:R-:W-:Y:S02]  /*1a20*/  ISETP.GT.U32.AND P0, PT, R26, 0x7feffffe, PT ;  /* 0x7feffffe1a00780c */ /* 0x000fe40003f04070 */
[----:B------:R-:W-:Y:S01]  /*1a30*/  IADD3 R26, PT, PT, R20, -0x1, RZ ;  /* 0xffffffff141a7810 */ /* 0x000fe20007ffe0ff */
[----:B------:R-:W-:-:S03]  /*1a40*/  DFMA R14, R8, -R2, R6 ;  /* 0x80000002080e722b */ /* 0x000fc60000000006 */
[----:B------:R-:W-:-:S05]  /*1a50*/  ISETP.GT.U32.OR P0, PT, R26, 0x7feffffe, P0 ;  /* 0x7feffffe1a00780c */ /* 0x000fca0000704470 */
[----:B------:R-:W-:-:S08]  /*1a60*/  DFMA R14, R12, R14, R8 ;  /* 0x0000000e0c0e722b */ /* 0x000fd00000000008 */
[----:B------:R-:W-:Y:S05]  /*1a70*/  @P0 BRA `(.L_x_217) ;  /* 0x0000000000680947 */ /* 0x000fea0003800000 */
[----:B------:R-:W-:Y:S02]  /*1a80*/  IMAD.MOV.U32 R5, RZ, RZ, 0x40100000 ;  /* 0x40100000ff057424 */ /* 0x000fe400078e00ff */
[----:B------:R-:W-:-:S03]  /*1a90*/  IMAD.MOV.U32 R4, RZ, RZ, RZ ;  /* 0x000000ffff047224 */ /* 0x000fc600078e00ff */
[----:B------:R-:W-:-:S04]  /*1aa0*/  VIADDMNMX R0, R0, -R5, 0xb9600000, !PT ;  /* 0xb960000000007446 */ /* 0x000fc80007800905 */
[----:B------:R-:W-:-:S05]  /*1ab0*/  VIMNMX R0, PT, PT, R0, 0x46a00000, PT ;  /* 0x46a0000000007848 */ /* 0x000fca0003fe0100 */
[----:B------:R-:W-:-:S05]  /*1ac0*/  IMAD.IADD R17, R0, 0x1, -R17 ;  /* 0x0000000100117824 */ /* 0x000fca00078e0a11 */
[----:B------:R-:W-:-:S06]  /*1ad0*/  IADD3 R5, PT, PT, R17, 0x7fe00000, RZ ;  /* 0x7fe0000011057810 */ /* 0x000fcc0007ffe0ff */
[----:B------:R-:W-:-:S10]  /*1ae0*/  DMUL R8, R14, R4 ;  /* 0x000000040e087228 */ /* 0x000fd40000000000 */
[----:B------:R-:W-:-:S13]  /*1af0*/  FSETP.GTU.AND P0, PT, |R9|, 1.469367938527859385e-39, PT ;  /* 0x001000000900780b */ /* 0x000fda0003f0c200 */
[----:B------:R-:W-:Y:S05]  /*1b00*/  @P0 BRA `(.L_x_218) ;  /* 0x0000000000880947 */ /* 0x000fea0003800000 */
[----:B------:R-:W-:Y:S01]  /*1b10*/  DFMA R2, R14, -R2, R6 ;  /* 0x800000020e02722b */ /* 0x000fe20000000006 */
[----:B------:R-:W-:-:S09]  /*1b20*/  IMAD.MOV.U32 R4, RZ, RZ, RZ ;  /* 0x000000ffff047224 */ /* 0x000fd200078e00ff */
[C---:B------:R-:W-:Y:S02]  /*1b30*/  FSETP.NEU.AND P0, PT, R3.reuse, RZ, PT ;  /* 0x000000ff0300720b */ /* 0x040fe40003f0d000 */
[----:B------:R-:W-:-:S04]  /*1b40*/  LOP3.LUT R0, R3, 0x40180000, RZ, 0x3c, !PT ;  /* 0x4018000003007812 */ /* 0x000fc800078e3cff */
[----:B------:R-:W-:-:S04]  /*1b50*/  LOP3.LUT R7, R0, 0x80000000, RZ, 0xc0, !PT ;  /* 0x8000000000077812 */ /* 0x000fc800078ec0ff */
[----:B------:R-:W-:-:S03]  /*1b60*/  LOP3.LUT R5, R7, R5, RZ, 0xfc, !PT ;  /* 0x0000000507057212 */ /* 0x000fc600078efcff */
[----:B------:R-:W-:Y:S05]  /*1b70*/  @!P0 BRA `(.L_x_218) ;  /* 0x00000000006c8947 */ /* 0x000fea0003800000 */
[C---:B------:R-:W-:Y:S01]  /*1b80*/  IADD3 R3, PT, PT, -R17.reuse, RZ, RZ ;  /* 0x000000ff11037210 */ /* 0x040fe20007ffe1ff */
[----:B------:R-:W-:Y:S01]  /*1b90*/  IMAD.MOV.U32 R2, RZ, RZ, RZ ;  /* 0x000000ffff027224 */ /* 0x000fe200078e00ff */
[----:B------:R-:W-:Y:S01]  /*1ba0*/  DMUL.RP R4, R14, R4 ;  /* 0x000000040e047228 */ /* 0x000fe20000008000 */
[----:B------:R-:W-:-:S04]  /*1bb0*/  IADD3 R17, PT, PT, -R17, -0x43300000, RZ ;  /* 0xbcd0000011117810 */ /* 0x000fc80007ffe1ff */
[----:B------:R-:W-:-:S05]  /*1bc0*/  DFMA R2, R8, -R2, R14 ;  /* 0x800000020802722b */ /* 0x000fca000000000e */
[----:B------:R-:W-:-:S05]  /*1bd0*/  LOP3.LUT R7, R5, R7, RZ, 0x3c, !PT ;  /* 0x0000000705077212 */ /* 0x000fca00078e3cff */
[----:B------:R-:W-:-:S04]  /*1be0*/  FSETP.NEU.AND P0, PT, |R3|, R17, PT ;  /* 0x000000110300720b */ /* 0x000fc80003f0d200 */
[----:B------:R-:W-:Y:S02]  /*1bf0*/  FSEL R8, R4, R8, !P0 ;  /* 0x0000000804087208 */ /* 0x000fe40004000000 */
[----:B------:R-:W-:Y:S01]  /*1c00*/  FSEL R9, R7, R9, !P0 ;  /* 0x0000000907097208 */ /* 0x000fe20004000000 */
[----:B------:R-:W-:Y:S06]  /*1c10*/  BRA `(.L_x_218) ;  /* 0x0000000000447947 */ /* 0x000fec0003800000 */
.L_x_217:
[----:B------:R-:W-:-:S14]  /*1c20*/  DSETP.NAN.AND P0, PT, R4, R4, PT ;  /* 0x000000040400722a */ /* 0x000fdc0003f08000 */
[----:B------:R-:W-:Y:S05]  /*1c30*/  @P0 BRA `(.L_x_219) ;  /* 0x0000000000340947 */ /* 0x000fea0003800000 */
[----:B------:R-:W-:Y:S01]  /*1c40*/  ISETP.NE.AND P0, PT, R25, R20, PT ;  /* 0x000000141900720c */ /* 0x000fe20003f05270 */
[----:B------:R-:W-:Y:S01]  /*1c50*/  IMAD.MOV.U32 R8, RZ, RZ, 0x0 ;  /* 0x00000000ff087424 */ /* 0x000fe200078e00ff */
[----:B------:R-:W-:-:S11]  /*1c60*/  MOV R9, 0xfff80000 ;  /* 0xfff8000000097802 */ /* 0x000fd60000000f00 */
[----:B------:R-:W-:Y:S05]  /*1c70*/  @!P0 BRA `(.L_x_218) ;  /* 0x00000000002c8947 */ /* 0x000fea0003800000 */
[----:B------:R-:W-:Y:S02]  /*1c80*/  ISETP.NE.AND P0, PT, R25, 0x7ff00000, PT ;  /* 0x7ff000001900780c */ /* 0x000fe40003f05270 */
[----:B------:R-:W-:Y:S02]  /*1c90*/  LOP3.LUT R4, R5, 0x40180000, RZ, 0x3c, !PT ;  /* 0x4018000005047812 */ /* 0x000fe400078e3cff */
[----:B------:R-:W-:Y:S02]  /*1ca0*/  ISETP.EQ.OR P0, PT, R20, RZ, !P0 ;  /* 0x000000ff1400720c */ /* 0x000fe40004702670 */
[----:B------:R-:W-:-:S11]  /*1cb0*/  LOP3.LUT R9, R4, 0x80000000, RZ, 0xc0, !PT ;  /* 0x8000000004097812 */ /* 0x000fd600078ec0ff */
[----:B------:R-:W-:Y:S01]  /*1cc0*/  @P0 LOP3.LUT R0, R9, 0x7ff00000, RZ, 0xfc, !PT ;  /* 0x7ff0000009000812 */ /* 0x000fe200078efcff */
[----:B------:R-:W-:Y:S02]  /*1cd0*/  @!P0 IMAD.MOV.U32 R8, RZ, RZ, RZ ;  /* 0x000000ffff088224 */ /* 0x000fe400078e00ff */
[----:B------:R-:W-:Y:S01]  /*1ce0*/  @P0 IMAD.MOV.U32 R8, RZ, RZ, RZ ;  /* 0x000000ffff080224 */ /* 0x000fe200078e00ff */
[----:B------:R-:W-:Y:S01]  /*1cf0*/  @P0 MOV R9, R0 ;  /* 0x0000000000090202 */ /* 0x000fe20000000f00 */
[----:B------:R-:W-:Y:S06]  /*1d00*/  BRA `(.L_x_218) ;  /* 0x0000000000087947 */ /* 0x000fec0003800000 */
.L_x_219:
[----:B------:R-:W-:Y:S01]  /*1d10*/  LOP3.LUT R9, R5, 0x80000, RZ, 0xfc, !PT ;  /* 0x0008000005097812 */ /* 0x000fe200078efcff */
[----:B------:R-:W-:-:S07]  /*1d20*/  IMAD.MOV.U32 R8, RZ, RZ, R4 ;  /* 0x000000ffff087224 */ /* 0x000fce00078e0004 */
.L_x_218:
[----:B------:R-:W-:Y:S01]  /*1d30*/  IMAD.MOV.U32 R17, RZ, RZ, 0x0 ;  /* 0x00000000ff117424 */ /* 0x000fe200078e00ff */
[----:B------:R-:W-:Y:S01]  /*1d40*/  MOV R3, R9 ;  /* 0x0000000900037202 */ /* 0x000fe20000000f00 */
[----:B------:R-:W-:Y:S02]  /*1d50*/  IMAD.MOV.U32 R2, RZ, RZ, R8 ;  /* 0x000000ffff027224 */ /* 0x000fe400078e0008 */
[----:B------:R-:W-:Y:S05]  /*1d60*/  RET.REL.NODEC R16 `(_Z17before_poisson_cuiiiPfS_S_S_S_) ;  /* 0xffffffe010a47950 */ /* 0x000fea0003c3ffff */
        .weak           $__internal_4_$__cuda_sm3x_div_rn_noftz_f32_slowpath
        .type           $__internal_4_$__cuda_sm3x_div_rn_noftz_f32_slowpath,@function
        .size           $__internal_4_$__cuda_sm3x_div_rn_noftz_f32_slowpath,(.L_x_251 - $__internal_4_$__cuda_sm3x_div_rn_noftz_f32_slowpath)
$__internal_4_$__cuda_sm3x_div_rn_noftz_f32_slowpath:
[----:B------:R-:W-:Y:S01]  /*1d70*/  SHF.R.U32.HI R6, RZ, 0x17, R0 ;  /* 0x00000017ff067819 */ /* 0x000fe20000011600 */
[----:B------:R-:W-:Y:S01]  /*1d80*/  BSSY.RECONVERGENT B2, `(.L_x_220) ;  /* 0x0000063000027945 */ /* 0x000fe20003800200 */
[----:B------:R-:W-:Y:S02]  /*1d90*/  SHF.R.U32.HI R4, RZ, 0x17, R3 ;  /* 0x00000017ff047819 */ /* 0x000fe40000011603 */
[----:B------:R-:W-:Y:S02]  /*1da0*/  LOP3.LUT R6, R6, 0xff, RZ, 0xc0, !PT ;  /* 0x000000ff06067812 */ /* 0x000fe400078ec0ff */
[----:B------:R-:W-:-:S03]  /*1db0*/  LOP3.LUT R4, R4, 0xff, RZ, 0xc0, !PT ;  /* 0x000000ff04047812 */ /* 0x000fc600078ec0ff */
[----:B------:R-:W-:Y:S01]  /*1dc0*/  VIADD R5, R6, 0xffffffff ;  /* 0xffffffff06057836 */ /* 0x000fe20000000000 */
[----:B------:R-:W-:-:S04]  /*1dd0*/  IADD3 R2, PT, PT, R4, -0x1, RZ ;  /* 0xffffffff04027810 */ /* 0x000fc80007ffe0ff */
[----:B------:R-:W-:-:S04]  /*1de0*/  ISETP.GT.U32.AND P0, PT, R5, 0xfd, PT ;  /* 0x000000fd0500780c */ /* 0x000fc80003f04070 */
[----:B------:R-:W-:-:S13]  /*1df0*/  ISETP.GT.U32.OR P0, PT, R2, 0xfd, P0 ;  /* 0x000000fd0200780c */ /* 0x000fda0000704470 */
[----:B------:R-:W-:Y:S01]  /*1e00*/  @!P0 IMAD.MOV.U32 R25, RZ, RZ, RZ ;  /* 0x000000ffff198224 */ /* 0x000fe200078e00ff */
        /* <DEDUP_REMOVED lines=19> */
[----:B------:R-:W-:Y:S01]  /*1f40*/  @P0 IMAD.MOV.U32 R25, RZ, RZ, RZ ;  /* 0x000000ffff190224 */ /* 0x000fe200078e00ff */
[----:B------:R-:W-:Y:S01]  /*1f50*/  @!P0 MOV R25, 0xffffffc0 ;  /* 0xffffffc000198802 */ /* 0x000fe20000000f00 */
[----:B------:R-:W-:Y:S01]  /*1f60*/  @!P0 FFMA R3, R3, 1.84467440737095516160e+19, RZ ;  /* 0x5f80000003038823 */ /* 0x000fe200000000ff */
[----:B------:R-:W-:-:S03]  /*1f70*/  @!P1 FFMA R0, R0, 1.84467440737095516160e+19, RZ ;  /* 0x5f80000000009823 */ /* 0x000fc600000000ff */
[----:B------:R-:W-:-:S07]  /*1f80*/  @!P1 VIADD R25, R25, 0x40 ;  /* 0x0000004019199836 */ /* 0x000fce0000000000 */
.L_x_221:
[----:B------:R-:W-:Y:S01]  /*1f90*/  LEA R5, R6, 0xc0800000, 0x17 ;  /* 0xc080000006057811 */ /* 0x000fe200078eb8ff */
[----:B------:R-:W-:Y:S01]  /*1fa0*/  BSSY.RECONVERGENT B3, `(.L_x_226) ;  /* 0x0000036000037945 */ /* 0x000fe20003800200 */
[----:B------:R-:W-:-:S03]  /*1fb0*/  IADD3 R4, PT, PT, R4, -0x7f, RZ ;  /* 0xffffff8104047810 */ /* 0x000fc60007ffe0ff */
[----:B------:R-:W-:Y:S01]  /*1fc0*/  IMAD.IADD R5, R0, 0x1, -R5 ;  /* 0x0000000100057824 */ /* 0x000fe200078e0a05 */
[C---:B------:R-:W-:Y:S01]  /*1fd0*/  IADD3 R6, PT, PT, R4.reuse, 0x7f, -R6 ;  /* 0x0000007f04067810 */ /* 0x040fe20007ffe806 */
[----:B------:R-:W-:Y:S02]  /*1fe0*/  IMAD R3, R4, -0x800000, R3 ;  /* 0xff80000004037824 */ /* 0x000fe400078e0203 */
[----:B------:R0:W1:Y:S02]  /*1ff0*/  MUFU.RCP R0, R5 ;  /* 0x0000000500007308 */ /* 0x0000640000001000 */
[----:B------:R-:W-:Y:S02]  /*2000*/  IMAD.IADD R25, R6, 0x1, R25 ;  /* 0x0000000106197824 */ /* 0x000fe400078e0219 */
[----:B0-----:R-:W-:-:S04]  /*2010*/  FADD.FTZ R5, -R5, -RZ ;  /* 0x800000ff05057221 */ /* 0x001fc80000010100 */
[----:B-1----:R-:W-:-:S04]  /*2020*/  FFMA R2, R0, R5, 1 ;  /* 0x3f80000000027423 */ /* 0x002fc80000000005 */
        /* <DEDUP_REMOVED lines=8> */
[----:B------:R-:W-:-:S05]  /*20b0*/  IMAD.IADD R5, R6, 0x1, R25 ;  /* 0x0000000106057824 */ /* 0x000fca00078e0219 */
[----:B------:R-:W-:-:S04]  /*20c0*/  IADD3 R6, PT, PT, R5, -0x1, RZ ;  /* 0xffffffff05067810 */ /* 0x000fc80007ffe0ff */
        /* <DEDUP_REMOVED lines=10> */
[CCC-:B------:R-:W-:Y:S01]  /*2170*/  FFMA.RP R25, R0.reuse, R3.reuse, R4.reuse ;  /* 0x0000000300197223 */ /* 0x1c0fe20000008004 */
[----:B------:R-:W-:Y:S01]  /*2180*/  FFMA.RM R0, R0, R3, R4 ;  /* 0x0000000300007223 */ /* 0x000fe20000004004 */
[C---:B------:R-:W-:Y:S01]  /*2190*/  VIADD R3, R5.reuse, 0x20 ;  /* 0x0000002005037836 */ /* 0x040fe20000000000 */
[C---:B------:R-:W-:Y:S02]  /*21a0*/  ISETP.NE.AND P3, PT, R5.reuse, RZ, PT ;  /* 0x000000ff0500720c */ /* 0x040fe40003f65270 */
[----:B------:R-:W-:Y:S02]  /*21b0*/  LOP3.LUT R4, R6, 0x7fffff, RZ, 0xc0, !PT ;  /* 0x007fffff06047812 */ /* 0x000fe400078ec0ff */
[----:B------:R-:W-:Y:S01]  /*21c0*/  ISETP.NE.AND P1, PT, R5, RZ, PT ;  /* 0x000000ff0500720c */ /* 0x000fe20003f25270 */
[----:B------:R-:W-:Y:S01]  /*21d0*/  IMAD.MOV R5, RZ, RZ, -R5 ;  /* 0x000000ffff057224 */ /* 0x000fe200078e0a05 */
[----:B------:R-:W-:-:S02]  /*21e0*/  LOP3.LUT R4, R4, 0x800000, RZ, 0xfc, !PT ;  /* 0x0080000004047812 */ /* 0x000fc400078efcff */
[----:B------:R-:W-:Y:S02]  /*21f0*/  FSETP.NEU.FTZ.AND P0, PT, R25, R0, PT ;  /* 0x000000001900720b */ /* 0x000fe40003f1d000 */
[----:B------:R-:W-:Y:S02]  /*2200*/  SHF.L.U32 R3, R4, R3, RZ ;  /* 0x0000000304037219 */ /* 0x000fe400000006ff */
[----:B------:R-:W-:Y:S02]  /*2210*/  SEL R5, R5, RZ, P3 ;  /* 0x000000ff05057207 */ /* 0x000fe40001800000 */
[----:B------:R-:W-:Y:S02]  /*2220*/  ISETP.NE.AND P1, PT, R3, RZ, P1 ;  /* 0x000000ff0300720c */ /* 0x000fe40000f25270 */
[----:B------:R-:W-:Y:S02]  /*2230*/  SHF.R.U32.HI R5, RZ, R5, R4 ;  /* 0x00000005ff057219 */ /* 0x000fe40000011604 */
[----:B------:R-:W-:-:S02]  /*2240*/  PLOP3.LUT P0, PT, P0, P1, PT, 0xf8, 0x8f ;  /* 0x00000000008f781c */ /* 0x000fc40000703f70 */
[----:B------:R-:W-:Y:S02]  /*2250*/  SHF.R.U32.HI R3, RZ, 0x1, R5 ;  /* 0x00000001ff037819 */ /* 0x000fe40000011605 */
[----:B------:R-:W-:-:S04]  /*2260*/  SEL R0, RZ, 0x1, !P0 ;  /* 0x00000001ff007807 */ /* 0x000fc80004000000 */
[----:B------:R-:W-:-:S04]  /*2270*/  LOP3.LUT R0, R0, 0x1, R3, 0xf8, !PT ;  /* 0x0000000100007812 */ /* 0x000fc800078ef803 */
[----:B------:R-:W-:-:S04]  /*2280*/  LOP3.LUT R0, R0, R5, RZ, 0xc0, !PT ;  /* 0x0000000500007212 */ /* 0x000fc800078ec0ff */
[----:B------:R-:W-:-:S04]  /*2290*/  IADD3 R3, PT, PT, R3, R0, RZ ;  /* 0x0000000003037210 */ /* 0x000fc80007ffe0ff */
[----:B------:R-:W-:Y:S01]  /*22a0*/  LOP3.LUT R2, R3, R2, RZ, 0xfc, !PT ;  /* 0x0000000203027212 */ /* 0x000fe200078efcff */
[----:B------:R-:W-:Y:S06]  /*22b0*/  BRA `(.L_x_229) ;  /* 0x0000000000107947 */ /* 0x000fec0003800000 */
.L_x_228:
[----:B------:R-:W-:-:S04]  /*22c0*/  LOP3.LUT R2, R2, 0x80000000, RZ, 0xc0, !PT ;  /* 0x8000000002027812 */ /* 0x000fc800078ec0ff */
[----:B------:R-:W-:Y:S01]  /*22d0*/  LOP3.LUT R2, R2, 0x7f800000, RZ, 0xfc, !PT ;  /* 0x7f80000002027812 */ /* 0x000fe200078efcff */
[----:B------:R-:W-:Y:S06]  /*22e0*/  BRA `(.L_x_229) ;  /* 0x0000000000047947 */ /* 0x000fec0003800000 */
.L_x_227:
[----:B------:R-:W-:-:S07]  /*22f0*/  IMAD R2, R25, 0x800000, R2 ;  /* 0x0080000019027824 */ /* 0x000fce00078e0202 */
.L_x_229:
[----:B------:R-:W-:Y:S05]  /*2300*/  BSYNC.RECONVERGENT B3 ;  /* 0x0000000000037941 */ /* 0x000fea0003800200 */
.L_x_226:
[----:B------:R-:W-:Y:S01]  /*2310*/  MOV R0, R2 ;  /* 0x0000000200007202 */ /* 0x000fe20000000f00 */
[----:B------:R-:W-:Y:S06]  /*2320*/  BRA `(.L_x_230) ;  /* 0x0000000000207947 */ /* 0x000fec0003800000 */
.L_x_225:
[----:B------:R-:W-:-:S04]  /*2330*/  LOP3.LUT R0, R0, 0x80000000, R3, 0x48, !PT ;  /* 0x8000000000007812 */ /* 0x000fc800078e4803 */
[----:B------:R-:W-:Y:S01]  /*2340*/  LOP3.LUT R0, R0, 0x7f800000, RZ, 0xfc, !PT ;  /* 0x7f80000000007812 */ /* 0x000fe200078efcff */
[----:B------:R-:W-:Y:S06]  /*2350*/  BRA `(.L_x_230) ;  /* 0x0000000000147947 */ /* 0x000fec0003800000 */
.L_x_224:
[----:B------:R-:W-:Y:S01]  /*2360*/  LOP3.LUT R0, R0, 0x80000000, R3, 0x48, !PT ;  /* 0x8000000000007812 */ /* 0x000fe200078e4803 */
[----:B------:R-:W-:Y:S06]  /*2370*/  BRA `(.L_x_230) ;  /* 0x00000000000c7947 */ /* 0x000fec0003800000 */
.L_x_223:
[----:B------:R-:W0:Y:S01]  /*2380*/  MUFU.RSQ R0, -QNAN ;  /* 0xffc0000000007908 */ /* 0x000e220000001400 */
[----:B------:R-:W-:Y:S05]  /*2390*/  BRA `(.L_x_230) ;  /* 0x0000000000047947 */ /* 0x000fea0003800000 */
.L_x_222:
[----:B------:R-:W-:-:S07]  /*23a0*/  FADD.FTZ R0, R3, R0 ;  /* 0x0000000003007221 */ /* 0x000fce0000010000 */
.L_x_230:
[----:B------:R-:W-:Y:S05]  /*23b0*/  BSYNC.RECONVERGENT B2 ;  /* 0x0000000000027941 */ /* 0x000fea0003800200 */
.L_x_220:
[----:B------:R-:W-:Y:S02]  /*23c0*/  HFMA2 R3, -RZ, RZ, 0, 0 ;  /* 0x00000000ff037431 */ /* 0x000fe400000001ff */
[----:B------:R-:W-:-:S04]  /*23d0*/  IMAD.MOV.U32 R2, RZ, RZ, R26 ;  /* 0x000000ffff027224 */ /* 0x000fc800078e001a */
[----:B0-----:R-:W-:Y:S05]  /*23e0*/  RET.REL.NODEC R2 `(_Z17before_poisson_cuiiiPfS_S_S_S_) ;  /* 0xffffffdc02047950 */ /* 0x001fea0003c3ffff */
.L_x_231:
        /* <DEDUP_REMOVED lines=9> */
.L_x_251:


//--------------------- .text._Z20poisson_solve_1it_cuiiiiiiiPfS_S_ffi --------------------------
	.section	.text._Z20poisson_solve_1it_cuiiiiiiiPfS_S_ffi,"ax",@progbits
	.align	128
        .global         _Z20poisson_solve_1it_cuiiiiiiiPfS_S_ffi
        .type           _Z20poisson_solve_1it_cuiiiiiiiPfS_S_ffi,@function
        .size           _Z20poisson_solve_1it_cuiiiiiiiPfS_S_ffi,(.L_x_252 - _Z20poisson_solve_1it_cuiiiiiiiPfS_S_ffi)
        .other          _Z20poisson_solve_1it_cuiiiiiiiPfS_S_ffi,@"STO_CUDA_ENTRY STV_DEFAULT"
_Z20poisson_solve_1it_cuiiiiiiiPfS_S_ffi:
.text._Z20poisson_solve_1it_cuiiiiiiiPfS_S_ffi:
[----:B------:R-:W-:Y:S08]  /*0000*/  LDC R1, c[0x0][0x37c] ;  /* 0x0000df00ff017b82 */ /* 0x000ff00000000800 */
[----:B------:R-:W0:Y:S01]  /*0010*/  LDC R0, c[0x0][0x394] ;  /* 0x0000e500ff007b82 */ /* 0x000e220000000800 */
[----:B------:R-:W1:Y:S01]  /*0020*/  S2R R5, SR_TID.X ;  /* 0x0000000000057919 */ /* 0x000e620000002100 */
[----:B------:R-:W1:Y:S01]  /*0030*/  LDCU UR4, c[0x0][0x360] ;  /* 0x00006c00ff0477ac */ /* 0x000e620008000800 */
[----:B------:R-:W1:Y:S01]  /*0040*/  S2R R4, SR_CTAID.X ;  /* 0x0000000000047919 */ /* 0x000e620000002500 */
[----:B------:R-:W2:Y:S04]  /*0050*/  LDCU UR6, c[0x0][0x388] ;  /* 0x00007100ff0677ac */ /* 0x000ea80008000800 */
[----:B------:R-:W3:Y:S01]  /*0060*/  LDC R2, c[0x0][0x390] ;  /* 0x0000e400ff027b82 */ /* 0x000ee20000000800 */
[----:B0-----:R-:W-:-:S04]  /*0070*/  IABS R9, R0 ;  /* 0x0000000000097213 */ /* 0x001fc80000000000 */
[----:B------:R-:W0:Y:S01]  /*0080*/  I2F.RP R3, R9 ;  /* 0x0000000900037306 */ /* 0x000e220000209400 */
[----:B-1----:R-:W-:Y:S01]  /*0090*/  IMAD R5, R4, UR4, R5 ;  /* 0x0000000404057c24 */ /* 0x002fe2000f8e0205 */
[----:B---3--:R-:W-:Y:S01]  /*00a0*/  IABS R4, R2 ;  /* 0x0000000200047213 */ /* 0x008fe20000000000 */
[----:B------:R-:W1:Y:S05]  /*00b0*/  LDCU.64 UR4, c[0x0][0x380] ;  /* 0x00007000ff0477ac */ /* 0x000e6a0008000a00 */
[----:B0-----:R-:W0:Y:S01]  /*00c0*/  MUFU.RCP R3, R3 ;  /* 0x0000000300037308 */ /* 0x001e220000001000 */
[----:B-1----:R-:W-:Y:S02]  /*00d0*/  UIADD3 UR5, UPT, UPT, UR5, -0x1, URZ ;  /* 0xffffffff05057890 */ /* 0x002fe4000fffe0ff */
[----:B------:R-:W-:Y:S01]  /*00e0*/  UIADD3 UR4, UPT, UPT, UR4, -0x1, URZ ;  /* 0xffffffff04047890 */ /* 0x000fe2000fffe0ff */
[----:B0-----:R-:W-:-:S04]  /*00f0*/  VIADD R6, R3, 0xffffffe ;  /* 0x0ffffffe03067836 */ /* 0x001fc80000000000 */
[----:B------:R0:W1:Y:S02]  /*0100*/  F2I.FTZ.U32.TRUNC.NTZ R7, R6 ;  /* 0x0000000600077305 */ /* 0x000064000021f000 */
[----:B0-----:R-:W-:Y:S02]  /*0110*/  IMAD.MOV.U32 R6, RZ, RZ, RZ ;  /* 0x000000ffff067224 */ /* 0x001fe400078e00ff */
[----:B-1----:R-:W-:-:S04]  /*0120*/  IMAD.MOV R8, RZ, RZ, -R7 ;  /* 0x000000ffff087224 */ /* 0x002fc800078e0a07 */
[----:B------:R-:W-:Y:S01]  /*0130*/  IMAD R3, R8, R9, RZ ;  /* 0x0000000908037224 */ /* 0x000fe200078e02ff */
[----:B------:R-:W-:-:S03]  /*0140*/  IABS R8, R5 ;  /* 0x0000000500087213 */ /* 0x000fc60000000000 */
[----:B------:R-:W-:-:S04]  /*0150*/  IMAD.HI.U32 R7, R7, R3, R6 ;  /* 0x0000000307077227 */ /* 0x000fc800078e0006 */
[----:B------:R-:W-:Y:S02]  /*0160*/  IMAD.MOV.U32 R6, RZ, RZ, R8 ;  /* 0x000000ffff067224 */ /* 0x000fe400078e0008 */
[----:B------:R-:W0:Y:S02]  /*0170*/  I2F.RP R8, R4 ;  /* 0x0000000400087306 */ /* 0x000e240000209400 */
[----:B------:R-:W-:-:S05]  /*0180*/  IMAD.HI.U32 R3, R7, R6, RZ ;  /* 0x0000000607037227 */ /* 0x000fca00078e00ff */
[----:B------:R-:W-:-:S05]  /*0190*/  IADD3 R7, PT, PT, -R3, RZ, RZ ;  /* 0x000000ff03077210 */ /* 0x000fca0007ffe1ff */
[C---:B------:R-:W-:Y:S01]  /*01a0*/  IMAD R6, R9.reuse, R7, R6 ;  /* 0x0000000709067224 */ /* 0x040fe200078e0206 */
[----:B0-----:R-:W0:Y:S04]  /*01b0*/  MUFU.RCP R8, R8 ;  /* 0x0000000800087308 */ /* 0x001e280000001000 */
[----:B------:R-:W-:-:S13]  /*01c0*/  ISETP.GT.U32.AND P1, PT, R9, R6, PT ;  /* 0x000000060900720c */ /* 0x000fda0003f24070 */
[----:B------:R-:W-:Y:S02]  /*01d0*/  @!P1 IMAD.IADD R6, R6, 0x1, -R9 ;  /* 0x0000000106069824 */ /* 0x000fe400078e0a09 */
[----:B0-----:R-:W-:Y:S02]  /*01e0*/  VIADD R7, R8, 0xffffffe ;  /* 0x0ffffffe08077836 */ /* 0x001fe40000000000 */
[----:B------:R-:W-:Y:S01]  /*01f0*/  @!P1 VIADD R3, R3, 0x1 ;  /* 0x0000000103039836 */ /* 0x000fe20000000000 */
[----:B------:R-:W-:Y:S02]  /*0200*/  ISETP.GE.U32.AND P0, PT, R6, R9, PT ;  /* 0x000000090600720c */ /* 0x000fe40003f06070 */
[----:B------:R-:W-:Y:S01]  /*0210*/  LOP3.LUT R6, R5, R0, RZ, 0x3c, !PT ;  /* 0x0000000005067212 */ /* 0x000fe200078e3cff */
[----:B------:R-:W0:Y:S01]  /*0220*/  F2I.FTZ.U32.TRUNC.NTZ R7, R7 ;  /* 0x0000000700077305 */ /* 0x000e22000021f000 */
[----:B------:R-:W-:Y:S02]  /*0230*/  ISETP.NE.AND P1, PT, R0, RZ, PT ;  /* 0x000000ff0000720c */ /* 0x000fe40003f25270 */
[----:B------:R-:W-:Y:S01]  /*0240*/  ISETP.GE.AND P2, PT, R6, RZ, PT ;  /* 0x000000ff0600720c */ /* 0x000fe20003f46270 */
[----:B------:R-:W-:-:S06]  /*0250*/  IMAD.MOV.U32 R6, RZ, RZ, RZ ;  /* 0x000000ffff067224 */ /* 0x000fcc00078e00ff */
[----:B------:R-:W-:Y:S01]  /*0260*/  @P0 VIADD R3, R3, 0x1 ;  /* 0x0000000103030836 */ /* 0x000fe20000000000 */
[----:B0-----:R-:W-:-:S05]  /*0270*/  IADD3 R9, PT, PT, RZ, -R7, RZ ;  /* 0x80000007ff097210 */ /* 0x001fca0007ffe0ff */
[----:B------:R-:W-:Y:S01]  /*0280*/  @!P2 IMAD.MOV R3, RZ, RZ, -R3 ;  /* 0x000000ffff03a224 */ /* 0x000fe200078e0a03 */
[----:B------:R-:W-:Y:S01]  /*0290*/  @!P1 LOP3.LUT R3, RZ, R0, RZ, 0x33, !PT ;  /* 0x00000000ff039212 */ /* 0x000fe200078e33ff */
[----:B------:R-:W-:-:S03]  /*02a0*/  IMAD R9, R9, R4, RZ ;  /* 0x0000000409097224 */ /* 0x000fc600078e02ff */
[----:B------:R-:W-:Y:S01]  /*02b0*/  IABS R8, R3 ;  /* 0x0000000300087213 */ /* 0x000fe20000000000 */
[----:B------:R-:W-:-:S04]  /*02c0*/  IMAD.HI.U32 R6, R7, R9, R6 ;  /* 0x0000000907067227 */ /* 0x000fc800078e0006 */
[----:B------:R-:W-:-:S04]  /*02d0*/  IMAD.MOV.U32 R7, RZ, RZ, R8 ;  /* 0x000000ffff077224 */ /* 0x000fc800078e0008 */
[----:B------:R-:W-:-:S05]  /*02e0*/  IMAD.HI.U32 R6, R6, R7, RZ ;  /* 0x0000000706067227 */ /* 0x000fca00078e00ff */
[----:B------:R-:W-:-:S05]  /*02f0*/  IADD3 R8, PT, PT, -R6, RZ, RZ ;  /* 0x000000ff06087210 */ /* 0x000fca0007ffe1ff */
[----:B------:R-:W-:-:S05]  /*0300*/  IMAD R7, R4, R8, R7 ;  /* 0x0000000804077224 */ /* 0x000fca00078e0207 */
[----:B------:R-:W-:-:S13]  /*0310*/  ISETP.GT.U32.AND P1, PT, R4, R7, PT ;  /* 0x000000070400720c */ /* 0x000fda0003f24070 */
[----:B------:R-:W-:Y:S02]  /*0320*/  @!P1 IMAD.IADD R7, R7, 0x1, -R4 ;  /* 0x0000000107079824 */ /* 0x000fe400078e0a04 */
[----:B------:R-:W-:Y:S01]  /*0330*/  @!P1 VIADD R6, R6, 0x1 ;  /* 0x0000000106069836 */ /* 0x000fe20000000000 */
[----:B------:R-:W-:Y:S02]  /*0340*/  ISETP.NE.AND P1, PT, R2, RZ, PT ;  /* 0x000000ff0200720c */ /* 0x000fe40003f25270 */
[----:B------:R-:W-:Y:S02]  /*0350*/  ISETP.GE.U32.AND P0, PT, R7, R4, PT ;  /* 0x000000040700720c */ /* 0x000fe40003f06070 */
[----:B------:R-:W-:-:S04]  /*0360*/  LOP3.LUT R4, R3, R2, RZ, 0x3c, !PT ;  /* 0x0000000203047212 */ /* 0x000fc800078e3cff */
[----:B------:R-:W-:Y:S01]  /*0370*/  ISETP.GE.AND P2, PT, R4, RZ, PT ;  /* 0x000000ff0400720c */ /* 0x000fe20003f46270 */
[----:B------:R-:W-:-:S04]  /*0380*/  IMAD.MOV R4, RZ, RZ, -R3 ;  /* 0x000000ffff047224 */ /* 0x000fc800078e0a03 */
[----:B------:R-:W-:Y:S02]  /*0390*/  IMAD R5, R0, R4, R5 ;  /* 0x0000000400057224 */ /* 0x000fe400078e0205 */
[----:B------:R-:W-:-:S05]  /*03a0*/  @P0 VIADD R6, R6, 0x1 ;  /* 0x0000000106060836 */ /* 0x000fca0000000000 */
[----:B------:R-:W-:-:S05]  /*03b0*/  MOV R11, R6 ;  /* 0x00000006000b7202 */ /* 0x000fca0000000f00 */
[----:B------:R-:W-:Y:S01]  /*03c0*/  @!P2 IMAD.MOV R11, RZ, RZ, -R11 ;  /* 0x000000ffff0ba224 */ /* 0x000fe200078e0a0b */
[----:B------:R-:W-:-:S05]  /*03d0*/  @!P1 LOP3.LUT R11, RZ, R2, RZ, 0x33, !PT ;  /* 0x00000002ff0b9212 */ /* 0x000fca00078e33ff */
[----:B------:R-:W-:-:S04]  /*03e0*/  IMAD.MOV R6, RZ, RZ, -R11 ;  /* 0x000000ffff067224 */ /* 0x000fc800078e0a0b */
[----:B------:R-:W-:-:S04]  /*03f0*/  IMAD R10, R2, R6, R3 ;  /* 0x00000006020a7224 */ /* 0x000fc800078e0203 */
[----:B------:R-:W-:Y:S01]  /*0400*/  IMAD R4, R5, R10, RZ ;  /* 0x0000000a05047224 */ /* 0x000fe200078e02ff */
[----:B------:R-:W-:-:S03]  /*0410*/  ISETP.GE.AND P0, PT, R10, UR5, PT ;  /* 0x000000050a007c0c */ /* 0x000fc6000bf06270 */
[C---:B------:R-:W-:Y:S01]  /*0420*/  IMAD R4, R11.reuse, R4, RZ ;  /* 0x000000040b047224 */ /* 0x040fe200078e02ff */
[----:B------:R-:W-:Y:S01]  /*0430*/  ISETP.GE.OR P0, PT, R11, UR4, P0 ;  /* 0x000000040b007c0c */ /* 0x000fe20008706670 */
[----:B--2---:R-:W-:-:S03]  /*0440*/  UIADD3 UR4, UPT, UPT, UR6, -0x1, URZ ;  /* 0xffffffff06047890 */ /* 0x004fc6000fffe0ff */
[----:B------:R-:W-:-:S04]  /*0450*/  ISETP.EQ.OR P0, PT, R4, RZ, P0 ;  /* 0x000000ff0400720c */ /* 0x000fc80000702670 */
[----:B------:R-:W-:-:S13]  /*0460*/  ISETP.GE.OR P0, PT, R5, UR4, P0 ;  /* 0x0000000405007c0c */ /* 0x000fda0008706670 */
[----:B------:R-:W-:Y:S05]  /*0470*/  @P0 EXIT ;  /* 0x000000000000094d */ /* 0x000fea0003800000 */
[----:B------:R-:W0:Y:S01]  /*0480*/  LDCU UR4, c[0x0][0x3c0] ;  /* 0x00007800ff0477ac */ /* 0x000e220008000800 */
[----:B------:R-:W-:-:S04]  /*0490*/  IADD3 R4, PT, PT, R11, R10, R5 ;  /* 0x0000000a0b047210 */ /* 0x000fc80007ffe005 */
[----:B------:R-:W-:-:S04]  /*04a0*/  LEA.HI R6, R4, R4, RZ, 0x1 ;  /* 0x0000000404067211 */ /* 0x000fc800078f08ff */
[----:B------:R-:W-:-:S04]  /*04b0*/  LOP3.LUT R7, R6, 0xfffffffe, RZ, 0xc0, !PT ;  /* 0xfffffffe06077812 */ /* 0x000fc800078ec0ff */
[----:B------:R-:W-:-:S04]  /*04c0*/  IADD3 R7, PT, PT, R4, -R7, RZ ;  /* 0x8000000704077210 */ /* 0x000fc80007ffe0ff */
[----:B0-----:R-:W-:-:S13]  /*04d0*/  ISETP.NE.AND P0, PT, R7, UR4, PT ;  /* 0x0000000407007c0c */ /* 0x001fda000bf05270 */
[----:B------:R-:W-:Y:S05]  /*04e0*/  @!P0 EXIT ;  /* 0x000000000000894d */ /* 0x000fea0003800000 */
[----:B------:R-:W0:Y:S01]  /*04f0*/  LDC.64 R8, c[0x0][0x3a0] ;  /* 0x0000e800ff087b82 */ /* 0x000e220000000a00 */
[----:B------:R-:W1:Y:S01]  /*0500*/  LDCU.64 UR6, c[0x0][0x358] ;  /* 0x00006b00ff0677ac */ /* 0x000e620008000a00 */
[CC--:B------:R-:W-:Y:S01]  /*0510*/  IMAD R4, R11.reuse, R2.reuse, R2 ;  /* 0x000000020b047224 */ /* 0x0c0fe200078e0202 */
[----:B------:R-:W-:Y:S01]  /*0520*/  SHF.R.S32.HI R15, RZ, 0x1f, R5 ;  /* 0x0000001fff0f7819 */ /* 0x000fe20000011405 */
[----:B------:R-:W-:Y:S01]  /*0530*/  VIADD R7, R11, 0xffffffff ;  /* 0xffffffff0b077836 */ /* 0x000fe20000000000 */
[----:B------:R-:W2:Y:S01]  /*0540*/  LDCU.64 UR4, c[0x0][0x3a0] ;  /* 0x00007400ff0477ac */ /* 0x000ea20008000a00 */
[----:B------:R-:W-:Y:S02]  /*0550*/  IMAD.IADD R4, R10, 0x1, R4 ;  /* 0x000000010a047824 */ /* 0x000fe400078e0204 */
[----:B------:R-:W-:Y:S02]  /*0560*/  IMAD R2, R7, R2, R10 ;  /* 0x0000000207027224 */ /* 0x000fe400078e020a */
[----:B------:R-:W-:-:S02]  /*0570*/  IMAD R14, R3, R0, RZ ;  /* 0x00000000030e7224 */ /* 0x000fc400078e02ff */
[----:B------:R-:W-:Y:S02]  /*0580*/  VIADD R6, R3, 0xffffffff ;  /* 0xffffffff03067836 */ /* 0x000fe40000000000 */
[-CC-:B------:R-:W-:Y:S01]  /*0590*/  IMAD R7, R4, R0.reuse, R5.reuse ;  /* 0x0000000004077224 */ /* 0x180fe200078e0205 */
[CC--:B------:R-:W-:Y:S01]  /*05a0*/  IADD3 R13, PT, PT, R5.reuse, R0.reuse, R14 ;  /* 0x00000000050d7210 */ /* 0x0c0fe20007ffe00e */
[-CC-:B------:R-:W-:Y:S02]  /*05b0*/  IMAD R11, R2, R0.reuse, R5.reuse ;  /* 0x00000000020b7224 */ /* 0x180fe400078e0205 */
[----:B------:R-:W-:Y:S01]  /*05c0*/  IMAD R2, R6, R0, R5 ;  /* 0x0000000006027224 */ /* 0x000fe200078e0205 */
[----:B------:R-:W-:Y:S01]  /*05d0*/  IADD3 R5, P0, PT, R5, R14, RZ ;  /* 0x0000000e05057210 */ /* 0x000fe20007f1e0ff */
[----:B0-----:R-:W-:-:S04]  /*05e0*/  IMAD.WIDE R6, R7, 0x4, R8 ;  /* 0x0000000407067825 */ /* 0x001fc800078e0208 */
[--C-:B------:R-:W-:Y:S01]  /*05f0*/  IMAD.WIDE R10, R11, 0x4, R8.reuse ;  /* 0x000000040b0a7825 */ /* 0x100fe200078e0208 */
[----:B-1----:R0:W3:Y:S03]  /*0600*/  LDG.E R0, desc[UR6][R6.64] ;  /* 0x0000000606007981 */ /* 0x0020e6000c1e1900 */
[--C-:B------:R-:W-:Y:S01]  /*0610*/  IMAD.WIDE R12, R13, 0x4, R8.reuse ;  /* 0x000000040d0c7825 */ /* 0x100fe200078e0208 */
[----:B------:R1:W3:Y:S01]  /*0620*/  LDG.E R3, desc[UR6][R10.64] ;  /* 0x000000060a037981 */ /* 0x0002e2000c1e1900 */
[----:B------:R-:W-:Y:S02]  /*0630*/  LEA.HI.X.SX32 R4, R14, R15, 0x1, P0 ;  /* 0x0000000f0e047211 */ /* 0x000fe400000f0eff */
[C---:B--2---:R-:W-:Y:S01]  /*0640*/  LEA R14, P0, R5.reuse, UR4, 0x2 ;  /* 0x00000004050e7c11 */ /* 0x044fe2000f8010ff */
[----:B------:R-:W-:Y:S01]  /*0650*/  IMAD.WIDE R8, R2, 0x4, R8 ;  /* 0x0000000402087825 */ /* 0x000fe200078e0208 */
[----:B------:R-:W2:Y:S02]  /*0660*/  LDG.E R13, desc[UR6][R12.64] ;  /* 0x000000060c0d7981 */ /* 0x000ea4000c1e1900 */
[----:B------:R-:W-:-:S02]  /*0670*/  LEA.HI.X R15, R5, UR5, R4, 0x2, P0 ;  /* 0x00000005050f7c11 */ /* 0x000fc400080f1404 */
[----:B------:R-:W4:Y:S04]  /*0680*/  LDG.E R17, desc[UR6][R8.64] ;  /* 0x0000000608117981 */ /* 0x000f28000c1e1900 */
[----:B------:R-:W5:Y:S04]  /*0690*/  LDG.E R19, desc[UR6][R14.64+0x4] ;  /* 0x000004060e137981 */ /* 0x000f68000c1e1900 */
[----:B------:R-:W5:Y:S01]  /*06a0*/  LDG.E R21, desc[UR6][R14.64+-0x4] ;  /* 0xfffffc060e157981 */ /* 0x000f62000c1e1900 */
[----:B0-----:R-:W1:Y:S01]  /*06b0*/  MUFU.RCP64H R7, 6 ;  /* 0x4018000000077908 */ /* 0x001e620000001800 */
[----:B------:R-:W-:-:S02]  /*06c0*/  HFMA2 R4, -RZ, RZ, 0, 0 ;  /* 0x00000000ff047431 */ /* 0x000fc400000001ff */
[----:B------:R-:W-:Y:S01]  /*06d0*/  IMAD.MOV.U32 R5, RZ, RZ, 0x40180000 ;  /* 0x40180000ff057424 */ /* 0x000fe200078e00ff */
[----:B------:R-:W-:Y:S01]  /*06e0*/  UMOV UR4, URZ ;  /* 0x000000ff00047c82 */ /* 0x000fe20008000000 */
[----:B------:R-:W-:Y:S01]  /*06f0*/  IMAD.MOV.U32 R6, RZ, RZ, 0x1 ;  /* 0x00000001ff067424 */ /* 0x000fe200078e00ff */
[----:B------:R-:W-:Y:S05]  /*0700*/  BSSY.RECONVERGENT B0, `(.L_x_232) ;  /* 0x000001a000007945 */ /* 0x000fea0003800200 */
[----:B-1----:R-:W-:-:S08]  /*0710*/  DFMA R10, R6, -R4, 1 ;  /* 0x3ff00000060a742b */ /* 0x002fd00000000804 */
[----:B------:R-:W-:-:S08]  /*0720*/  DFMA R10, R10, R10, R10 ;  /* 0x0000000a0a0a722b */ /* 0x000fd0000000000a */
[----:B------:R-:W-:-:S08]  /*0730*/  DFMA R10, R6, R10, R6 ;  /* 0x0000000a060a722b */ /* 0x000fd00000000006 */
[----:B------:R-:W-:-:S08]  /*0740*/  DFMA R4, R10, -R4, 1 ;  /* 0x3ff000000a04742b */ /* 0x000fd00000000804 */
[----:B------:R-:W-:Y:S01]  /*0750*/  DFMA R4, R10, R4, R10 ;  /* 0x000000040a04722b */ /* 0x000fe2000000000a */
[----:B---3--:R-:W-:-:S04]  /*0760*/  FADD R0, R0, R3 ;  /* 0x0000000300007221 */ /* 0x008fc80000000000 */
[----:B--2---:R-:W-:-:S04]  /*0770*/  FADD R0, R0, R13 ;  /* 0x0000000d00007221 */ /* 0x004fc80000000000 */
[----:B----4-:R-:W-:-:S04]  /*0780*/  FADD R0, R0, R17 ;  /* 0x0000001100007221 */ /* 0x010fc80000000000 */
[----:B-----5:R-:W-:-:S04]  /*0790*/  FADD R0, R0, R19 ;  /* 0x0000001300007221 */ /* 0x020fc80000000000 */
[----:B------:R-:W-:-:S04]  /*07a0*/  FADD R0, R0, R21 ;  /* 0x0000001500007221 */ /* 0x000fc80000000000 */
[----:B------:R-:W0:Y:S02]  /*07b0*/  F2F.F64.F32 R12, R0 ;  /* 0x00000000000c7310 */ /* 0x000e240000201800 */
[----:B0-----:R-:W-:Y:S01]  /*07c0*/  DMUL R10, R12, R4 ;  /* 0x000000040c0a7228 */ /* 0x001fe20000000000 */
[----:B------:R-:W-:-:S07]  /*07d0*/  FSETP.GEU.AND P1, PT, |R13|, 6.5827683646048100446e-37, PT ;  /* 0x036000000d00780b */ /* 0x000fce0003f2e200 */
[----:B------:R-:W-:-:S08]  /*07e0*/  DFMA R6, R10, -6, R12 ;  /* 0xc01800000a06782b */ /* 0x000fd0000000000c */
[----:B------:R-:W-:-:S10]  /*07f0*/  DFMA R10, R4, R6, R10 ;  /* 0x00000006040a722b */ /* 0x000fd4000000000a */
[----:B------:R-:W-:-:S05]  /*0800*/  FFMA R3, RZ, 2.375, R11 ;  /* 0x40180000ff037823 */ /* 0x000fca000000000b */
[----:B------:R-:W-:Y:S01]  /*0810*/  FSETP.GT.AND P0, PT, |R3|, 1.469367938527859385e-39, PT ;  /* 0x001000000300780b */ /* 0x000fe20003f04200 */
[----:B------:R-:W-:-:S12]  /*0820*/  IMAD.MOV.U32 R3, RZ, RZ, 0x40180000 ;  /* 0x40180000ff037424 */ /* 0x000fd800078e00ff */
[----:B------:R-:W-:Y:S05]  /*0830*/  @P0 BRA P1, `(.L_x_233) ;  /* 0x0000000000180947 */ /* 0x000fea0000800000 */
[----:B------:R-:W-:Y:S01]  /*0840*/  MOV R16, R12 ;  /* 0x0000000c00107202 */ /* 0x000fe20000000f00 */
[----:B------:R-:W-:Y:S01]  /*0850*/  IMAD.MOV.U32 R17, RZ, RZ, R13 ;  /* 0x000000ffff117224 */ /* 0x000fe200078e000d */
[----:B------:R-:W-:-:S07]  /*0860*/  MOV R0, 0x880 ;  /* 0x0000088000007802 */ /* 0x000fce0000000f00 */
[----:B------:R-:W-:Y:S05]  /*0870*/  CALL.REL.NOINC `($__internal_5_$__cuda_sm20_div_rn_f64_full) ;  /* 0x0000000000c87944 */ /* 0x000fea0003c00000 */
[----:B------:R-:W-:Y:S02]  /*0880*/  IMAD.MOV.U32 R10, RZ, RZ, R6 ;  /* 0x000000ffff0a7224 */ /* 0x000fe400078e0006 */
[----:B------:R-:W-:-:S07]  /*0890*/  IMAD.MOV.U32 R11, RZ, RZ, R7 ;  /* 0x000000ffff0b7224 */ /* 0x000fce00078e0007 */
.L_x_233:
[----:B------:R-:W-:Y:S05]  /*08a0*/  BSYNC.RECONVERGENT B0 ;  /* 0x0000000000007941 */ /* 0x000fea0003800200 */
.L_x_232:
[----:B------:R-:W0:Y:S08]  /*08b0*/  LDC R7, c[0x0][0x394] ;  /* 0x0000e500ff077b82 */ /* 0x000e300000000800 */
[----:B------:R-:W1:Y:S08]  /*08c0*/  LDC.64 R4, c[0x0][0x3a8] ;  /* 0x0000ea00ff047b82 */ /* 0x000e700000000a00 */
[----:B------:R-:W2:Y:S01]  /*08d0*/  LDC R16, c[0x0][0x3bc] ;  /* 0x0000ef00ff107b82 */ /* 0x000ea20000000800 */
[----:B0-----:R-:W-:-:S05]  /*08e0*/  IADD3 R2, PT, PT, R2, R7, RZ ;  /* 0x0000000702027210 */ /* 0x001fca0007ffe0ff */
[----:B-1----:R-:W-:-:S06]  /*08f0*/  IMAD.WIDE R4, R2, 0x4, R4 ;  /* 0x0000000402047825 */ /* 0x002fcc00078e0204 */
[----:B------:R-:W3:Y:S01]  /*0900*/  LDG.E R5, desc[UR6][R4.64] ;  /* 0x0000000604057981 */ /* 0x000ee2000c1e1900 */
[----:B------:R-:W-:-:S05]  /*0910*/  IMAD.WIDE R8, R7, 0x4, R8 ;  /* 0x0000000407087825 */ /* 0x000fca00078e0208 */
[----:B------:R-:W4:Y:S01]  /*0920*/  LDG.E R0, desc[UR6][R8.64] ;  /* 0x0000000608007981 */ /* 0x000f22000c1e1900 */
[----:B------:R-:W0:Y:S01]  /*0930*/  MUFU.RCP64H R7, 6 ;  /* 0x4018000000077908 */ /* 0x000e220000001800 */
[----:B------:R-:W-:Y:S01]  /*0940*/  IMAD.MOV.U32 R12, RZ, RZ, 0x0 ;  /* 0x00000000ff0c7424 */ /* 0x000fe200078e00ff */
[----:B------:R-:W-:Y:S01]  /*0950*/  BSSY.RECONVERGENT B0, `(.L_x_234) ;  /* 0x000001a000007945 */ /* 0x000fe20003800200 */
[----:B------:R-:W-:Y:S02]  /*0960*/  IMAD.MOV.U32 R13, RZ, RZ, 0x40180000 ;  /* 0x40180000ff0d7424 */ /* 0x000fe400078e00ff */
[----:B------:R-:W-:-:S06]  /*0970*/  IMAD.MOV.U32 R6, RZ, RZ, 0x1 ;  /* 0x00000001ff067424 */ /* 0x000fcc00078e00ff */
[----:B0-----:R-:W-:-:S08]  /*0980*/  DFMA R14, R6, -R12, 1 ;  /* 0x3ff00000060e742b */ /* 0x001fd0000000080c */
[----:B------:R-:W-:-:S08]  /*0990*/  DFMA R14, R14, R14, R14 ;  /* 0x0000000e0e0e722b */ /* 0x000fd0000000000e */
[----:B------:R-:W-:Y:S01]  /*09a0*/  DFMA R14, R6, R14, R6 ;  /* 0x0000000e060e722b */ /* 0x000fe20000000006 */
[----:B--2---:R-:W-:-:S07]  /*09b0*/  FMUL R6, R16, R16 ;  /* 0x0000001010067220 */ /* 0x004fce0000400000 */
[----:B------:R-:W-:-:S08]  /*09c0*/  DFMA R12, R14, -R12, 1 ;  /* 0x3ff000000e0c742b */ /* 0x000fd0000000080c */
[----:B------:R-:W-:Y:S01]  /*09d0*/  DFMA R14, R14, R12, R14 ;  /* 0x0000000c0e0e722b */ /* 0x000fe2000000000e */
[----:B---3--:R-:W-:-:S06]  /*09e0*/  FMUL R6, R6, R5 ;  /* 0x0000000506067220 */ /* 0x008fcc0000400000 */
[----:B------:R-:W0:Y:S02]  /*09f0*/  F2F.F64.F32 R6, R6 ;  /* 0x0000000600067310 */ /* 0x000e240000201800 */
[----:B0-----:R-:W-:Y:S01]  /*0a00*/  DMUL R4, R14, R6 ;  /* 0x000000060e047228 */ /* 0x001fe20000000000 */
[----:B------:R-:W-:-:S07]  /*0a10*/  FSETP.GEU.AND P1, PT, |R7|, 6.5827683646048100446e-37, PT ;  /* 0x036000000700780b */ /* 0x000fce0003f2e200 */
[----:B------:R-:W-:-:S08]  /*0a20*/  DFMA R12, R4, -6, R6 ;  /* 0xc0180000040c782b */ /* 0x000fd00000000006 */
[----:B------:R-:W-:Y:S02]  /*0a30*/  DFMA R4, R14, R12, R4 ;  /* 0x0000000c0e04722b */ /* 0x000fe40000000004 */
[----:B----4-:R-:W0:Y:S08]  /*0a40*/  F2F.F64.F32 R12, R0 ;  /* 0x00000000000c7310 */ /* 0x010e300000201800 */
[----:B------:R-:W-:-:S05]  /*0a50*/  FFMA R14, RZ, 2.375, R5 ;  /* 0x40180000ff0e7823 */ /* 0x000fca0000000005 */
[----:B------:R-:W-:Y:S01]  /*0a60*/  FSETP.GT.AND P0, PT, |R14|, 1.469367938527859385e-39, PT ;  /* 0x001000000e00780b */ /* 0x000fe20003f04200 */
[----:B0-----:R-:W-:-:S12]  /*0a70*/  DADD R10, -R12, R10 ;  /* 0x000000000c0a7229 */ /* 0x001fd8000000010a */
[----:B------:R-:W-:Y:S05]  /*0a80*/  @P0 BRA P1, `(.L_x_235) ;  /* 0x0000000000180947 */ /* 0x000fea0000800000 */
[----:B------:R-:W-:Y:S01]  /*0a90*/  MOV R16, R6 ;  /* 0x0000000600107202 */ /* 0x000fe20000000f00 */
[----:B------:R-:W-:Y:S01]  /*0aa0*/  IMAD.MOV.U32 R17, RZ, RZ, R7 ;  /* 0x000000ffff117224 */ /* 0x000fe200078e0007 */
[----:B------:R-:W-:-:S07]  /*0ab0*/  MOV R0, 0xad0 ;  /* 0x00000ad000007802 */ /* 0x000fce0000000f00 */
[----:B------:R-:W-:Y:S05]  /*0ac0*/  CALL.REL.NOINC `($__internal_5_$__cuda_sm20_div_rn_f64_full) ;  /* 0x0000000000347944 */ /* 0x000fea0003c00000 */
[----:B------:R-:W-:Y:S02]  /*0ad0*/  IMAD.MOV.U32 R4, RZ, RZ, R6 ;  /* 0x000000ffff047224 */ /* 0x000fe400078e0006 */
[----:B------:R-:W-:-:S07]  /*0ae0*/  IMAD.MOV.U32 R5, RZ, RZ, R7 ;  /* 0x000000ffff057224 */ /* 0x000fce00078e0007 */
.L_x_235:
[----:B------:R-:W-:Y:S05]  /*0af0*/  BSYNC.RECONVERGENT B0 ;  /* 0x0000000000007941 */ /* 0x000fea0003800200 */
.L_x_234:
[----:B------:R-:W0:Y:S01]  /*0b00*/  LDC.64 R6, c[0x0][0x3b0] ;  /* 0x0000ec00ff067b82 */ /* 0x000e220000000a00 */
[----:B------:R-:W-:Y:S01]  /*0b10*/  DADD R10, R10, -R4 ;  /* 0x000000000a0a7229 */ /* 0x000fe20000000804 */
[----:B------:R-:W1:Y:S09]  /*0b20*/  LDCU UR5, c[0x0][0x3b8] ;  /* 0x00007700ff0577ac */ /* 0x000e720008000800 */
[----:B------:R-:W2:Y:S01]  /*0b30*/  F2F.F32.F64 R11, R10 ;  /* 0x0000000a000b7310 */ /* 0x000ea20000301000 */
[----:B0-----:R-:W-:-:S05]  /*0b40*/  IMAD.WIDE R2, R2, 0x4, R6 ;  /* 0x0000000402027825 */ /* 0x001fca00078e0206 */
[----:B--2---:R-:W-:Y:S04]  /*0b50*/  STG.E desc[UR6][R2.64], R11 ;  /* 0x0000000b02007986 */ /* 0x004fe8000c101906 */
[----:B------:R-:W1:Y:S02]  /*0b60*/  LDG.E R0, desc[UR6][R8.64] ;  /* 0x0000000608007981 */ /* 0x000e64000c1e1900 */
[----:B-1----:R-:W-:-:S05]  /*0b70*/  FFMA R5, R11, UR5, R0 ;  /* 0x000000050b057c23 */ /* 0x002fca0008000000 */
[----:B------:R-:W-:Y:S01]  /*0b80*/  STG.E desc[UR6][R8.64], R5 ;  /* 0x0000000508007986 */ /* 0x000fe2000c101906 */
[----:B------:R-:W-:Y:S05]  /*0b90*/  EXIT ;  /* 0x000000000000794d */ /* 0x000fea0003800000 */
        .weak           $__internal_5_$__cuda_sm20_div_rn_f64_full
        .type           $__internal_5_$__cuda_sm20_div_rn_f64_full,@function
        .size           $__internal_5_$__cuda_sm20_div_rn_f64_full,(.L_x_252 - $__internal_5_$__cuda_sm20_div_rn_f64_full)
$__internal_5_$__cuda_sm20_div_rn_f64_full:
[C---:B------:R-:W-:Y:S01]  /*0ba0*/  FSETP.GEU.AND P0, PT, |R3|.reuse, 1.469367938527859385e-39, PT ;  /* 0x001000000300780b */ /* 0x040fe20003f0e200 */
[----:B------:R-:W-:Y:S01]  /*0bb0*/  IMAD.U32 R14, RZ, RZ, UR4 ;  /* 0x00000004ff0e7e24 */ /* 0x000fe2000f8e00ff */
[----:B------:R-:W-:Y:S01]  /*0bc0*/  LOP3.LUT R4, R3, 0x800fffff, RZ, 0xc0, !PT ;  /* 0x800fffff03047812 */ /* 0x000fe200078ec0ff */
[----:B------:R-:W-:Y:S01]  /*0bd0*/  IMAD.MOV.U32 R15, RZ, RZ, R3 ;  /* 0x000000ffff0f7224 */ /* 0x000fe200078e0003 */
[----:B------:R-:W-:Y:S01]  /*0be0*/  MOV R12, UR4 ;  /* 0x00000004000c7c02 */ /* 0x000fe20008000f00 */
[----:B------:R-:W-:Y:S01]  /*0bf0*/  IMAD.MOV.U32 R6, RZ, RZ, 0x1 ;  /* 0x00000001ff067424 */ /* 0x000fe200078e00ff */
[----:B------:R-:W-:Y:S01]  /*0c00*/  LOP3.LUT R13, R4, 0x3ff00000, RZ, 0xfc, !PT ;  /* 0x3ff00000040d7812 */ /* 0x000fe200078efcff */
[----:B------:R-:W-:Y:S01]  /*0c10*/  BSSY.RECONVERGENT B1, `(.L_x_236) ;  /* 0x0000052000017945 */ /* 0x000fe20003800200 */
[C---:B------:R-:W-:Y:S02]  /*0c20*/  FSETP.GEU.AND P2, PT, |R17|.reuse, 1.469367938527859385e-39, PT ;  /* 0x001000001100780b */ /* 0x040fe40003f4e200 */
[----:B------:R-:W-:-:S02]  /*0c30*/  LOP3.LUT R4, R17, 0x7ff00000, RZ, 0xc0, !PT ;  /* 0x7ff0000011047812 */ /* 0x000fc400078ec0ff */
[----:B------:R-:W-:Y:S01]  /*0c40*/  LOP3.LUT R25, R3, 0x7ff00000, RZ, 0xc0, !PT ;  /* 0x7ff0000003197812 */ /* 0x000fe200078ec0ff */
[----:B------:R-:W-:Y:S02]  /*0c50*/  @!P0 DMUL R12, R14, 8.98846567431157953865e+307 ;  /* 0x7fe000000e0c8828 */ /* 0x000fe40000000000 */
[----:B------:R-:W-:Y:S01]  /*0c60*/  IMAD.MOV.U32 R24, RZ, RZ, R4 ;  /* 0x000000ffff187224 */ /* 0x000fe200078e0004 */
[----:B------:R-:W-:-:S03]  /*0c70*/  ISETP.GE.U32.AND P1, PT, R4, R25, PT ;  /* 0x000000190400720c */ /* 0x000fc60003f26070 */
[----:B------:R-:W0:Y:S02]  /*0c80*/  MUFU.RCP64H R7, R13 ;  /* 0x0000000d00077308 */ /* 0x000e240000001800 */
[----:B------:R-:W-:Y:S02]  /*0c90*/  @!P2 LOP3.LUT R5, R15, 0x7ff00000, RZ, 0xc0, !PT ;  /* 0x7ff000000f05a812 */ /* 0x000fe400078ec0ff */
[----:B------:R-:W-:Y:S02]  /*0ca0*/  @!P0 LOP3.LUT R25, R13, 0x7ff00000, RZ, 0xc0, !PT ;  /* 0x7ff000000d198812 */ /* 0x000fe400078ec0ff */
[----:B------:R-:W-:Y:S02]  /*0cb0*/  @!P2 ISETP.GE.U32.AND P3, PT, R4, R5, PT ;  /* 0x000000050400a20c */ /* 0x000fe40003f66070 */
[----:B------:R-:W-:-:S04]  /*0cc0*/  MOV R5, 0x1ca00000 ;  /* 0x1ca0000000057802 */ /* 0x000fc80000000f00 */
[----:B------:R-:W-:-:S04]  /*0cd0*/  @!P2 SEL R21, R5, 0x63400000, !P3 ;  /* 0x634000000515a807 */ /* 0x000fc80005800000 */
[----:B------:R-:W-:Y:S01]  /*0ce0*/  @!P2 LOP3.LUT R22, R21, 0x80000000, R17, 0xf8, !PT ;  /* 0x800000001516a812 */ /* 0x000fe200078ef811 */
[----:B0-----:R-:W-:-:S03]  /*0cf0*/  DFMA R18, R6, -R12, 1 ;  /* 0x3ff000000612742b */ /* 0x001fc6000000080c */
[----:B------:R-:W-:Y:S01]  /*0d00*/  @!P2 LOP3.LUT R23, R22, 0x100000, RZ, 0xfc, !PT ;  /* 0x001000001617a812 */ /* 0x000fe200078efcff */
[----:B------:R-:W-:-:S04]  /*0d10*/  @!P2 IMAD.MOV.U32 R22, RZ, RZ, RZ ;  /* 0x000000ffff16a224 */ /* 0x000fc800078e00ff */
[----:B------:R-:W-:-:S08]  /*0d20*/  DFMA R18, R18, R18, R18 ;  /* 0x000000121212722b */ /* 0x000fd00000000012 */
[----:B------:R-:W-:Y:S01]  /*0d30*/  DFMA R18, R6, R18, R6 ;  /* 0x000000120612722b */ /* 0x000fe20000000006 */
[----:B------:R-:W-:Y:S01]  /*0d40*/  SEL R7, R5, 0x63400000, !P1 ;  /* 0x6340000005077807 */ /* 0x000fe20004800000 */
[----:B------:R-:W-:-:S03]  /*0d50*/  IMAD.MOV.U32 R6, RZ, RZ, R16 ;  /* 0x000000ffff067224 */ /* 0x000fc600078e0010 */
[----:B------:R-:W-:-:S03]  /*0d60*/  LOP3.LUT R7, R7, 0x800fffff, R17, 0xf8, !PT ;  /* 0x800fffff07077812 */ /* 0x000fc600078ef811 */
[----:B------:R-:W-:-:S03]  /*0d70*/  DFMA R20, R18, -R12, 1 ;  /* 0x3ff000001214742b */ /* 0x000fc6000000080c */
[----:B------:R-:W-:-:S05]  /*0d80*/  @!P2 DFMA R6, R6, 2, -R22 ;  /* 0x400000000606a82b */ /* 0x000fca0000000816 */
[----:B------:R-:W-:-:S05]  /*0d90*/  DFMA R20, R18, R20, R18 ;  /* 0x000000141214722b */ /* 0x000fca0000000012 */
[----:B------:R-:W-:-:S03]  /*0da0*/  @!P2 LOP3.LUT R24, R7, 0x7ff00000, RZ, 0xc0, !PT ;  /* 0x7ff000000718a812 */ /* 0x000fc600078ec0ff */
[----:B------:R-:W-:Y:S01]  /*0db0*/  DMUL R18, R20, R6 ;  /* 0x0000000614127228 */ /* 0x000fe20000000000 */
[----:B------:R-:W-:-:S04]  /*0dc0*/  IADD3 R26, PT, PT, R24, -0x1, RZ ;  /* 0xffffffff181a7810 */ /* 0x000fc80007ffe0ff */
[----:B------:R-:W-:Y:S01]  /*0dd0*/  ISETP.GT.U32.AND P0, PT, R26, 0x7feffffe, PT ;  /* 0x7feffffe1a00780c */ /* 0x000fe20003f04070 */
[----:B------:R-:W-:Y:S02]  /*0de0*/  VIADD R26, R25, 0xffffffff ;  /* 0xffffffff191a7836 */ /* 0x000fe40000000000 */
[----:B------:R-:W-:-:S03]  /*0df0*/  DFMA R22, R18, -R12, R6 ;  /* 0x8000000c1216722b */ /* 0x000fc60000000006 */
[----:B------:R-:W-:-:S05]  /*0e00*/  ISETP.GT.U32.OR P0, PT, R26, 0x7feffffe, P0 ;  /* 0x7feffffe1a00780c */ /* 0x000fca0000704470 */
[----:B------:R-:W-:-:S08]  /*0e10*/  DFMA R22, R20, R22, R18 ;  /* 0x000000161416722b */ /* 0x000fd00000000012 */
[----:B------:R-:W-:Y:S05]  /*0e20*/  @P0 BRA `(.L_x_237) ;  /* 0x00000000006c0947 */ /* 0x000fea0003800000 */
[----:B------:R-:W-:-:S04]  /*0e30*/  LOP3.LUT R17, R15, 0x7ff00000, RZ, 0xc0, !PT ;  /* 0x7ff000000f117812 */ /* 0x000fc800078ec0ff */
[CC--:B------:R-:W-:Y:S02]  /*0e40*/  VIADDMNMX R16, R4.reuse, -R17.reuse, 0xb9600000, !PT ;  /* 0xb960000004107446 */ /* 0x0c0fe40007800911 */
[----:B------:R-:W-:Y:S02]  /*0e50*/  ISETP.GE.U32.AND P0, PT, R4, R17, PT ;  /* 0x000000110400720c */ /* 0x000fe40003f06070 */
[----:B------:R-:W-:Y:S02]  /*0e60*/  VIMNMX R16, PT, PT, R16, 0x46a00000, PT ;  /* 0x46a0000010107848 */ /* 0x000fe40003fe0100 */
[----:B------:R-:W-:-:S05]  /*0e70*/  SEL R5, R5, 0x63400000, !P0 ;  /* 0x6340000005057807 */ /* 0x000fca0004000000 */
[----:B------:R-:W-:Y:S01]  /*0e80*/  IMAD.IADD R18, R16, 0x1, -R5 ;  /* 0x0000000110127824 */ /* 0x000fe200078e0a05 */
[----:B------:R-:W-:-:S03]  /*0e90*/  MOV R16, RZ ;  /* 0x000000ff00107202 */ /* 0x000fc60000000f00 */
[----:B------:R-:W-:-:S06]  /*0ea0*/  VIADD R17, R18, 0x7fe00000 ;  /* 0x7fe0000012117836 */ /* 0x000fcc0000000000 */
[----:B------:R-:W-:-:S10]  /*0eb0*/  DMUL R4, R22, R16 ;  /* 0x0000001016047228 */ /* 0x000fd40000000000 */
[----:B------:R-:W-:-:S13]  /*0ec0*/  FSETP.GTU.AND P0, PT, |R5|, 1.469367938527859385e-39, PT ;  /* 0x001000000500780b */ /* 0x000fda0003f0c200 */
[----:B------:R-:W-:Y:S05]  /*0ed0*/  @P0 BRA `(.L_x_238) ;  /* 0x0000000000940947 */ /* 0x000fea0003800000 */
[----:B------:R-:W-:Y:S01]  /*0ee0*/  DFMA R6, R22, -R12, R6 ;  /* 0x8000000c1606722b */ /* 0x000fe20000000006 */
[----:B------:R-:W-:-:S09]  /*0ef0*/  IMAD.MOV.U32 R16, RZ, RZ, RZ ;  /* 0x000000ffff107224 */ /* 0x000fd200078e00ff */
[C---:B------:R-:W-:Y:S02]  /*0f00*/  FSETP.NEU.AND P0, PT, R7.reuse, RZ, PT ;  /* 0x000000ff0700720b */ /* 0x040fe40003f0d000 */
[----:B------:R-:W-:-:S04]  /*0f10*/  LOP3.LUT R13, R7, 0x80000000, R15, 0x48, !PT ;  /* 0x80000000070d7812 */ /* 0x000fc800078e480f */
[----:B------:R-:W-:-:S07]  /*0f20*/  LOP3.LUT R17, R13, R17, RZ, 0xfc, !PT ;  /* 0x000000110d117212 */ /* 0x000fce00078efcff */
[----:B------:R-:W-:Y:S05]  /*0f30*/  @!P0 BRA `(.L_x_238) ;  /* 0x00000000007c8947 */ /* 0x000fea0003800000 */
[----:B------:R-:W-:Y:S01]  /*0f40*/  IMAD.MOV R7, RZ, RZ, -R18 ;  /* 0x000000ffff077224 */ /* 0x000fe200078e0a12 */
[----:B------:R-:W-:Y:S01]  /*0f50*/  DMUL.RP R16, R22, R16 ;  /* 0x0000001016107228 */ /* 0x000fe20000008000 */
[----:B------:R-:W-:-:S06]  /*0f60*/  IMAD.MOV.U32 R6, RZ, RZ, RZ ;  /* 0x000000ffff067224 */ /* 0x000fcc00078e00ff */
[----:B------:R-:W-:-:S03]  /*0f70*/  DFMA R6, R4, -R6, R22 ;  /* 0x800000060406722b */ /* 0x000fc60000000016 */
[----:B------:R-:W-:-:S03]  /*0f80*/  LOP3.LUT R13, R17, R13, RZ, 0x3c, !PT ;  /* 0x0000000d110d7212 */ /* 0x000fc600078e3cff */
[----:B------:R-:W-:-:S04]  /*0f90*/  IADD3 R6, PT, PT, -R18, -0x43300000, RZ ;  /* 0xbcd0000012067810 */ /* 0x000fc80007ffe1ff */
[----:B------:R-:W-:-:S04]  /*0fa0*/  FSETP.NEU.AND P0, PT, |R7|, R6, PT ;  /* 0x000000060700720b */ /* 0x000fc80003f0d200 */
[----:B------:R-:W-:Y:S02]  /*0fb0*/  FSEL R4, R16, R4, !P0 ;  /* 0x0000000410047208 */ /* 0x000fe40004000000 */
[----:B------:R-:W-:Y:S01]  /*0fc0*/  FSEL R5, R13, R5, !P0 ;  /* 0x000000050d057208 */ /* 0x000fe20004000000 */
[----:B------:R-:W-:Y:S06]  /*0fd0*/  BRA `(.L_x_238) ;  /* 0x0000000000547947 */ /* 0x000fec0003800000 */
.L_x_237:
[----:B------:R-:W-:-:S14]  /*0fe0*/  DSETP.NAN.AND P0, PT, R16, R16, PT ;  /* 0x000000101000722a */ /* 0x000fdc0003f08000 */
[----:B------:R-:W-:Y:S05]  /*0ff0*/  @P0 BRA `(.L_x_239) ;  /* 0x0000000000440947 */ /* 0x000fea0003800000 */
[----:B------:R-:W-:-:S14]  /*1000*/  DSETP.NAN.AND P0, PT, R14, R14, PT ;  /* 0x0000000e0e00722a */ /* 0x000fdc0003f08000 */
[----:B------:R-:W-:Y:S05]  /*1010*/  @P0 BRA `(.L_x_240) ;  /* 0x0000000000300947 */ /* 0x000fea0003800000 */
[----:B------:R-:W-:Y:S01]  /*1020*/  ISETP.NE.AND P0, PT, R24, R25, PT ;  /* 0x000000191800720c */ /* 0x000fe20003f05270 */
[----:B------:R-:W-:Y:S01]  /*1030*/  IMAD.MOV.U32 R5, RZ, RZ, -0x80000 ;  /* 0xfff80000ff057424 */ /* 0x000fe200078e00ff */
[----:B------:R-:W-:-:S11]  /*1040*/  MOV R4, 0x0 ;  /* 0x0000000000047802 */ /* 0x000fd60000000f00 */
[----:B------:R-:W-:Y:S05]  /*1050*/  @!P0 BRA `(.L_x_238) ;  /* 0x0000000000348947 */ /* 0x000fea0003800000 */
[----:B------:R-:W-:Y:S02]  /*1060*/  ISETP.NE.AND P0, PT, R24, 0x7ff00000, PT ;  /* 0x7ff000001800780c */ /* 0x000fe40003f05270 */
[----:B------:R-:W-:Y:S02]  /*1070*/  LOP3.LUT R5, R17, 0x80000000, R15, 0x48, !PT ;  /* 0x8000000011057812 */ /* 0x000fe400078e480f */
[----:B------:R-:W-:-:S13]  /*1080*/  ISETP.EQ.OR P0, PT, R25, RZ, !P0 ;  /* 0x000000ff1900720c */ /* 0x000fda0004702670 */
[----:B------:R-:W-:Y:S01]  /*1090*/  @P0 LOP3.LUT R6, R5, 0x7ff00000, RZ, 0xfc, !PT ;  /* 0x7ff0000005060812 */ /* 0x000fe200078efcff */
[----:B------:R-:W-:Y:S02]  /*10a0*/  @!P0 IMAD.MOV.U32 R4, RZ, RZ, RZ ;  /* 0x000000ffff048224 */ /* 0x000fe400078e00ff */
[----:B------:R-:W-:Y:S01]  /*10b0*/  @P0 IMAD.MOV.U32 R4, RZ, RZ, RZ ;  /* 0x000000ffff040224 */ /* 0x000fe200078e00ff */
[----:B------:R-:W-:Y:S01]  /*10c0*/  @P0 MOV R5, R6 ;  /* 0x0000000600050202 */ /* 0x000fe20000000f00 */
[----:B------:R-:W-:Y:S06]  /*10d0*/  BRA `(.L_x_238) ;  /* 0x0000000000147947 */ /* 0x000fec0003800000 */
.L_x_240:
[----:B------:R-:W-:Y:S01]  /*10e0*/  LOP3.LUT R5, R15, 0x80000, RZ, 0xfc, !PT ;  /* 0x000800000f057812 */ /* 0x000fe200078efcff */
[----:B------:R-:W-:Y:S01]  /*10f0*/  IMAD.MOV.U32 R4, RZ, RZ, R14 ;  /* 0x000000ffff047224 */ /* 0x000fe200078e000e */
[----:B------:R-:W-:Y:S06]  /*1100*/  BRA `(.L_x_238) ;  /* 0x0000000000087947 */ /* 0x000fec0003800000 */
.L_x_239:
[----:B------:R-:W-:Y:S01]  /*1110*/  LOP3.LUT R5, R17, 0x80000, RZ, 0xfc, !PT ;  /* 0x0008000011057812 */ /* 0x000fe200078efcff */
[----:B------:R-:W-:-:S07]  /*1120*/  IMAD.MOV.U32 R4, RZ, RZ, R16 ;  /* 0x000000ffff047224 */ /* 0x000fce00078e0010 */
.L_x_238:
[----:B------:R-:W-:Y:S05]  /*1130*/  BSYNC.RECONVERGENT B1 ;  /* 0x0000000000017941 */ /* 0x000fea0003800200 */
.L_x_236:
[----:B------:R-:W-:Y:S01]  /*1140*/  IMAD.MOV.U32 R6, RZ, RZ, R4 ;  /* 0x000000ffff067224 */ /* 0x000fe200078e0004 */
[----:B------:R-:W-:Y:S01]  /*1150*/  MOV R7, R5 ;  /* 0x0000000500077202 */ /* 0x000fe20000000f00 */
[----:B------:R-:W-:Y:S02]  /*1160*/  IMAD.MOV.U32 R4, RZ, RZ, R0 ;  /* 0x000000ffff047224 */ /* 0x000fe400078e0000 */
[----:B------:R-:W-:-:S04]  /*1170*/  IMAD.MOV.U32 R5, RZ, RZ, 0x0 ;  /* 0x00000000ff057424 */ /* 0x000fc800078e00ff */
[----:B------:R-:W-:Y:S05]  /*1180*/  RET.REL.NODEC R4 `(_Z20poisson_solve_1it_cuiiiiiiiPfS_S_ffi) ;  /* 0xffffffec049c7950 */ /* 0x000fea0003c3ffff */
.L_x_241:
        /* <DEDUP_REMOVED lines=15> */
.L_x_252:


//--------------------- .text._Z6mardasiiiiiiiiPfS_S_ffi --------------------------
	.section	.text._Z6mardasiiiiiiiiPfS_S_ffi,"ax",@progbits
	.align	128
        .global         _Z6mardasiiiiiiiiPfS_S_ffi
        .type           _Z6mardasiiiiiiiiPfS_S_ffi,@function
        .size           _Z6mardasiiiiiiiiPfS_S_ffi,(.L_x_258 - _Z6mardasiiiiiiiiPfS_S_ffi)
        .other          _Z6mardasiiiiiiiiPfS_S_ffi,@"STO_CUDA_ENTRY STV_DEFAULT"
_Z6mardasiiiiiiiiPfS_S_ffi:
.text._Z6mardasiiiiiiiiPfS_S_ffi:
[----:B------:R-:W-:Y:S01]  /*0000*/  LDC R1, c[0x0][0x37c] ;  /* 0x0000df00ff017b82 */ /* 0x000fe20000000800 */
[----:B------:R-:W0:Y:S01]  /*0010*/  S2R R3, SR_TID.X ;  /* 0x0000000000037919 */ /* 0x000e220000002100 */
[----:B------:R-:W0:Y:S06]  /*0020*/  LDCU UR4, c[0x0][0x360] ;  /* 0x00006c00ff0477ac */ /* 0x000e2c0008000800 */
[----:B------:R-:W1:Y:S01]  /*0030*/  LDC R2, c[0x0][0x370] ;  /* 0x0000dc00ff027b82 */ /* 0x000e620000000800 */
[----:B------:R-:W0:Y:S01]  /*0040*/  S2R R0, SR_CTAID.X ;  /* 0x0000000000007919 */ /* 0x000e220000002500 */
[----:B------:R-:W2:Y:S01]  /*0050*/  LDCU UR6, c[0x0][0x398] ;  /* 0x00007300ff0677ac */ /* 0x000ea20008000800 */
[----:B0-----:R-:W-:-:S02]  /*0060*/  IMAD R3, R0, UR4, R3 ;  /* 0x0000000400037c24 */ /* 0x001fc4000f8e0203 */
[----:B-1----:R-:W-:-:S03]  /*0070*/  IMAD R0, R2, UR4, RZ ;  /* 0x0000000402007c24 */ /* 0x002fc6000f8e02ff */
[----:B--2---:R-:W-:-:S13]  /*0080*/  ISETP.GE.AND P0, PT, R3, UR6, PT ;  /* 0x0000000603007c0c */ /* 0x004fda000bf06270 */
[----:B------:R-:W-:Y:S05]  /*0090*/  @P0 EXIT ;  /* 0x000000000000094d */ /* 0x000fea0003800000 */
[----:B------:R-:W0:Y:S01]  /*00a0*/  I2F.U32.RP R8, R0 ;  /* 0x0000000000087306 */ /* 0x000e220000209000 */
[C---:B------:R-:W-:Y:S01]  /*00b0*/  IADD3 R2, PT, PT, R0.reuse, R3, RZ ;  /* 0x0000000300027210 */ /* 0x040fe20007ffe0ff */
[----:B------:R-:W-:Y:S01]  /*00c0*/  IMAD.MOV R9, RZ, RZ, -R0 ;  /* 0x000000ffff097224 */ /* 0x000fe200078e0a00 */
[----:B------:R-:W-:Y:S01]  /*00d0*/  ISETP.NE.U32.AND P2, PT, R0, RZ, PT ;  /* 0x000000ff0000720c */ /* 0x000fe20003f45070 */
[----:B------:R-:W1:Y:S01]  /*00e0*/  LDCU.64 UR4, c[0x0][0x358] ;  /* 0x00006b00ff0477ac */ /* 0x000e620008000a00 */
[C---:B------:R-:W-:Y:S01]  /*00f0*/  ISETP.GE.AND P0, PT, R2.reuse, UR6, PT ;  /* 0x0000000602007c0c */ /* 0x040fe2000bf06270 */
[----:B------:R-:W-:Y:S01]  /*0100*/  BSSY.RECONVERGENT B0, `(.L_x_242) ;  /* 0x0000023000007945 */ /* 0x000fe20003800200 */
[----:B------:R-:W-:Y:S02]  /*0110*/  VIMNMX R7, PT, PT, R2, UR6, !PT ;  /* 0x0000000602077c48 */ /* 0x000fe4000ffe0100 */
[----:B------:R-:W-:-:S04]  /*0120*/  SEL R6, RZ, 0x1, P0 ;  /* 0x00000001ff067807 */ /* 0x000fc80000000000 */
[----:B------:R-:W-:Y:S01]  /*0130*/  IADD3 R7, PT, PT, R7, -R2, -R6 ;  /* 0x8000000207077210 */ /* 0x000fe20007ffe806 */
[----:B0-----:R-:W0:Y:S02]  /*0140*/  MUFU.RCP R8, R8 ;  /* 0x0000000800087308 */ /* 0x001e240000001000 */
[----:B0-----:R-:W-:-:S06]  /*0150*/  VIADD R4, R8, 0xffffffe ;  /* 0x0ffffffe08047836 */ /* 0x001fcc0000000000 */
[----:B------:R0:W2:Y:S02]  /*0160*/  F2I.FTZ.U32.TRUNC.NTZ R5, R4 ;  /* 0x0000000400057305 */ /* 0x0000a4000021f000 */
[----:B0-----:R-:W-:Y:S02]  /*0170*/  IMAD.MOV.U32 R4, RZ, RZ, RZ ;  /* 0x000000ffff047224 */ /* 0x001fe400078e00ff */
[----:B--2---:R-:W-:-:S04]  /*0180*/  IMAD R9, R9, R5, RZ ;  /* 0x0000000509097224 */ /* 0x004fc800078e02ff */
[----:B------:R-:W-:-:S06]  /*0190*/  IMAD.HI.U32 R8, R5, R9, R4 ;  /* 0x0000000905087227 */ /* 0x000fcc00078e0004 */
[----:B------:R-:W-:-:S04]  /*01a0*/  IMAD.HI.U32 R5, R8, R7, RZ ;  /* 0x0000000708057227 */ /* 0x000fc800078e00ff */
[----:B------:R-:W-:-:S04]  /*01b0*/  IMAD.MOV R2, RZ, RZ, -R5 ;  /* 0x000000ffff027224 */ /* 0x000fc800078e0a05 */
[----:B------:R-:W-:-:S05]  /*01c0*/  IMAD R7, R0, R2, R7 ;  /* 0x0000000200077224 */ /* 0x000fca00078e0207 */
[----:B------:R-:W-:-:S13]  /*01d0*/  ISETP.GE.U32.AND P0, PT, R7, R0, PT ;  /* 0x000000000700720c */ /* 0x000fda0003f06070 */
[----:B------:R-:W-:Y:S01]  /*01e0*/  @P0 IADD3 R7, PT, PT, -R0, R7, RZ ;  /* 0x0000000700070210 */ /* 0x000fe20007ffe1ff */
[----:B------:R-:W-:-:S03]  /*01f0*/  @P0 VIADD R5, R5, 0x1 ;  /* 0x0000000105050836 */ /* 0x000fc60000000000 */
[----:B------:R-:W-:-:S13]  /*0200*/  ISETP.GE.U32.AND P1, PT, R7, R0, PT ;  /* 0x000000000700720c */ /* 0x000fda0003f26070 */
[----:B------:R-:W-:Y:S02]  /*0210*/  @P1 IADD3 R5, PT, PT, R5, 0x1, RZ ;  /* 0x0000000105051810 */ /* 0x000fe40007ffe0ff */
[----:B------:R-:W-:-:S05]  /*0220*/  @!P2 LOP3.LUT R5, RZ, R0, RZ, 0x33, !PT ;  /* 0x00000000ff05a212 */ /* 0x000fca00078e33ff */
[----:B------:R-:W-:-:S05]  /*0230*/  IMAD.IADD R2, R6, 0x1, R5 ;  /* 0x0000000106027824 */ /* 0x000fca00078e0205 */
[C---:B------:R-:W-:Y:S02]  /*0240*/  LOP3.LUT R4, R2.reuse, 0x3, RZ, 0xc0, !PT ;  /* 0x0000000302047812 */ /* 0x040fe400078ec0ff */
[----:B------:R-:W-:Y:S02]  /*0250*/  ISETP.GE.U32.AND P1, PT, R2, 0x3, PT ;  /* 0x000000030200780c */ /* 0x000fe40003f26070 */
[----:B------:R-:W-:-:S13]  /*0260*/  ISETP.NE.AND P0, PT, R4, 0x3, PT ;  /* 0x000000030400780c */ /* 0x000fda0003f05270 */
[----:B-1----:R-:W-:Y:S05]  /*0270*/  @!P0 BRA `(.L_x_243) ;  /* 0x00000000002c8947 */ /* 0x002fea0003800000 */
[----:B------:R-:W0:Y:S01]  /*0280*/  LDC.64 R6, c[0x0][0x3a0] ;  /* 0x0000e800ff067b82 */ /* 0x000e220000000a00 */
[----:B------:R-:W-:Y:S01]  /*0290*/  IADD3 R2, PT, PT, R2, 0x1, RZ ;  /* 0x0000000102027810 */ /* 0x000fe20007ffe0ff */
[----:B------:R-:W-:-:S03]  /*02a0*/  IMAD.MOV.U32 R9, RZ, RZ, 0x447a0000 ;  /* 0x447a0000ff097424 */ /* 0x000fc600078e00ff */
[----:B------:R-:W-:-:S04]  /*02b0*/  LOP3.LUT R2, R2, 0x3, RZ, 0xc0, !PT ;  /* 0x0000000302027812 */ /* 0x000fc800078ec0ff */
[----:B------:R-:W-:-:S07]  /*02c0*/  IADD3 R2, PT, PT, -R2, RZ, RZ ;  /* 0x000000ff02027210 */ /* 0x000fce0007ffe1ff */
.L_x_244:
[----:B0-----:R-:W-:Y:S01]  /*02d0*/  IMAD.WIDE R4, R3, 0x4, R6 ;  /* 0x0000000403047825 */ /* 0x001fe200078e0206 */
[----:B------:R-:W-:-:S03]  /*02e0*/  IADD3 R3, PT, PT, R0, R3, RZ ;  /* 0x0000000300037210 */ /* 0x000fc60007ffe0ff */
[----:B------:R-:W-:Y:S01]  /*02f0*/  VIADD R2, R2, 0x1 ;  /* 0x0000000102027836 */ /* 0x000fe20000000000 */
[----:B------:R1:W-:Y:S04]  /*0300*/  STG.E desc[UR4][R4.64], R9 ;  /* 0x0000000904007986 */ /* 0x0003e8000c101904 */
[----:B------:R-:W-:-:S13]  /*0310*/  ISETP.NE.AND P0, PT, R2, RZ, PT ;  /* 0x000000ff0200720c */ /* 0x000fda0003f05270 */
[----:B-1----:R-:W-:Y:S05]  /*0320*/  @P0 BRA `(.L_x_244) ;  /* 0xfffffffc00e80947 */ /* 0x002fea000383ffff */
.L_x_243:
[----:B------:R-:W-:Y:S05]  /*0330*/  BSYNC.RECONVERGENT B0 ;  /* 0x0000000000007941 */ /* 0x000fea0003800200 */
.L_x_242:
[----:B------:R-:W-:Y:S05]  /*0340*/  @!P1 EXIT ;  /* 0x000000000000994d */ /* 0x000fea0003800000 */
[----:B------:R-:W0:Y:S01]  /*0350*/  LDC.64 R10, c[0x0][0x3a0] ;  /* 0x0000e800ff0a7b82 */ /* 0x000e220000000a00 */
[----:B------:R-:W-:-:S07]  /*0360*/  IMAD.MOV.U32 R15, RZ, RZ, 0x447a0000 ;  /* 0x447a0000ff0f7424 */ /* 0x000fce00078e00ff */
.L_x_245:
[----:B01----:R-:W-:Y:S01]  /*0370*/  IMAD.WIDE R12, R3, 0x4, R10 ;  /* 0x00000004030c7825 */ /* 0x003fe200078e020a */
[----:B------:R-:W-:-:S04]  /*0380*/  LEA R3, R0, R3, 0x2 ;  /* 0x0000000300037211 */ /* 0x000fc800078e10ff */
[----:B------:R1:W-:Y:S01]  /*0390*/  STG.E desc[UR4][R12.64], R15 ;  /* 0x0000000f0c007986 */ /* 0x0003e2000c101904 */
[----:B------:R-:W-:Y:S01]  /*03a0*/  IMAD.WIDE R4, R0, 0x4, R12 ;  /* 0x0000000400047825 */ /* 0x000fe200078e020c */
[----:B------:R-:W-:-:S04]  /*03b0*/  ISETP.GE.AND P0, PT, R3, UR6, PT ;  /* 0x0000000603007c0c */ /* 0x000fc8000bf06270 */
[----:B------:R1:W-:Y:S01]  /*03c0*/  STG.E desc[UR4][R4.64], R15 ;  /* 0x0000000f04007986 */ /* 0x0003e2000c101904 */
[----:B------:R-:W-:-:S05]  /*03d0*/  IMAD.WIDE R6, R0, 0x4, R4 ;  /* 0x0000000400067825 */ /* 0x000fca00078e0204 */
[----:B------:R1:W-:Y:S01]  /*03e0*/  STG.E desc[UR4][R6.64], R15 ;  /* 0x0000000f06007986 */ /* 0x0003e2000c101904 */
[----:B------:R-:W-:-:S05]  /*03f0*/  IMAD.WIDE R8, R0, 0x4, R6 ;  /* 0x0000000400087825 */ /* 0x000fca00078e0206 */
[----:B------:R1:W-:Y:S01]  /*0400*/  STG.E desc[UR4][R8.64], R15 ;  /* 0x0000000f08007986 */ /* 0x0003e2000c101904 */
[----:B------:R-:W-:Y:S05]  /*0410*/  @!P0 BRA `(.L_x_245) ;  /* 0xfffffffc00d48947 */ /* 0x000fea000383ffff */
[----:B------:R-:W-:Y:S05]  /*0420*/  EXIT ;  /* 0x000000000000794d */ /* 0x000fea0003800000 */
.L_x_246:
        /* <DEDUP_REMOVED lines=13> */
.L_x_258:


//--------------------- .nv.shared.reserved.0     --------------------------
	.section	.nv.shared.reserved.0,"aw",@nobits
	.weak		__nv_reservedSMEM_offset_0_alias
	.size		__nv_reservedSMEM_offset_0_alias, 0, 64
	.other		__nv_reservedSMEM_offset_0_alias,@"STO_CUDA_RESERVED_SHARED STV_DEFAULT"
__nv_reservedSMEM_offset_0_alias:
	.zero		0
	.zero		64


//--------------------- .nv.constant0._Z12update_ne_cuiiiPfS_S_f --------------------------
	.section	.nv.constant0._Z12update_ne_cuiiiPfS_S_f,"a",@progbits
	.sectionflags	@""
	.align	4
.nv.constant0._Z12update_ne_cuiiiPfS_S_f:
	.zero		940


//--------------------- .nv.constant0._Z9sum_ne_cuiiiPfS_ --------------------------
	.section	.nv.constant0._Z9sum_ne_cuiiiPfS_,"a",@progbits
	.sectionflags	@""
	.align	4
.nv.constant0._Z9sum_ne_cuiiiPfS_:
	.zero		928


//--------------------- .nv.constant0._Z16after_poisson_cuiiiPfS_S_S_S_S_S_S_S_S_S_S_S_S_S_S_S_S_S_S_S_S_S_S_S_S_ --------------------------
	.section	.nv.constant0._Z16after_poisson_cuiiiPfS_S_S_S_S_S_S_S_S_S_S_S_S_S_S_S_S_S_S_S_S_S_S_S_S_,"a",@progbits
	.sectionflags	@""
	.align	4
.nv.constant0._Z16after_poisson_cuiiiPfS_S_S_S_S_S_S_S_S_S_S_S_S_S_S_S_S_S_S_S_S_S_S_S_S_:
	.zero		1120


//--------------------- .nv.constant0._Z17before_poisson_cuiiiPfS_S_S_S_ --------------------------
	.section	.nv.constant0._Z17before_poisson_cuiiiPfS_S_S_S_,"a",@progbits
	.sectionflags	@""
	.align	4
.nv.constant0._Z17before_poisson_cuiiiPfS_S_S_S_:
	.zero		952


//--------------------- .nv.constant0._Z20poisson_solve_1it_cuiiiiiiiPfS_S_ffi --------------------------
	.section	.nv.constant0._Z20poisson_solve_1it_cuiiiiiiiPfS_S_ffi,"a",@progbits
	.sectionflags	@""
	.align	4
.nv.constant0._Z20poisson_solve_1it_cuiiiiiiiPfS_S_ffi:
	.zero		964


//--------------------- .nv.constant0._Z6mardasiiiiiiiiPfS_S_ffi --------------------------
	.section	.nv.constant0._Z6mardasiiiiiiiiPfS_S_ffi,"a",@progbits
	.sectionflags	@""
	.align	4
.nv.constant0._Z6mardasiiiiiiiiPfS_S_ffi:
	.zero		964


//--------------------- SYMBOLS --------------------------

	.type		.nv.reservedSmem.offset0,@object
	.size		.nv.reservedSmem.offset0,0x4
